	.target	sm_100a

	.elftype	@"ET_EXEC"


//--------------------- .note.nv.tkinfo           --------------------------
	.section	.note.nv.tkinfo,"",@"SHT_NOTE"
	.sectionflags	@"SHF_NOTE_NV_TKINFO"
	.tkinfo
        /*0018*/ 	.word	0x00000002
        /*0030*/ 	.string	""
        /*0030*/ 	.string	"ptxas"
        /*0030*/ 	.string	"Cuda compilation tools, release 13.0, V13.0.88"
        /*0030*/ 	.string	"Build cuda_13.0.r13.0/compiler.36424714_0"
        /*0030*/ 	.string	"-arch sm_100a -m 64 "



//--------------------- .note.nv.cuinfo           --------------------------
	.section	.note.nv.cuinfo,"",@"SHT_NOTE"
	.sectionflags	@"SHF_NOTE_NV_CUINFO"
        /*0018*/ 	.short	0x0002
        /*001a*/ 	.short	0x0064
        /*001c*/ 	.short	0x0082
	.zero		2


//--------------------- .nv.info                  --------------------------
	.section	.nv.info,"",@"SHT_CUDA_INFO"
	.align	4


	//----- nvinfo : EIATTR_REGCOUNT
	.align		4
        /*0000*/ 	.byte	0x04, 0x2f
        /*0002*/ 	.short	(.L_19 - .L_18)
	.align		4
.L_18:
        /*0004*/ 	.word	index@(_ZN7cutlass13device_kernelINS_4gemm6kernel13GemmUniversalIN4cute5tupleIJiiiiEEENS1_10collective13CollectiveMmaINS1_35MainloopSm100TmaUmmaWarpSpecializedILi10ELi2ELi2ENS5_IJNS4_1CILi2EEENSA_ILi1EEESC_EEEEENS5_IJNSA_ILi256EEESF_NSA_ILi32EEEEEENS_6half_tENS5_IJlSC_lEEESI_SJ_NS4_8TiledMMAINS4_8MMA_AtomIJNS4_26SM100_MMA_F16BF16_2x1SM_SSISI_SI_fLi256ELi256ELNS4_4UMMA5MajorE0ELSO_0ELNSN_7ScaleInE0ELSP_0EEEEEENS4_6LayoutINS5_IJSC_SC_SC_EEENS5_IJNSA_ILi0EEESU_SU_EEEEENS5_IJNS4_10UnderscoreESX_SX_EEEEENS4_18SM100_TMA_2SM_LOADENS4_14ComposedLayoutINS4_7SwizzleILi2ELi4ELi3EEENS4_18smem_ptr_flag_bitsILi16EEENSS_INS5_IJNSA_ILi8EEESG_EEENS5_IJSG_SC_EEEEEEEvNS4_8identityES10_S1A_vS1B_EENS_8epilogue10collective18CollectiveEpilogueINS1D_23Sm100TmaWarpSpecializedILi4ELi2ELi64ELb1ELb0EEEJNS5_IJNSA_ILi128EEESF_SG_EEENS5_IJNSS_IS1I_SC_EENSS_INSA_ILi64EEESC_EEEEESI_SJ_SI_SJ_NS1D_6fusion15FusionCallbacksIS1H_NS1O_17LinearCombinationISI_fSI_fLNS_15FloatRoundStyleE2EEES1J_S1N_JEEENS4_5SM1004TMEM4LOAD26SM100_TMEM_LOAD_32dp32b64xENS4_13SM90_TMA_LOADENS11_INS12_ILi3ELi4ELi3EEES15_NSS_INS5_IJS16_S1L_EEENS5_IJS1L_SC_EEEEEEENS4_39AutoVectorizingCopyWithAssumedAlignmentILi128EEENS4_14SM90_TMA_STOREES23_S25_S25_EEEvvEEEEvNT_6ParamsE)
        /*0008*/ 	.word	0x000000ba


	//----- nvinfo : EIATTR_FRAME_SIZE
	.align		4
.L_19:
        /*000c*/ 	.byte	0x04, 0x11
        /*000e*/ 	.short	(.L_21 - .L_20)
	.align		4
.L_20:
        /*0010*/ 	.word	index@($__internal_2_$__cuda_sm10x_tcgen05_guardrail_trap_unallocated_columns_being_dealloced)
        /*0014*/ 	.word	0x00000000


	//----- nvinfo : EIATTR_FRAME_SIZE
	.align		4
.L_21:
        /*0018*/ 	.byte	0x04, 0x11
        /*001a*/ 	.short	(.L_23 - .L_22)
	.align		4
.L_22:
        /*001c*/ 	.word	index@($__internal_1_$__cuda_sm10x_tcgen05_guardrail_trap_phase_invalid_during_alloc)
        /*0020*/ 	.word	0x00000000


	//----- nvinfo : EIATTR_FRAME_SIZE
	.align		4
.L_23:
        /*0024*/ 	.byte	0x04, 0x11
        /*0026*/ 	.short	(.L_25 - .L_24)
	.align		4
.L_24:
        /*0028*/ 	.word	index@($__internal_0_$__cuda_sm10x_tcgen05_guardrail_trap_col_being_dealloced_not_returned_by_alloc)
        /*002c*/ 	.word	0x00000000


	//----- nvinfo : EIATTR_FRAME_SIZE
	.align		4
.L_25:
        /*0030*/ 	.byte	0x04, 0x11
        /*0032*/ 	.short	(.L_27 - .L_26)
	.align		4
.L_26:
        /*0034*/ 	.word	index@(_ZN7cutlass13device_kernelINS_4gemm6kernel13GemmUniversalIN4cute5tupleIJiiiiEEENS1_10collective13CollectiveMmaINS1_35MainloopSm100TmaUmmaWarpSpecializedILi10ELi2ELi2ENS5_IJNS4_1CILi2EEENSA_ILi1EEESC_EEEEENS5_IJNSA_ILi256EEESF_NSA_ILi32EEEEEENS_6half_tENS5_IJlSC_lEEESI_SJ_NS4_8TiledMMAINS4_8MMA_AtomIJNS4_26SM100_MMA_F16BF16_2x1SM_SSISI_SI_fLi256ELi256ELNS4_4UMMA5MajorE0ELSO_0ELNSN_7ScaleInE0ELSP_0EEEEEENS4_6LayoutINS5_IJSC_SC_SC_EEENS5_IJNSA_ILi0EEESU_SU_EEEEENS5_IJNS4_10UnderscoreESX_SX_EEEEENS4_18SM100_TMA_2SM_LOADENS4_14ComposedLayoutINS4_7SwizzleILi2ELi4ELi3EEENS4_18smem_ptr_flag_bitsILi16EEENSS_INS5_IJNSA_ILi8EEESG_EEENS5_IJSG_SC_EEEEEEEvNS4_8identityES10_S1A_vS1B_EENS_8epilogue10collective18CollectiveEpilogueINS1D_23Sm100TmaWarpSpecializedILi4ELi2ELi64ELb1ELb0EEEJNS5_IJNSA_ILi128EEESF_SG_EEENS5_IJNSS_IS1I_SC_EENSS_INSA_ILi64EEESC_EEEEESI_SJ_SI_SJ_NS1D_6fusion15FusionCallbacksIS1H_NS1O_17LinearCombinationISI_fSI_fLNS_15FloatRoundStyleE2EEES1J_S1N_JEEENS4_5SM1004TMEM4LOAD26SM100_TMEM_LOAD_32dp32b64xENS4_13SM90_TMA_LOADENS11_INS12_ILi3ELi4ELi3EEES15_NSS_INS5_IJS16_S1L_EEENS5_IJS1L_SC_EEEEEEENS4_39AutoVectorizingCopyWithAssumedAlignmentILi128EEENS4_14SM90_TMA_STOREES23_S25_S25_EEEvvEEEEvNT_6ParamsE)
        /*0038*/ 	.word	0x00000000


	//----- nvinfo : EIATTR_MIN_STACK_SIZE
	.align		4
.L_27:
        /*003c*/ 	.byte	0x04, 0x12
        /*003e*/ 	.short	(.L_29 - .L_28)
	.align		4
.L_28:
        /*0040*/ 	.word	index@(_ZN7cutlass13device_kernelINS_4gemm6kernel13GemmUniversalIN4cute5tupleIJiiiiEEENS1_10collective13CollectiveMmaINS1_35MainloopSm100TmaUmmaWarpSpecializedILi10ELi2ELi2ENS5_IJNS4_1CILi2EEENSA_ILi1EEESC_EEEEENS5_IJNSA_ILi256EEESF_NSA_ILi32EEEEEENS_6half_tENS5_IJlSC_lEEESI_SJ_NS4_8TiledMMAINS4_8MMA_AtomIJNS4_26SM100_MMA_F16BF16_2x1SM_SSISI_SI_fLi256ELi256ELNS4_4UMMA5MajorE0ELSO_0ELNSN_7ScaleInE0ELSP_0EEEEEENS4_6LayoutINS5_IJSC_SC_SC_EEENS5_IJNSA_ILi0EEESU_SU_EEEEENS5_IJNS4_10UnderscoreESX_SX_EEEEENS4_18SM100_TMA_2SM_LOADENS4_14ComposedLayoutINS4_7SwizzleILi2ELi4ELi3EEENS4_18smem_ptr_flag_bitsILi16EEENSS_INS5_IJNSA_ILi8EEESG_EEENS5_IJSG_SC_EEEEEEEvNS4_8identityES10_S1A_vS1B_EENS_8epilogue10collective18CollectiveEpilogueINS1D_23Sm100TmaWarpSpecializedILi4ELi2ELi64ELb1ELb0EEEJNS5_IJNSA_ILi128EEESF_SG_EEENS5_IJNSS_IS1I_SC_EENSS_INSA_ILi64EEESC_EEEEESI_SJ_SI_SJ_NS1D_6fusion15FusionCallbacksIS1H_NS1O_17LinearCombinationISI_fSI_fLNS_15FloatRoundStyleE2EEES1J_S1N_JEEENS4_5SM1004TMEM4LOAD26SM100_TMEM_LOAD_32dp32b64xENS4_13SM90_TMA_LOADENS11_INS12_ILi3ELi4ELi3EEES15_NSS_INS5_IJS16_S1L_EEENS5_IJS1L_SC_EEEEEEENS4_39AutoVectorizingCopyWithAssumedAlignmentILi128EEENS4_14SM90_TMA_STOREES23_S25_S25_EEEvvEEEEvNT_6ParamsE)
        /*0044*/ 	.word	0x00000000
.L_29:


//--------------------- .nv.compat                --------------------------
	.section	.nv.compat,"",@"SHT_CUDA_COMPAT_INFO"
	.align	4
        /*0000*/ 	.byte	0x02, 0x09, 0x01, 0x00, 0x02, 0x02, 0x02, 0x00, 0x02, 0x05, 0x05, 0x00, 0x03, 0x07, 0x01, 0x01
        /*0010*/ 	.byte	0x02, 0x03, 0x01, 0x00, 0x02, 0x06, 0x01, 0x00, 0x04, 0x0b, 0x08, 0x00, 0x09, 0x00, 0x00, 0x00
        /*0020*/ 	.byte	0x00, 0x00, 0x00, 0x00


//--------------------- .nv.info._ZN7cutlass13device_kernelINS_4gemm6kernel13GemmUniversalIN4cute5tupleIJiiiiEEENS1_10collective13CollectiveMmaINS1_35MainloopSm100TmaUmmaWarpSpecializedILi10ELi2ELi2ENS5_IJNS4_1CILi2EEENSA_ILi1EEESC_EEEEENS5_IJNSA_ILi256EEESF_NSA_ILi32EEEEEENS_6half_tENS5_IJlSC_lEEESI_SJ_NS4_8TiledMMAINS4_8MMA_AtomIJNS4_26SM100_MMA_F16BF16_2x1SM_SSISI_SI_fLi256ELi256ELNS4_4UMMA5MajorE0ELSO_0ELNSN_7ScaleInE0ELSP_0EEEEEENS4_6LayoutINS5_IJSC_SC_SC_EEENS5_IJNSA_ILi0EEESU_SU_EEEEENS5_IJNS4_10UnderscoreESX_SX_EEEEENS4_18SM100_TMA_2SM_LOADENS4_14ComposedLayoutINS4_7SwizzleILi2ELi4ELi3EEENS4_18smem_ptr_flag_bitsILi16EEENSS_INS5_IJNSA_ILi8EEESG_EEENS5_IJSG_SC_EEEEEEEvNS4_8identityES10_S1A_vS1B_EENS_8epilogue10collective18CollectiveEpilogueINS1D_23Sm100TmaWarpSpecializedILi4ELi2ELi64ELb1ELb0EEEJNS5_IJNSA_ILi128EEESF_SG_EEENS5_IJNSS_IS1I_SC_EENSS_INSA_ILi64EEESC_EEEEESI_SJ_SI_SJ_NS1D_6fusion15FusionCallbacksIS1H_NS1O_17LinearCombinationISI_fSI_fLNS_15FloatRoundStyleE2EEES1J_S1N_JEEENS4_5SM1004TMEM4LOAD26SM100_TMEM_LOAD_32dp32b64xENS4_13SM90_TMA_LOADENS11_INS12_ILi3ELi4ELi3EEES15_NSS_INS5_IJS16_S1L_EEENS5_IJS1L_SC_EEEEEEENS4_39AutoVectorizingCopyWithAssumedAlignmentILi128EEENS4_14SM90_TMA_STOREES23_S25_S25_EEEvvEEEEvNT_6ParamsE --------------------------
	.section	.nv.info._ZN7cutlass13device_kernelINS_4gemm6kernel13GemmUniversalIN4cute5tupleIJiiiiEEENS1_10collective13CollectiveMmaINS1_35MainloopSm100TmaUmmaWarpSpecializedILi10ELi2ELi2ENS5_IJNS4_1CILi2EEENSA_ILi1EEESC_EEEEENS5_IJNSA_ILi256EEESF_NSA_ILi32EEEEEENS_6half_tENS5_IJlSC_lEEESI_SJ_NS4_8TiledMMAINS4_8MMA_AtomIJNS4_26SM100_MMA_F16BF16_2x1SM_SSISI_SI_fLi256ELi256ELNS4_4UMMA5MajorE0ELSO_0ELNSN_7ScaleInE0ELSP_0EEEEEENS4_6LayoutINS5_IJSC_SC_SC_EEENS5_IJNSA_ILi0EEESU_SU_EEEEENS5_IJNS4_10UnderscoreESX_SX_EEEEENS4_18SM100_TMA_2SM_LOADENS4_14ComposedLayoutINS4_7SwizzleILi2ELi4ELi3EEENS4_18smem_ptr_flag_bitsILi16EEENSS_INS5_IJNSA_ILi8EEESG_EEENS5_IJSG_SC_EEEEEEEvNS4_8identityES10_S1A_vS1B_EENS_8epilogue10collective18CollectiveEpilogueINS1D_23Sm100TmaWarpSpecializedILi4ELi2ELi64ELb1ELb0EEEJNS5_IJNSA_ILi128EEESF_SG_EEENS5_IJNSS_IS1I_SC_EENSS_INSA_ILi64EEESC_EEEEESI_SJ_SI_SJ_NS1D_6fusion15FusionCallbacksIS1H_NS1O_17LinearCombinationISI_fSI_fLNS_15FloatRoundStyleE2EEES1J_S1N_JEEENS4_5SM1004TMEM4LOAD26SM100_TMEM_LOAD_32dp32b64xENS4_13SM90_TMA_LOADENS11_INS12_ILi3ELi4ELi3EEES15_NSS_INS5_IJS16_S1L_EEENS5_IJS1L_SC_EEEEEEENS4_39AutoVectorizingCopyWithAssumedAlignmentILi128EEENS4_14SM90_TMA_STOREES23_S25_S25_EEEvvEEEEvNT_6ParamsE,"",@"SHT_CUDA_INFO"
	.sectionflags	@""
	.align	4


	//----- nvinfo : EIATTR_CUDA_API_VERSION
	.align		4
        /*0000*/ 	.byte	0x04, 0x37
        /*0002*/ 	.short	(.L_31 - .L_30)
.L_30:
        /*0004*/ 	.word	0x00000082


	//----- nvinfo : EIATTR_KPARAM_INFO
	.align		4
.L_31:
        /*0008*/ 	.byte	0x04, 0x17
        /*000a*/ 	.short	(.L_33 - .L_32)
.L_32:
        /*000c*/ 	.word	0x00000000
        /*0010*/ 	.short	0x0000
        /*0012*/ 	.short	0x0000
        /*0014*/ 	.byte	0x00, 0xf0, 0x01, 0x20


	//----- nvinfo : EIATTR_AT_ENTRY_FRAGMENTS
	.align		4
.L_33:
        /*0018*/ 	.byte	0x04, 0x4f
        /*001a*/ 	.short	(.L_35 - .L_34)


	//   ....[0]....
.L_34:
        /*001c*/ 	.word	0x00000007


	//----- nvinfo : EIATTR_RESERVED_SMEM_USED
	.align		4
.L_35:
        /*0020*/ 	.byte	0x01, 0x41
	.zero		2


	//----- nvinfo : EIATTR_SPARSE_MMA_MASK
	.align		4
        /*0024*/ 	.byte	0x03, 0x50
        /*0026*/ 	.short	0x0000


	//----- nvinfo : EIATTR_TCGEN05_2CTA_USED
	.align		4
        /*0028*/ 	.byte	0x01, 0x52
	.zero		2


	//----- nvinfo : EIATTR_MAXREG_COUNT
	.align		4
        /*002c*/ 	.byte	0x03, 0x1b
        /*002e*/ 	.short	0x00ff


	//----- nvinfo : EIATTR_NUM_BARRIERS
	.align		4
        /*0030*/ 	.byte	0x02, 0x4c
        /*0032*/ 	.byte	0x07
	.zero		1


	//----- nvinfo : EIATTR_EXTERNS
	.align		4
        /*0034*/ 	.byte	0x04, 0x0f
        /*0036*/ 	.short	(.L_37 - .L_36)


	//   ....[0]....
	.align		4
.L_36:
        /*0038*/ 	.word	index@(__assertfail)


	//----- nvinfo : EIATTR_MERCURY_ISA_VERSION
	.align		4
.L_37:
        /*003c*/ 	.byte	0x03, 0x5f
        /*003e*/ 	.short	0x0101


	//----- nvinfo : EIATTR_INT_WARP_WIDE_INSTR_OFFSETS
	.align		4
        /*0040*/ 	.byte	0x04, 0x31
        /*0042*/ 	.short	(.L_39 - .L_38)


	//   ....[0]....
.L_38:
        /*0044*/ 	.word	0x00000dc0


	//   ....[1]....
        /*0048*/ 	.word	0x00000e60


	//   ....[2]....
        /*004c*/ 	.word	0x00002190


	//   ....[3]....
        /*0050*/ 	.word	0x000041d0


	//   ....[4]....
        /*0054*/ 	.word	0x000041f0


	//   ....[5]....
        /*0058*/ 	.word	0x00004220


	//   ....[6]....
        /*005c*/ 	.word	0x00004b60


	//   ....[7]....
        /*0060*/ 	.word	0x00004bd0


	//   ....[8]....
        /*0064*/ 	.word	0x00004cb0


	//   ....[9]....
        /*0068*/ 	.word	0x00004d30


	//   ....[10]....
        /*006c*/ 	.word	0x00004e40


	//   ....[11]....
        /*0070*/ 	.word	0x00004ed0


	//   ....[12]....
        /*0074*/ 	.word	0x000050b0


	//   ....[13]....
        /*0078*/ 	.word	0x00005210


	//----- nvinfo : EIATTR_COOP_GROUP_MASK_REGIDS
	.align		4
.L_39:
        /*007c*/ 	.byte	0x04, 0x29
        /*007e*/ 	.short	(.L_41 - .L_40)


	//   ....[0]....
.L_40:
        /*0080*/ 	.word	0xffffffff


	//   ....[1]....
        /*0084*/ 	.word	0xffffffff


	//   ....[2]....
        /*0088*/ 	.word	0xffffffff


	//   ....[3]....
        /*008c*/ 	.word	0xffffffff


	//   ....[4]....
        /*0090*/ 	.word	0xffffffff


	//   ....[5]....
        /*0094*/ 	.word	0xffffffff


	//   ....[6]....
        /*0098*/ 	.word	0xffffffff


	//   ....[7]....
        /*009c*/ 	.word	0xffffffff


	//   ....[8]....
        /*00a0*/ 	.word	0xffffffff


	//   ....[9]....
        /*00a4*/ 	.word	0xffffffff


	//   ....[10]....
        /*00a8*/ 	.word	0xffffffff


	//   ....[11]....
        /*00ac*/ 	.word	0xffffffff


	//   ....[12]....
        /*00b0*/ 	.word	0xffffffff


	//   ....[13]....
        /*00b4*/ 	.word	0xffffffff


	//----- nvinfo : EIATTR_COOP_GROUP_INSTR_OFFSETS
	.align		4
.L_41:
        /*00b8*/ 	.byte	0x04, 0x28
        /*00ba*/ 	.short	(.L_43 - .L_42)


	//   ....[0]....
.L_42:
        /*00bc*/ 	.word	0x000000c0


	//   ....[1]....
        /*00c0*/ 	.word	0x00000500


	//   ....[2]....
        /*00c4*/ 	.word	0x00000770


	//   ....[3]....
        /*00c8*/ 	.word	0x00000900


	//   ....[4]....
        /*00cc*/ 	.word	0x000009f0


	//   ....[5]....
        /*00d0*/ 	.word	0x00000b50


	//   ....[6]....
        /*00d4*/ 	.word	0x00000ca0


	//   ....[7]....
        /*00d8*/ 	.word	0x00000ee0


	//   ....[8]....
        /*00dc*/ 	.word	0x00002070


	//   ....[9]....
        /*00e0*/ 	.word	0x000031b0


	//   ....[10]....
        /*00e4*/ 	.word	0x00003680


	//   ....[11]....
        /*00e8*/ 	.word	0x000036b0


	//   ....[12]....
        /*00ec*/ 	.word	0x000040d0


	//   ....[13]....
        /*00f0*/ 	.word	0x000042e0


	//----- nvinfo : EIATTR_VRC_CTA_INIT_COUNT
	.align		4
.L_43:
        /*00f4*/ 	.byte	0x02, 0x4a
        /*00f6*/ 	.byte	0x80
	.zero		1


	//----- nvinfo : EIATTR_SYSCALL_OFFSETS
	.align		4
        /*00f8*/ 	.byte	0x04, 0x46
        /*00fa*/ 	.short	(.L_45 - .L_44)


	//   ....[0]....
.L_44:
        /*00fc*/ 	.word	0x00005cc0


	//   ....[1]....
        /*0100*/ 	.word	0x00005db0


	//   ....[2]....
        /*0104*/ 	.word	0x00006720


	//   ....[3]....
        /*0108*/ 	.word	0x00007be0


	//   ....[4]....
        /*010c*/ 	.word	0x00009000


	//   ....[5]....
        /*0110*/ 	.word	0x0000a410


	//----- nvinfo : EIATTR_MBARRIER_INSTR_OFFSETS
	.align		4
.L_45:
        /*0114*/ 	.byte	0x04, 0x39
        /*0116*/ 	.short	(.L_47 - .L_46)


	//   ....[0]....
.L_46:
        /*0118*/ 	.word	0x00000610
        /*011c*/ 	.word	0x000000ff
        /*0120*/ 	.word	0x00000000
        /*0124*/ 	.short	0x0100
        /*0126*/ 	.byte	0x08
	.zero		1


	//   ....[1]....
        /*0128*/ 	.word	0x00000620
        /*012c*/ 	.word	0x000000ff
        /*0130*/ 	.word	0x00000050
        /*0134*/ 	.short	0x0100
        /*0136*/ 	.byte	0x08
	.zero		1


	//   ....[2]....
        /*0138*/ 	.word	0x00000630
        /*013c*/ 	.word	0x000000ff
        /*0140*/ 	.word	0x00000008
        /*0144*/ 	.short	0x0100
        /*0146*/ 	.byte	0x08
	.zero		1


	//   ....[3]....
        /*0148*/ 	.word	0x00000640
        /*014c*/ 	.word	0x000000ff
        /*0150*/ 	.word	0x00000058
        /*0154*/ 	.short	0x0100
        /*0156*/ 	.byte	0x08
	.zero		1


	//   ....[4]....
        /*0158*/ 	.word	0x00000650
        /*015c*/ 	.word	0x000000ff
        /*0160*/ 	.word	0x00000010
        /*0164*/ 	.short	0x0100
        /*0166*/ 	.byte	0x08
	.zero		1


	//   ....[5]....
        /*0168*/ 	.word	0x00000660
        /*016c*/ 	.word	0x000000ff
        /*0170*/ 	.word	0x00000060
        /*0174*/ 	.short	0x0100
        /*0176*/ 	.byte	0x08
	.zero		1


	//   ....[6]....
        /*0178*/ 	.word	0x00000670
        /*017c*/ 	.word	0x000000ff
        /*0180*/ 	.word	0x00000018
        /*0184*/ 	.short	0x0100
        /*0186*/ 	.byte	0x08
	.zero		1


	//   ....[7]....
        /*0188*/ 	.word	0x00000680
        /*018c*/ 	.word	0x000000ff
        /*0190*/ 	.word	0x00000068
        /*0194*/ 	.short	0x0100
        /*0196*/ 	.byte	0x08
	.zero		1


	//   ....[8]....
        /*0198*/ 	.word	0x00000690
        /*019c*/ 	.word	0x000000ff
        /*01a0*/ 	.word	0x00000020
        /*01a4*/ 	.short	0x0100
        /*01a6*/ 	.byte	0x08
	.zero		1


	//   ....[9]....
        /*01a8*/ 	.word	0x000006a0
        /*01ac*/ 	.word	0x000000ff
        /*01b0*/ 	.word	0x00000070
        /*01b4*/ 	.short	0x0100
        /*01b6*/ 	.byte	0x08
	.zero		1


	//   ....[10]....
        /*01b8*/ 	.word	0x000006b0
        /*01bc*/ 	.word	0x000000ff
        /*01c0*/ 	.word	0x00000028
        /*01c4*/ 	.short	0x0100
        /*01c6*/ 	.byte	0x08
	.zero		1


	//   ....[11]....
        /*01c8*/ 	.word	0x000006c0
        /*01cc*/ 	.word	0x000000ff
        /*01d0*/ 	.word	0x00000078
        /*01d4*/ 	.short	0x0100
        /*01d6*/ 	.byte	0x08
	.zero		1


	//   ....[12]....
        /*01d8*/ 	.word	0x000006d0
        /*01dc*/ 	.word	0x000000ff
        /*01e0*/ 	.word	0x00000030
        /*01e4*/ 	.short	0x0100
        /*01e6*/ 	.byte	0x08
	.zero		1


	//   ....[13]....
        /*01e8*/ 	.word	0x000006e0
        /*01ec*/ 	.word	0x000000ff
        /*01f0*/ 	.word	0x00000080
        /*01f4*/ 	.short	0x0100
        /*01f6*/ 	.byte	0x08
	.zero		1


	//   ....[14]....
        /*01f8*/ 	.word	0x000006f0
        /*01fc*/ 	.word	0x000000ff
        /*0200*/ 	.word	0x00000038
        /*0204*/ 	.short	0x0100
        /*0206*/ 	.byte	0x08
	.zero		1


	//   ....[15]....
        /*0208*/ 	.word	0x00000700
        /*020c*/ 	.word	0x000000ff
        /*0210*/ 	.word	0x00000088
        /*0214*/ 	.short	0x0100
        /*0216*/ 	.byte	0x08
	.zero		1


	//   ....[16]....
        /*0218*/ 	.word	0x00000710
        /*021c*/ 	.word	0x000000ff
        /*0220*/ 	.word	0x00000040
        /*0224*/ 	.short	0x0100
        /*0226*/ 	.byte	0x08
	.zero		1


	//   ....[17]....
        /*0228*/ 	.word	0x00000720
        /*022c*/ 	.word	0x000000ff
        /*0230*/ 	.word	0x00000090
        /*0234*/ 	.short	0x0100
        /*0236*/ 	.byte	0x08
	.zero		1


	//   ....[18]....
        /*0238*/ 	.word	0x00000730
        /*023c*/ 	.word	0x000000ff
        /*0240*/ 	.word	0x00000048
        /*0244*/ 	.short	0x0100
        /*0246*/ 	.byte	0x08
	.zero		1


	//   ....[19]....
        /*0248*/ 	.word	0x00000740
        /*024c*/ 	.word	0x000000ff
        /*0250*/ 	.word	0x00000098
        /*0254*/ 	.short	0x0100
        /*0256*/ 	.byte	0x08
	.zero		1


	//   ....[20]....
        /*0258*/ 	.word	0x00000870
        /*025c*/ 	.word	0x000000ff
        /*0260*/ 	.word	0x000000a0
        /*0264*/ 	.short	0x0100
        /*0266*/ 	.byte	0x09
	.zero		1


	//   ....[21]....
        /*0268*/ 	.word	0x00000880
        /*026c*/ 	.word	0x000000ff
        /*0270*/ 	.word	0x000000c0
        /*0274*/ 	.short	0x0100
        /*0276*/ 	.byte	0x09
	.zero		1


	//   ....[22]....
        /*0278*/ 	.word	0x00000890
        /*027c*/ 	.word	0x000000ff
        /*0280*/ 	.word	0x000000a8
        /*0284*/ 	.short	0x0100
        /*0286*/ 	.byte	0x09
	.zero		1


	//   ....[23]....
        /*0288*/ 	.word	0x000008a0
        /*028c*/ 	.word	0x000000ff
        /*0290*/ 	.word	0x000000c8
        /*0294*/ 	.short	0x0100
        /*0296*/ 	.byte	0x09
	.zero		1


	//   ....[24]....
        /*0298*/ 	.word	0x000008b0
        /*029c*/ 	.word	0x000000ff
        /*02a0*/ 	.word	0x000000b0
        /*02a4*/ 	.short	0x0100
        /*02a6*/ 	.byte	0x09
	.zero		1


	//   ....[25]....
        /*02a8*/ 	.word	0x000008c0
        /*02ac*/ 	.word	0x000000ff
        /*02b0*/ 	.word	0x000000d0
        /*02b4*/ 	.short	0x0100
        /*02b6*/ 	.byte	0x09
	.zero		1


	//   ....[26]....
        /*02b8*/ 	.word	0x000008d0
        /*02bc*/ 	.word	0x000000ff
        /*02c0*/ 	.word	0x000000b8
        /*02c4*/ 	.short	0x0100
        /*02c6*/ 	.byte	0x09
	.zero		1


	//   ....[27]....
        /*02c8*/ 	.word	0x000008e0
        /*02cc*/ 	.word	0x000000ff
        /*02d0*/ 	.word	0x000000d8
        /*02d4*/ 	.short	0x0100
        /*02d6*/ 	.byte	0x09
	.zero		1


	//   ....[28]....
        /*02d8*/ 	.word	0x000009c0
        /*02dc*/ 	.word	0x000000ff
        /*02e0*/ 	.word	0x000000e0
        /*02e4*/ 	.short	0x0100
        /*02e6*/ 	.byte	0x08
	.zero		1


	//   ....[29]....
        /*02e8*/ 	.word	0x000009d0
        /*02ec*/ 	.word	0x000000ff
        /*02f0*/ 	.word	0x000000e8
        /*02f4*/ 	.short	0x0100
        /*02f6*/ 	.byte	0x08
	.zero		1


	//   ....[30]....
        /*02f8*/ 	.word	0x00000b00
        /*02fc*/ 	.word	0x000000ff
        /*0300*/ 	.word	0x000000f0
        /*0304*/ 	.short	0x0100
        /*0306*/ 	.byte	0x08
	.zero		1


	//   ....[31]....
        /*0308*/ 	.word	0x00000b10
        /*030c*/ 	.word	0x000000ff
        /*0310*/ 	.word	0x00000100
        /*0314*/ 	.short	0x0100
        /*0316*/ 	.byte	0x08
	.zero		1


	//   ....[32]....
        /*0318*/ 	.word	0x00000b20
        /*031c*/ 	.word	0x000000ff
        /*0320*/ 	.word	0x000000f8
        /*0324*/ 	.short	0x0100
        /*0326*/ 	.byte	0x08
	.zero		1


	//   ....[33]....
        /*0328*/ 	.word	0x00000b30
        /*032c*/ 	.word	0x000000ff
        /*0330*/ 	.word	0x00000108
        /*0334*/ 	.short	0x0100
        /*0336*/ 	.byte	0x08
	.zero		1


	//   ....[34]....
        /*0338*/ 	.word	0x00000c50
        /*033c*/ 	.word	0x000000ff
        /*0340*/ 	.word	0x00000110
        /*0344*/ 	.short	0x0100
        /*0346*/ 	.byte	0x09
	.zero		1


	//   ....[35]....
        /*0348*/ 	.word	0x00000c60
        /*034c*/ 	.word	0x000000ff
        /*0350*/ 	.word	0x00000120
        /*0354*/ 	.short	0x0100
        /*0356*/ 	.byte	0x09
	.zero		1


	//   ....[36]....
        /*0358*/ 	.word	0x00000c70
        /*035c*/ 	.word	0x000000ff
        /*0360*/ 	.word	0x00000118
        /*0364*/ 	.short	0x0100
        /*0366*/ 	.byte	0x09
	.zero		1


	//   ....[37]....
        /*0368*/ 	.word	0x00000c80
        /*036c*/ 	.word	0x000000ff
        /*0370*/ 	.word	0x00000128
        /*0374*/ 	.short	0x0100
        /*0376*/ 	.byte	0x09
	.zero		1


	//   ....[38]....
        /*0378*/ 	.word	0x00000d70
        /*037c*/ 	.word	0x000000ff
        /*0380*/ 	.word	0x00000130
        /*0384*/ 	.short	0x0100
        /*0386*/ 	.byte	0x08
	.zero		1


	//   ....[39]....
        /*0388*/ 	.word	0x00000d80
        /*038c*/ 	.word	0x000000ff
        /*0390*/ 	.word	0x00000140
        /*0394*/ 	.short	0x0100
        /*0396*/ 	.byte	0x08
	.zero		1


	//   ....[40]....
        /*0398*/ 	.word	0x00000d90
        /*039c*/ 	.word	0x000000ff
        /*03a0*/ 	.word	0x00000138
        /*03a4*/ 	.short	0x0100
        /*03a6*/ 	.byte	0x08
	.zero		1


	//   ....[41]....
        /*03a8*/ 	.word	0x00000da0
        /*03ac*/ 	.word	0x000000ff
        /*03b0*/ 	.word	0x00000148
        /*03b4*/ 	.short	0x0100
        /*03b6*/ 	.byte	0x08
	.zero		1


	//   ....[42]....
        /*03b8*/ 	.word	0x00000e90
        /*03bc*/ 	.word	0x000000ff
        /*03c0*/ 	.word	0x00000150
        /*03c4*/ 	.short	0x0100
        /*03c6*/ 	.byte	0x07
	.zero		1


	//   ....[43]....
        /*03c8*/ 	.word	0x000018a0
        /*03cc*/ 	.word	0x00000003
        /*03d0*/ 	.word	0x00000140
        /*03d4*/ 	.short	0x010a
        /*03d6*/ 	.byte	0xff
	.zero		1


	//   ....[44]....
        /*03d8*/ 	.word	0x000018d0
        /*03dc*/ 	.word	0x00000003
        /*03e0*/ 	.word	0x00000130
        /*03e4*/ 	.short	0x0101
        /*03e6*/ 	.byte	0xff
	.zero		1


	//   ....[45]....
        /*03e8*/ 	.word	0x000019d0
        /*03ec*/ 	.word	0x000000ff
        /*03f0*/ 	.word	0x00000050
        /*03f4*/ 	.short	0x010a
        /*03f6*/ 	.byte	0x08
	.zero		1


	//   ....[46]....
        /*03f8*/ 	.word	0x00001a90
        /*03fc*/ 	.word	0x000000ff
        /*0400*/ 	.word	0x00000050
        /*0404*/ 	.short	0x010a
        /*0406*/ 	.byte	0x21
	.zero		1


	//   ....[47]....
        /*0408*/ 	.word	0x00001c50
        /*040c*/ 	.word	0x000000ff
        /*0410*/ 	.word	0x00000050
        /*0414*/ 	.short	0x010a
        /*0416*/ 	.byte	0x08
	.zero		1


	//   ....[48]....
        /*0418*/ 	.word	0x00001d30
        /*041c*/ 	.word	0x000000ff
        /*0420*/ 	.word	0x000000e8
        /*0424*/ 	.short	0x0101
        /*0426*/ 	.byte	0x06
	.zero		1


	//   ....[49]....
        /*0428*/ 	.word	0x00001d50
        /*042c*/ 	.word	0x000000ff
        /*0430*/ 	.word	0x00000050
        /*0434*/ 	.short	0x010a
        /*0436*/ 	.byte	0x08
	.zero		1


	//   ....[50]....
        /*0438*/ 	.word	0x00001dd0
        /*043c*/ 	.word	0x000000ff
        /*0440*/ 	.word	0x00000050
        /*0444*/ 	.short	0x010a
        /*0446*/ 	.byte	0x11
	.zero		1


	//   ....[51]....
        /*0448*/ 	.word	0x00001f60
        /*044c*/ 	.word	0x000000ff
        /*0450*/ 	.word	0x00000050
        /*0454*/ 	.short	0x010a
        /*0456*/ 	.byte	0x08
	.zero		1


	//   ....[52]....
        /*0458*/ 	.word	0x000020a0
        /*045c*/ 	.word	0x00000002
        /*0460*/ 	.word	0x000000f0
        /*0464*/ 	.short	0x010a
        /*0466*/ 	.byte	0xff
	.zero		1


	//   ....[53]....
        /*0468*/ 	.word	0x00002160
        /*046c*/ 	.word	0x00000002
        /*0470*/ 	.word	0x00000000
        /*0474*/ 	.short	0x0101
        /*0476*/ 	.byte	0xff
	.zero		1


	//   ....[54]....
        /*0478*/ 	.word	0x000026c0
        /*047c*/ 	.word	0x000000ff
        /*0480*/ 	.word	0x00000000
        /*0484*/ 	.short	0x010a
        /*0486*/ 	.byte	0x04
	.zero		1


	//   ....[55]....
        /*0488*/ 	.word	0x00002750
        /*048c*/ 	.word	0x000000ff
        /*0490*/ 	.word	0x00000000
        /*0494*/ 	.short	0x010a
        /*0496*/ 	.byte	0x04
	.zero		1


	//   ....[56]....
        /*0498*/ 	.word	0x000027e0
        /*049c*/ 	.word	0x000000ff
        /*04a0*/ 	.word	0x00000000
        /*04a4*/ 	.short	0x010a
        /*04a6*/ 	.byte	0x04
	.zero		1


	//   ....[57]....
        /*04a8*/ 	.word	0x00002870
        /*04ac*/ 	.word	0x000000ff
        /*04b0*/ 	.word	0x00000000
        /*04b4*/ 	.short	0x010a
        /*04b6*/ 	.byte	0x04
	.zero		1


	//   ....[58]....
        /*04b8*/ 	.word	0x00002900
        /*04bc*/ 	.word	0x000000ff
        /*04c0*/ 	.word	0x00000000
        /*04c4*/ 	.short	0x010a
        /*04c6*/ 	.byte	0x04
	.zero		1


	//   ....[59]....
        /*04c8*/ 	.word	0x00002990
        /*04cc*/ 	.word	0x000000ff
        /*04d0*/ 	.word	0x00000000
        /*04d4*/ 	.short	0x010a
        /*04d6*/ 	.byte	0x04
	.zero		1


	//   ....[60]....
        /*04d8*/ 	.word	0x00002a20
        /*04dc*/ 	.word	0x000000ff
        /*04e0*/ 	.word	0x00000000
        /*04e4*/ 	.short	0x010a
        /*04e6*/ 	.byte	0x04
	.zero		1


	//   ....[61]....
        /*04e8*/ 	.word	0x00002ab0
        /*04ec*/ 	.word	0x000000ff
        /*04f0*/ 	.word	0x00000000
        /*04f4*/ 	.short	0x010a
        /*04f6*/ 	.byte	0x04
	.zero		1


	//   ....[62]....
        /*04f8*/ 	.word	0x00002b40
        /*04fc*/ 	.word	0x000000ff
        /*0500*/ 	.word	0x00000000
        /*0504*/ 	.short	0x010a
        /*0506*/ 	.byte	0x04
	.zero		1


	//   ....[63]....
        /*0508*/ 	.word	0x00002be0
        /*050c*/ 	.word	0x00000000
        /*0510*/ 	.word	0x00000000
        /*0514*/ 	.short	0x010a
        /*0516*/ 	.byte	0xff
	.zero		1


	//   ....[64]....
        /*0518*/ 	.word	0x00002d10
        /*051c*/ 	.word	0x00000000
        /*0520*/ 	.word	0x00000130
        /*0524*/ 	.short	0x010a
        /*0526*/ 	.byte	0xff
	.zero		1


	//   ....[65]....
        /*0528*/ 	.word	0x00002d80
        /*052c*/ 	.word	0x00000004
        /*0530*/ 	.word	0x00000000
        /*0534*/ 	.short	0x0101
        /*0536*/ 	.byte	0xff
	.zero		1


	//   ....[66]....
        /*0538*/ 	.word	0x00002da0
        /*053c*/ 	.word	0x000000ff
        /*0540*/ 	.word	0x00000100
        /*0544*/ 	.short	0x010a
        /*0546*/ 	.byte	0x05
	.zero		1


	//   ....[67]....
        /*0548*/ 	.word	0x00002ec0
        /*054c*/ 	.word	0x00000000
        /*0550*/ 	.word	0x000000f0
        /*0554*/ 	.short	0x010a
        /*0556*/ 	.byte	0xff
	.zero		1


	//   ....[68]....
        /*0558*/ 	.word	0x00002fc0
        /*055c*/ 	.word	0x00000000
        /*0560*/ 	.word	0x00000000
        /*0564*/ 	.short	0x0101
        /*0566*/ 	.byte	0xff
	.zero		1


	//   ....[69]....
        /*0568*/ 	.word	0x00003050
        /*056c*/ 	.word	0x000000ff
        /*0570*/ 	.word	0x00000100
        /*0574*/ 	.short	0x0106
        /*0576*/ 	.byte	0x05
	.zero		1


	//   ....[70]....
        /*0578*/ 	.word	0x00003070
        /*057c*/ 	.word	0x000000ff
        /*0580*/ 	.word	0x00000100
        /*0584*/ 	.short	0x010a
        /*0586*/ 	.byte	0x05
	.zero		1


	//   ....[71]....
        /*0588*/ 	.word	0x00003100
        /*058c*/ 	.word	0x000000ff
        /*0590*/ 	.word	0x00000100
        /*0594*/ 	.short	0x0106
        /*0596*/ 	.byte	0x04
	.zero		1


	//   ....[72]....
        /*0598*/ 	.word	0x00003140
        /*059c*/ 	.word	0x00000000
        /*05a0*/ 	.word	0x00000100
        /*05a4*/ 	.short	0x010a
        /*05a6*/ 	.byte	0xff
	.zero		1


	//   ....[73]....
        /*05a8*/ 	.word	0x00003380
        /*05ac*/ 	.word	0x000000ff
        /*05b0*/ 	.word	0x00000008
        /*05b4*/ 	.short	0x010a
        /*05b6*/ 	.byte	0x06
	.zero		1


	//   ....[74]....
        /*05b8*/ 	.word	0x000033a0
        /*05bc*/ 	.word	0x000000ff
        /*05c0*/ 	.word	0x00000008
        /*05c4*/ 	.short	0x010a
        /*05c6*/ 	.byte	0x06
	.zero		1


	//   ....[75]....
        /*05c8*/ 	.word	0x00003530
        /*05cc*/ 	.word	0x000000ff
        /*05d0*/ 	.word	0x00000008
        /*05d4*/ 	.short	0x010a
        /*05d6*/ 	.byte	0x06
	.zero		1


	//   ....[76]....
        /*05d8*/ 	.word	0x00003550
        /*05dc*/ 	.word	0x000000ff
        /*05e0*/ 	.word	0x00000008
        /*05e4*/ 	.short	0x010a
        /*05e6*/ 	.byte	0x06
	.zero		1


	//   ....[77]....
        /*05e8*/ 	.word	0x00003610
        /*05ec*/ 	.word	0x000000ff
        /*05f0*/ 	.word	0x00000000
        /*05f4*/ 	.short	0x0101
        /*05f6*/ 	.byte	0x07
	.zero		1


	//   ....[78]....
        /*05f8*/ 	.word	0x00003910
        /*05fc*/ 	.word	0x00000000
        /*0600*/ 	.word	0x000000f0
        /*0604*/ 	.short	0x010a
        /*0606*/ 	.byte	0xff
	.zero		1


	//   ....[79]....
        /*0608*/ 	.word	0x000039d0
        /*060c*/ 	.word	0x00000000
        /*0610*/ 	.word	0x00000000
        /*0614*/ 	.short	0x0101
        /*0616*/ 	.byte	0xff
	.zero		1


	//   ....[80]....
        /*0618*/ 	.word	0x00003a90
        /*061c*/ 	.word	0x000000ff
        /*0620*/ 	.word	0x00000000
        /*0624*/ 	.short	0x010a
        /*0626*/ 	.byte	0x06
	.zero		1


	//   ....[81]....
        /*0628*/ 	.word	0x00003aa0
        /*062c*/ 	.word	0x000000ff
        /*0630*/ 	.word	0x00000120
        /*0634*/ 	.short	0x010a
        /*0636*/ 	.byte	0x0a
	.zero		1


	//   ....[82]....
        /*0638*/ 	.word	0x00003b50
        /*063c*/ 	.word	0x000000ff
        /*0640*/ 	.word	0x00000000
        /*0644*/ 	.short	0x010a
        /*0646*/ 	.byte	0x09
	.zero		1


	//   ....[83]....
        /*0648*/ 	.word	0x00003c90
        /*064c*/ 	.word	0x000000ff
        /*0650*/ 	.word	0x00000000
        /*0654*/ 	.short	0x010a
        /*0656*/ 	.byte	0x06
	.zero		1


	//   ....[84]....
        /*0658*/ 	.word	0x00003ee0
        /*065c*/ 	.word	0x000000ff
        /*0660*/ 	.word	0x00000000
        /*0664*/ 	.short	0x010a
        /*0666*/ 	.byte	0x05
	.zero		1


	//   ....[85]....
        /*0668*/ 	.word	0x00003f80
        /*066c*/ 	.word	0x00000000
        /*0670*/ 	.word	0x00000000
        /*0674*/ 	.short	0x010a
        /*0676*/ 	.byte	0xff
	.zero		1


	//   ....[86]....
        /*0678*/ 	.word	0x00003fc0
        /*067c*/ 	.word	0x00000000
        /*0680*/ 	.word	0x00000000
        /*0684*/ 	.short	0x010a
        /*0686*/ 	.byte	0xff
	.zero		1


	//   ....[87]....
        /*0688*/ 	.word	0x00004030
        /*068c*/ 	.word	0x000000ff
        /*0690*/ 	.word	0x00000000
        /*0694*/ 	.short	0x0101
        /*0696*/ 	.byte	0x05
	.zero		1


	//   ....[88]....
        /*0698*/ 	.word	0x00004070
        /*069c*/ 	.word	0x000000ff
        /*06a0*/ 	.word	0x00000150
        /*06a4*/ 	.short	0x010a
        /*06a6*/ 	.byte	0x08
	.zero		1


	//   ....[89]....
        /*06a8*/ 	.word	0x000040c0
        /*06ac*/ 	.word	0x000000ff
        /*06b0*/ 	.word	0x00000000
        /*06b4*/ 	.short	0x0101
        /*06b6*/ 	.byte	0x05
	.zero		1


	//   ....[90]....
        /*06b8*/ 	.word	0x00004510
        /*06bc*/ 	.word	0x00000000
        /*06c0*/ 	.word	0x000000f0
        /*06c4*/ 	.short	0x010a
        /*06c6*/ 	.byte	0xff
	.zero		1


	//   ....[91]....
        /*06c8*/ 	.word	0x000045d0
        /*06cc*/ 	.word	0x00000000
        /*06d0*/ 	.word	0x00000000
        /*06d4*/ 	.short	0x0101
        /*06d6*/ 	.byte	0xff
	.zero		1


	//   ....[92]....
        /*06d8*/ 	.word	0x000048f0
        /*06dc*/ 	.word	0x000000ff
        /*06e0*/ 	.word	0x000000e8
        /*06e4*/ 	.short	0x010a
        /*06e6*/ 	.byte	0x07
	.zero		1


	//   ....[93]....
        /*06e8*/ 	.word	0x00004ae0
        /*06ec*/ 	.word	0x000000ff
        /*06f0*/ 	.word	0x000000c0
        /*06f4*/ 	.short	0x010a
        /*06f6*/ 	.byte	0x07
	.zero		1


	//   ....[94]....
        /*06f8*/ 	.word	0x00004c50
        /*06fc*/ 	.word	0x000000ff
        /*0700*/ 	.word	0x000000a0
        /*0704*/ 	.short	0x010b
        /*0706*/ 	.byte	0x07
	.zero		1


	//   ....[95]....
        /*0708*/ 	.word	0x00004c60
        /*070c*/ 	.word	0x000000ff
        /*0710*/ 	.word	0x00000000
        /*0714*/ 	.short	0x0101
        /*0716*/ 	.byte	0x08
	.zero		1


	//   ....[96]....
        /*0718*/ 	.word	0x00004c80
        /*071c*/ 	.word	0x000000ff
        /*0720*/ 	.word	0x000000c8
        /*0724*/ 	.short	0x010a
        /*0726*/ 	.byte	0x07
	.zero		1


	//   ....[97]....
        /*0728*/ 	.word	0x00004de0
        /*072c*/ 	.word	0x000000ff
        /*0730*/ 	.word	0x000000a8
        /*0734*/ 	.short	0x010b
        /*0736*/ 	.byte	0x07
	.zero		1


	//   ....[98]....
        /*0738*/ 	.word	0x00004df0
        /*073c*/ 	.word	0x000000ff
        /*0740*/ 	.word	0x00000000
        /*0744*/ 	.short	0x0101
        /*0746*/ 	.byte	0x08
	.zero		1


	//   ....[99]....
        /*0748*/ 	.word	0x00004e00
        /*074c*/ 	.word	0x000000ff
        /*0750*/ 	.word	0x000000d0
        /*0754*/ 	.short	0x010a
        /*0756*/ 	.byte	0x07
	.zero		1


	//   ....[100]....
        /*0758*/ 	.word	0x00004fa0
        /*075c*/ 	.word	0x000000ff
        /*0760*/ 	.word	0x000000b0
        /*0764*/ 	.short	0x010b
        /*0766*/ 	.byte	0x07
	.zero		1


	//   ....[101]....
        /*0768*/ 	.word	0x00005010
        /*076c*/ 	.word	0x000000ff
        /*0770*/ 	.word	0x00000000
        /*0774*/ 	.short	0x0101
        /*0776*/ 	.byte	0x08
	.zero		1


	//   ....[102]....
        /*0778*/ 	.word	0x00005040
        /*077c*/ 	.word	0x000000ff
        /*0780*/ 	.word	0x000000d8
        /*0784*/ 	.short	0x010a
        /*0786*/ 	.byte	0x07
	.zero		1


	//   ....[103]....
        /*0788*/ 	.word	0x00005250
        /*078c*/ 	.word	0x000000ff
        /*0790*/ 	.word	0x000000b8
        /*0794*/ 	.short	0x010b
        /*0796*/ 	.byte	0x07
	.zero		1


	//   ....[104]....
        /*0798*/ 	.word	0x00005270
        /*079c*/ 	.word	0x000000ff
        /*07a0*/ 	.word	0x00000000
        /*07a4*/ 	.short	0x0101
        /*07a6*/ 	.byte	0x0d
	.zero		1


	//   ....[105]....
        /*07a8*/ 	.word	0x000052a0
        /*07ac*/ 	.word	0x000000ff
        /*07b0*/ 	.word	0x000000c0
        /*07b4*/ 	.short	0x010a
        /*07b6*/ 	.byte	0x07
	.zero		1


	//   ....[106]....
        /*07b8*/ 	.word	0x000052c0
        /*07bc*/ 	.word	0x000000ff
        /*07c0*/ 	.word	0x000000c8
        /*07c4*/ 	.short	0x010a
        /*07c6*/ 	.byte	0x07
	.zero		1


	//   ....[107]....
        /*07c8*/ 	.word	0x000052e0
        /*07cc*/ 	.word	0x000000ff
        /*07d0*/ 	.word	0x000000d0
        /*07d4*/ 	.short	0x010a
        /*07d6*/ 	.byte	0x07
	.zero		1


	//   ....[108]....
        /*07d8*/ 	.word	0x00005320
        /*07dc*/ 	.word	0x00000000
        /*07e0*/ 	.word	0x000000d8
        /*07e4*/ 	.short	0x010a
        /*07e6*/ 	.byte	0xff
	.zero		1


	//   ....[109]....
        /*07e8*/ 	.word	0x00005680
        /*07ec*/ 	.word	0x00000000
        /*07f0*/ 	.word	0x000000f0
        /*07f4*/ 	.short	0x010a
        /*07f6*/ 	.byte	0xff
	.zero		1


	//   ....[110]....
        /*07f8*/ 	.word	0x00005790
        /*07fc*/ 	.word	0x00000000
        /*0800*/ 	.word	0x00000000
        /*0804*/ 	.short	0x0101
        /*0806*/ 	.byte	0xff
	.zero		1


	//   ....[111]....
        /*0808*/ 	.word	0x00006240
        /*080c*/ 	.word	0x000000ff
        /*0810*/ 	.word	0x000000a0
        /*0814*/ 	.short	0x010a
        /*0816*/ 	.byte	0x30
	.zero		1


	//   ....[112]....
        /*0818*/ 	.word	0x00006300
        /*081c*/ 	.word	0x000000b3
        /*0820*/ 	.word	0x00000110
        /*0824*/ 	.short	0x010a
        /*0826*/ 	.byte	0xff
	.zero		1


	//   ....[113]....
        /*0828*/ 	.word	0x00006430
        /*082c*/ 	.word	0x000000ff
        /*0830*/ 	.word	0x000000a0
        /*0834*/ 	.short	0x010a
        /*0836*/ 	.byte	0x30
	.zero		1


	//   ....[114]....
        /*0838*/ 	.word	0x00006600
        /*083c*/ 	.word	0x000000b3
        /*0840*/ 	.word	0x00000110
        /*0844*/ 	.short	0x010a
        /*0846*/ 	.byte	0xff
	.zero		1


	//   ....[115]....
        /*0848*/ 	.word	0x00007880
        /*084c*/ 	.word	0x00000000
        /*0850*/ 	.word	0x00000000
        /*0854*/ 	.short	0x0101
        /*0856*/ 	.byte	0xff
	.zero		1


	//   ....[116]....
        /*0858*/ 	.word	0x00007890
        /*085c*/ 	.word	0x00000003
        /*0860*/ 	.word	0x000000a0
        /*0864*/ 	.short	0x010a
        /*0866*/ 	.byte	0xff
	.zero		1


	//   ....[117]....
        /*0868*/ 	.word	0x00007970
        /*086c*/ 	.word	0x00000003
        /*0870*/ 	.word	0x000000a0
        /*0874*/ 	.short	0x010a
        /*0876*/ 	.byte	0xff
	.zero		1


	//   ....[118]....
        /*0878*/ 	.word	0x00008ca0
        /*087c*/ 	.word	0x00000055
        /*0880*/ 	.word	0x00000000
        /*0884*/ 	.short	0x0101
        /*0886*/ 	.byte	0xff
	.zero		1


	//   ....[119]....
        /*0888*/ 	.word	0x00008cc0
        /*088c*/ 	.word	0x00000000
        /*0890*/ 	.word	0x000000a0
        /*0894*/ 	.short	0x010a
        /*0896*/ 	.byte	0xff
	.zero		1


	//   ....[120]....
        /*0898*/ 	.word	0x00008d90
        /*089c*/ 	.word	0x00000000
        /*08a0*/ 	.word	0x000000a0
        /*08a4*/ 	.short	0x010a
        /*08a6*/ 	.byte	0xff
	.zero		1


	//   ....[121]....
        /*08a8*/ 	.word	0x0000a0c0
        /*08ac*/ 	.word	0x00000054
        /*08b0*/ 	.word	0x00000000
        /*08b4*/ 	.short	0x0101
        /*08b6*/ 	.byte	0xff
	.zero		1


	//   ....[122]....
        /*08b8*/ 	.word	0x0000a0e0
        /*08bc*/ 	.word	0x00000003
        /*08c0*/ 	.word	0x000000a0
        /*08c4*/ 	.short	0x010a
        /*08c6*/ 	.byte	0xff
	.zero		1


	//   ....[123]....
        /*08c8*/ 	.word	0x0000a1b0
        /*08cc*/ 	.word	0x00000003
        /*08d0*/ 	.word	0x000000a0
        /*08d4*/ 	.short	0x010a
        /*08d6*/ 	.byte	0xff
	.zero		1


	//   ....[124]....
        /*08d8*/ 	.word	0x0000a500
        /*08dc*/ 	.word	0x000000b3
        /*08e0*/ 	.word	0x00000000
        /*08e4*/ 	.short	0x0101
        /*08e6*/ 	.byte	0xff
	.zero		1


	//   ....[125]....
        /*08e8*/ 	.word	0x0000b520
        /*08ec*/ 	.word	0x00000000
        /*08f0*/ 	.word	0x00000000
        /*08f4*/ 	.short	0x0101
        /*08f6*/ 	.byte	0xff
	.zero		1


	//   ....[126]....
        /*08f8*/ 	.word	0x0000b790
        /*08fc*/ 	.word	0x000000ff
        /*0900*/ 	.word	0x00000000
        /*0904*/ 	.short	0x0101
        /*0906*/ 	.byte	0x04
	.zero		1


	//   ....[127]....
        /*0908*/ 	.word	0x0000b7b0
        /*090c*/ 	.word	0x00000003
        /*0910*/ 	.word	0x00000140
        /*0914*/ 	.short	0x010a
        /*0916*/ 	.byte	0xff
	.zero		1


	//   ....[128]....
        /*0918*/ 	.word	0x0000b810
        /*091c*/ 	.word	0x00000002
        /*0920*/ 	.word	0x00000050
        /*0924*/ 	.short	0x010a
        /*0926*/ 	.byte	0xff
	.zero		1


	//   ....[129]....
        /*0928*/ 	.word	0x0000b870
        /*092c*/ 	.word	0x00000002
        /*0930*/ 	.word	0x00000050
        /*0934*/ 	.short	0x010a
        /*0936*/ 	.byte	0xff
	.zero		1


	//   ....[130]....
        /*0938*/ 	.word	0x0000b8c0
        /*093c*/ 	.word	0x00000002
        /*0940*/ 	.word	0x000000f0
        /*0944*/ 	.short	0x010a
        /*0946*/ 	.byte	0xff
	.zero		1


	//   ....[131]....
        /*0948*/ 	.word	0x0000b920
        /*094c*/ 	.word	0x00000000
        /*0950*/ 	.word	0x00000000
        /*0954*/ 	.short	0x010a
        /*0956*/ 	.byte	0xff
	.zero		1


	//   ....[132]....
        /*0958*/ 	.word	0x0000b980
        /*095c*/ 	.word	0x00000000
        /*0960*/ 	.word	0x00000000
        /*0964*/ 	.short	0x010a
        /*0966*/ 	.byte	0xff
	.zero		1


	//   ....[133]....
        /*0968*/ 	.word	0x0000b9e0
        /*096c*/ 	.word	0x00000000
        /*0970*/ 	.word	0x00000000
        /*0974*/ 	.short	0x010a
        /*0976*/ 	.byte	0xff
	.zero		1


	//   ....[134]....
        /*0978*/ 	.word	0x0000ba40
        /*097c*/ 	.word	0x00000000
        /*0980*/ 	.word	0x00000000
        /*0984*/ 	.short	0x010a
        /*0986*/ 	.byte	0xff
	.zero		1


	//   ....[135]....
        /*0988*/ 	.word	0x0000baa0
        /*098c*/ 	.word	0x00000000
        /*0990*/ 	.word	0x00000000
        /*0994*/ 	.short	0x010a
        /*0996*/ 	.byte	0xff
	.zero		1


	//   ....[136]....
        /*0998*/ 	.word	0x0000bb00
        /*099c*/ 	.word	0x00000000
        /*09a0*/ 	.word	0x00000000
        /*09a4*/ 	.short	0x010a
        /*09a6*/ 	.byte	0xff
	.zero		1


	//   ....[137]....
        /*09a8*/ 	.word	0x0000bb60
        /*09ac*/ 	.word	0x00000000
        /*09b0*/ 	.word	0x00000000
        /*09b4*/ 	.short	0x010a
        /*09b6*/ 	.byte	0xff
	.zero		1


	//   ....[138]....
        /*09b8*/ 	.word	0x0000bbc0
        /*09bc*/ 	.word	0x00000000
        /*09c0*/ 	.word	0x00000000
        /*09c4*/ 	.short	0x010a
        /*09c6*/ 	.byte	0xff
	.zero		1


	//   ....[139]....
        /*09c8*/ 	.word	0x0000bc20
        /*09cc*/ 	.word	0x00000000
        /*09d0*/ 	.word	0x00000000
        /*09d4*/ 	.short	0x010a
        /*09d6*/ 	.byte	0xff
	.zero		1


	//   ....[140]....
        /*09d8*/ 	.word	0x0000bc70
        /*09dc*/ 	.word	0x00000000
        /*09e0*/ 	.word	0x00000130
        /*09e4*/ 	.short	0x010a
        /*09e6*/ 	.byte	0xff
	.zero		1


	//   ....[141]....
        /*09e8*/ 	.word	0x0000bcd0
        /*09ec*/ 	.word	0x00000000
        /*09f0*/ 	.word	0x00000100
        /*09f4*/ 	.short	0x010a
        /*09f6*/ 	.byte	0xff
	.zero		1


	//   ....[142]....
        /*09f8*/ 	.word	0x0000bd20
        /*09fc*/ 	.word	0x00000000
        /*0a00*/ 	.word	0x000000f0
        /*0a04*/ 	.short	0x010a
        /*0a06*/ 	.byte	0xff
	.zero		1


	//   ....[143]....
        /*0a08*/ 	.word	0x0000bd80
        /*0a0c*/ 	.word	0x00000000
        /*0a10*/ 	.word	0x00000100
        /*0a14*/ 	.short	0x010a
        /*0a16*/ 	.byte	0xff
	.zero		1


	//   ....[144]....
        /*0a18*/ 	.word	0x0000bde0
        /*0a1c*/ 	.word	0x00000004
        /*0a20*/ 	.word	0x00000008
        /*0a24*/ 	.short	0x010a
        /*0a26*/ 	.byte	0xff
	.zero		1


	//   ....[145]....
        /*0a28*/ 	.word	0x0000bec0
        /*0a2c*/ 	.word	0x00000002
        /*0a30*/ 	.word	0x00000008
        /*0a34*/ 	.short	0x010a
        /*0a36*/ 	.byte	0xff
	.zero		1


	//   ....[146]....
        /*0a38*/ 	.word	0x0000bf10
        /*0a3c*/ 	.word	0x00000000
        /*0a40*/ 	.word	0x000000f0
        /*0a44*/ 	.short	0x010a
        /*0a46*/ 	.byte	0xff
	.zero		1


	//   ....[147]....
        /*0a48*/ 	.word	0x0000bf70
        /*0a4c*/ 	.word	0x00000000
        /*0a50*/ 	.word	0x00000120
        /*0a54*/ 	.short	0x010a
        /*0a56*/ 	.byte	0xff
	.zero		1


	//   ....[148]....
        /*0a58*/ 	.word	0x0000bfd0
        /*0a5c*/ 	.word	0x00000000
        /*0a60*/ 	.word	0x00000000
        /*0a64*/ 	.short	0x010a
        /*0a66*/ 	.byte	0xff
	.zero		1


	//   ....[149]....
        /*0a68*/ 	.word	0x0000c030
        /*0a6c*/ 	.word	0x00000000
        /*0a70*/ 	.word	0x00000000
        /*0a74*/ 	.short	0x010a
        /*0a76*/ 	.byte	0xff
	.zero		1


	//   ....[150]....
        /*0a78*/ 	.word	0x0000c090
        /*0a7c*/ 	.word	0x00000000
        /*0a80*/ 	.word	0x00000150
        /*0a84*/ 	.short	0x010a
        /*0a86*/ 	.byte	0xff
	.zero		1


	//   ....[151]....
        /*0a88*/ 	.word	0x0000c0e0
        /*0a8c*/ 	.word	0x00000000
        /*0a90*/ 	.word	0x000000f0
        /*0a94*/ 	.short	0x010a
        /*0a96*/ 	.byte	0xff
	.zero		1


	//   ....[152]....
        /*0a98*/ 	.word	0x0000c140
        /*0a9c*/ 	.word	0x00000000
        /*0aa0*/ 	.word	0x000000e8
        /*0aa4*/ 	.short	0x010a
        /*0aa6*/ 	.byte	0xff
	.zero		1


	//   ....[153]....
        /*0aa8*/ 	.word	0x0000c1a0
        /*0aac*/ 	.word	0x00000003
        /*0ab0*/ 	.word	0x000000c0
        /*0ab4*/ 	.short	0x010a
        /*0ab6*/ 	.byte	0xff
	.zero		1


	//   ....[154]....
        /*0ab8*/ 	.word	0x0000c200
        /*0abc*/ 	.word	0x00000003
        /*0ac0*/ 	.word	0x000000c8
        /*0ac4*/ 	.short	0x010a
        /*0ac6*/ 	.byte	0xff
	.zero		1


	//   ....[155]....
        /*0ac8*/ 	.word	0x0000c260
        /*0acc*/ 	.word	0x00000003
        /*0ad0*/ 	.word	0x000000d0
        /*0ad4*/ 	.short	0x010a
        /*0ad6*/ 	.byte	0xff
	.zero		1


	//   ....[156]....
        /*0ad8*/ 	.word	0x0000c2c0
        /*0adc*/ 	.word	0x00000003
        /*0ae0*/ 	.word	0x000000d8
        /*0ae4*/ 	.short	0x010a
        /*0ae6*/ 	.byte	0xff
	.zero		1


	//   ....[157]....
        /*0ae8*/ 	.word	0x0000c320
        /*0aec*/ 	.word	0x00000000
        /*0af0*/ 	.word	0x000000c0
        /*0af4*/ 	.short	0x010a
        /*0af6*/ 	.byte	0xff
	.zero		1


	//   ....[158]....
        /*0af8*/ 	.word	0x0000c380
        /*0afc*/ 	.word	0x00000000
        /*0b00*/ 	.word	0x000000c8
        /*0b04*/ 	.short	0x010a
        /*0b06*/ 	.byte	0xff
	.zero		1


	//   ....[159]....
        /*0b08*/ 	.word	0x0000c3e0
        /*0b0c*/ 	.word	0x00000000
        /*0b10*/ 	.word	0x000000d0
        /*0b14*/ 	.short	0x010a
        /*0b16*/ 	.byte	0xff
	.zero		1


	//   ....[160]....
        /*0b18*/ 	.word	0x0000c430
        /*0b1c*/ 	.word	0x00000000
        /*0b20*/ 	.word	0x000000f0
        /*0b24*/ 	.short	0x010a
        /*0b26*/ 	.byte	0xff
	.zero		1


	//   ....[161]....
        /*0b28*/ 	.word	0x0000c490
        /*0b2c*/ 	.word	0x00000003
        /*0b30*/ 	.word	0x000000a0
        /*0b34*/ 	.short	0x010a
        /*0b36*/ 	.byte	0xff
	.zero		1


	//   ....[162]....
        /*0b38*/ 	.word	0x0000c4e0
        /*0b3c*/ 	.word	0x000000b3
        /*0b40*/ 	.word	0x00000110
        /*0b44*/ 	.short	0x010a
        /*0b46*/ 	.byte	0xff
	.zero		1


	//   ....[163]....
        /*0b48*/ 	.word	0x0000c530
        /*0b4c*/ 	.word	0x00000003
        /*0b50*/ 	.word	0x000000a0
        /*0b54*/ 	.short	0x010a
        /*0b56*/ 	.byte	0xff
	.zero		1


	//   ....[164]....
        /*0b58*/ 	.word	0x0000c580
        /*0b5c*/ 	.word	0x00000000
        /*0b60*/ 	.word	0x000000a0
        /*0b64*/ 	.short	0x010a
        /*0b66*/ 	.byte	0xff
	.zero		1


	//   ....[165]....
        /*0b68*/ 	.word	0x0000c5d0
        /*0b6c*/ 	.word	0x00000003
        /*0b70*/ 	.word	0x000000a0
        /*0b74*/ 	.short	0x010a
        /*0b76*/ 	.byte	0xff
	.zero		1


	//----- nvinfo : EIATTR_NUM_MBARRIERS
	.align		4
.L_47:
        /*0b78*/ 	.byte	0x03, 0x38
        /*0b7a*/ 	.short	0x002b


	//----- nvinfo : EIATTR_EXIT_INSTR_OFFSETS
	.align		4
        /*0b7c*/ 	.byte	0x04, 0x1c
        /*0b7e*/ 	.short	(.L_49 - .L_48)


	//   ....[0]....
.L_48:
        /*0b80*/ 	.word	0x00002c10


	//   ....[1]....
        /*0b84*/ 	.word	0x00003110


	//   ....[2]....
        /*0b88*/ 	.word	0x00003170


	//   ....[3]....
        /*0b8c*/ 	.word	0x000042f0


	//   ....[4]....
        /*0b90*/ 	.word	0x00005350


	//   ....[5]....
        /*0b94*/ 	.word	0x00005390


	//   ....[6]....
        /*0b98*/ 	.word	0x0000b680


	//   ....[7]....
        /*0b9c*/ 	.word	0x0000b700


	//   ....[8]....
        /*0ba0*/ 	.word	0x0000b730


	//   ....[9]....
        /*0ba4*/ 	.word	0x0000b7a0


	//----- nvinfo : EIATTR_MAX_THREADS
	.align		4
.L_49:
        /*0ba8*/ 	.byte	0x04, 0x05
        /*0baa*/ 	.short	(.L_51 - .L_50)
.L_50:
        /*0bac*/ 	.word	0x00000100
        /*0bb0*/ 	.word	0x00000001
        /*0bb4*/ 	.word	0x00000001


	//----- nvinfo : EIATTR_CRS_STACK_SIZE
	.align		4
.L_51:
        /*0bb8*/ 	.byte	0x04, 0x1e
        /*0bba*/ 	.short	(.L_53 - .L_52)
.L_52:
        /*0bbc*/ 	.word	0x00000000


	//----- nvinfo : EIATTR_CBANK_PARAM_SIZE
	.align		4
.L_53:
        /*0bc0*/ 	.byte	0x03, 0x19
        /*0bc2*/ 	.short	0x0800


	//----- nvinfo : EIATTR_PARAM_CBANK
	.align		4
        /*0bc4*/ 	.byte	0x04, 0x0a
        /*0bc6*/ 	.short	(.L_55 - .L_54)
	.align		4
.L_54:
        /*0bc8*/ 	.word	index@(.nv.constant0._ZN7cutlass13device_kernelINS_4gemm6kernel13GemmUniversalIN4cute5tupleIJiiiiEEENS1_10collective13CollectiveMmaINS1_35MainloopSm100TmaUmmaWarpSpecializedILi10ELi2ELi2ENS5_IJNS4_1CILi2EEENSA_ILi1EEESC_EEEEENS5_IJNSA_ILi256EEESF_NSA_ILi32EEEEEENS_6half_tENS5_IJlSC_lEEESI_SJ_NS4_8TiledMMAINS4_8MMA_AtomIJNS4_26SM100_MMA_F16BF16_2x1SM_SSISI_SI_fLi256ELi256ELNS4_4UMMA5MajorE0ELSO_0ELNSN_7ScaleInE0ELSP_0EEEEEENS4_6LayoutINS5_IJSC_SC_SC_EEENS5_IJNSA_ILi0EEESU_SU_EEEEENS5_IJNS4_10UnderscoreESX_SX_EEEEENS4_18SM100_TMA_2SM_LOADENS4_14ComposedLayoutINS4_7SwizzleILi2ELi4ELi3EEENS4_18smem_ptr_flag_bitsILi16EEENSS_INS5_IJNSA_ILi8EEESG_EEENS5_IJSG_SC_EEEEEEEvNS4_8identityES10_S1A_vS1B_EENS_8epilogue10collective18CollectiveEpilogueINS1D_23Sm100TmaWarpSpecializedILi4ELi2ELi64ELb1ELb0EEEJNS5_IJNSA_ILi128EEESF_SG_EEENS5_IJNSS_IS1I_SC_EENSS_INSA_ILi64EEESC_EEEEESI_SJ_SI_SJ_NS1D_6fusion15FusionCallbacksIS1H_NS1O_17LinearCombinationISI_fSI_fLNS_15FloatRoundStyleE2EEES1J_S1N_JEEENS4_5SM1004TMEM4LOAD26SM100_TMEM_LOAD_32dp32b64xENS4_13SM90_TMA_LOADENS11_INS12_ILi3ELi4ELi3EEES15_NSS_INS5_IJS16_S1L_EEENS5_IJS1L_SC_EEEEEEENS4_39AutoVectorizingCopyWithAssumedAlignmentILi128EEENS4_14SM90_TMA_STOREES23_S25_S25_EEEvvEEEEvNT_6ParamsE)
        /*0bcc*/ 	.short	0x0380
        /*0bce*/ 	.short	0x0800


	//----- nvinfo : EIATTR_SW_WAR
	.align		4
.L_55:
        /*0bd0*/ 	.byte	0x04, 0x36
        /*0bd2*/ 	.short	(.L_57 - .L_56)
.L_56:
        /*0bd4*/ 	.word	0x00000008
.L_57:


//--------------------- .nv.callgraph             --------------------------
	.section	.nv.callgraph,"",@"SHT_CUDA_CALLGRAPH"
	.align	4
	.sectionentsize	8
	.align		4
        /*0000*/ 	.word	0x00000000
	.align		4
        /*0004*/ 	.word	0xffffffff
	.align		4
        /*0008*/ 	.word	index@(_ZN7cutlass13device_kernelINS_4gemm6kernel13GemmUniversalIN4cute5tupleIJiiiiEEENS1_10collective13CollectiveMmaINS1_35MainloopSm100TmaUmmaWarpSpecializedILi10ELi2ELi2ENS5_IJNS4_1CILi2EEENSA_ILi1EEESC_EEEEENS5_IJNSA_ILi256EEESF_NSA_ILi32EEEEEENS_6half_tENS5_IJlSC_lEEESI_SJ_NS4_8TiledMMAINS4_8MMA_AtomIJNS4_26SM100_MMA_F16BF16_2x1SM_SSISI_SI_fLi256ELi256ELNS4_4UMMA5MajorE0ELSO_0ELNSN_7ScaleInE0ELSP_0EEEEEENS4_6LayoutINS5_IJSC_SC_SC_EEENS5_IJNSA_ILi0EEESU_SU_EEEEENS5_IJNS4_10UnderscoreESX_SX_EEEEENS4_18SM100_TMA_2SM_LOADENS4_14ComposedLayoutINS4_7SwizzleILi2ELi4ELi3EEENS4_18smem_ptr_flag_bitsILi16EEENSS_INS5_IJNSA_ILi8EEESG_EEENS5_IJSG_SC_EEEEEEEvNS4_8identityES10_S1A_vS1B_EENS_8epilogue10collective18CollectiveEpilogueINS1D_23Sm100TmaWarpSpecializedILi4ELi2ELi64ELb1ELb0EEEJNS5_IJNSA_ILi128EEESF_SG_EEENS5_IJNSS_IS1I_SC_EENSS_INSA_ILi64EEESC_EEEEESI_SJ_SI_SJ_NS1D_6fusion15FusionCallbacksIS1H_NS1O_17LinearCombinationISI_fSI_fLNS_15FloatRoundStyleE2EEES1J_S1N_JEEENS4_5SM1004TMEM4LOAD26SM100_TMEM_LOAD_32dp32b64xENS4_13SM90_TMA_LOADENS11_INS12_ILi3ELi4ELi3EEES15_NSS_INS5_IJS16_S1L_EEENS5_IJS1L_SC_EEEEEEENS4_39AutoVectorizingCopyWithAssumedAlignmentILi128EEENS4_14SM90_TMA_STOREES23_S25_S25_EEEvvEEEEvNT_6ParamsE)
	.align		4
        /*000c*/ 	.word	index@(__assertfail)
	.align		4
        /*0010*/ 	.word	0x00000000
	.align		4
        /*0014*/ 	.word	0xfffffffe
	.align		4
        /*0018*/ 	.word	0x00000000
	.align		4
        /*001c*/ 	.word	0xfffffffd
	.align		4
        /*0020*/ 	.word	0x00000000
	.align		4
        /*0024*/ 	.word	0xfffffffc


//--------------------- .nv.constant4             --------------------------
	.section	.nv.constant4,"a",@progbits
	.align	8
	.align		8
.nv.constant4:
        /*0000*/ 	.dword	__assertfail
	.align		8
        /*0008*/ 	.dword	__unnamed_1
	.align		8
        /*0010*/ 	.dword	__unnamed_2
	.align		8
        /*0018*/ 	.dword	_ZN40_INTERNAL_00584439_4_k_cu_0f38a0f4_316434cuda3std3__45__cpo5beginE
	.align		8
        /*0020*/ 	.dword	_ZN40_INTERNAL_00584439_4_k_cu_0f38a0f4_316434cuda3std3__45__cpo3endE
	.align		8
        /*0028*/ 	.dword	_ZN40_INTERNAL_00584439_4_k_cu_0f38a0f4_316434cuda3std3__45__cpo6cbeginE
	.align		8
        /*0030*/ 	.dword	_ZN40_INTERNAL_00584439_4_k_cu_0f38a0f4_316434cuda3std3__45__cpo4cendE
	.align		8
        /*0038*/ 	.dword	_ZN40_INTERNAL_00584439_4_k_cu_0f38a0f4_316434cuda3std3__442_GLOBAL__N__00584439_4_k_cu_0f38a0f4_316436ignoreE
	.align		8
        /*0040*/ 	.dword	_ZN40_INTERNAL_00584439_4_k_cu_0f38a0f4_316434cuda3std3__419piecewise_constructE
	.align		8
        /*0048*/ 	.dword	_ZN40_INTERNAL_00584439_4_k_cu_0f38a0f4_316434cuda3std3__48in_placeE
	.align		8
        /*0050*/ 	.dword	_ZN40_INTERNAL_00584439_4_k_cu_0f38a0f4_316434cuda3std6ranges3__45__cpo4swapE
	.align		8
        /*0058*/ 	.dword	_ZN40_INTERNAL_00584439_4_k_cu_0f38a0f4_316434cuda3std6ranges3__45__cpo9iter_moveE
	.align		8
        /*0060*/ 	.dword	_ZN40_INTERNAL_00584439_4_k_cu_0f38a0f4_316434cute7productE
	.align		8
        /*0068*/ 	.dword	_ZN40_INTERNAL_00584439_4_k_cu_0f38a0f4_316434cute1_E
	.align		8
        /*0070*/ 	.dword	$str$25
	.align		8
        /*0078*/ 	.dword	$str$26
	.align		8
        /*0080*/ 	.dword	$str$27
	.align		8
        /*0088*/ 	.dword	$str$28


//--------------------- .text._ZN7cutlass13device_kernelINS_4gemm6kernel13GemmUniversalIN4cute5tupleIJiiiiEEENS1_10collective13CollectiveMmaINS1_35MainloopSm100TmaUmmaWarpSpecializedILi10ELi2ELi2ENS5_IJNS4_1CILi2EEENSA_ILi1EEESC_EEEEENS5_IJNSA_ILi256EEESF_NSA_ILi32EEEEEENS_6half_tENS5_IJlSC_lEEESI_SJ_NS4_8TiledMMAINS4_8MMA_AtomIJNS4_26SM100_MMA_F16BF16_2x1SM_SSISI_SI_fLi256ELi256ELNS4_4UMMA5MajorE0ELSO_0ELNSN_7ScaleInE0ELSP_0EEEEEENS4_6LayoutINS5_IJSC_SC_SC_EEENS5_IJNSA_ILi0EEESU_SU_EEEEENS5_IJNS4_10UnderscoreESX_SX_EEEEENS4_18SM100_TMA_2SM_LOADENS4_14ComposedLayoutINS4_7SwizzleILi2ELi4ELi3EEENS4_18smem_ptr_flag_bitsILi16EEENSS_INS5_IJNSA_ILi8EEESG_EEENS5_IJSG_SC_EEEEEEEvNS4_8identityES10_S1A_vS1B_EENS_8epilogue10collective18CollectiveEpilogueINS1D_23Sm100TmaWarpSpecializedILi4ELi2ELi64ELb1ELb0EEEJNS5_IJNSA_ILi128EEESF_SG_EEENS5_IJNSS_IS1I_SC_EENSS_INSA_ILi64EEESC_EEEEESI_SJ_SI_SJ_NS1D_6fusion15FusionCallbacksIS1H_NS1O_17LinearCombinationISI_fSI_fLNS_15FloatRoundStyleE2EEES1J_S1N_JEEENS4_5SM1004TMEM4LOAD26SM100_TMEM_LOAD_32dp32b64xENS4_13SM90_TMA_LOADENS11_INS12_ILi3ELi4ELi3EEES15_NSS_INS5_IJS16_S1L_EEENS5_IJS1L_SC_EEEEEEENS4_39AutoVectorizingCopyWithAssumedAlignmentILi128EEENS4_14SM90_TMA_STOREES23_S25_S25_EEEvvEEEEvNT_6ParamsE --------------------------
	.section	.text._ZN7cutlass13device_kernelINS_4gemm6kernel13GemmUniversalIN4cute5tupleIJiiiiEEENS1_10collective13CollectiveMmaINS1_35MainloopSm100TmaUmmaWarpSpecializedILi10ELi2ELi2ENS5_IJNS4_1CILi2EEENSA_ILi1EEESC_EEEEENS5_IJNSA_ILi256EEESF_NSA_ILi32EEEEEENS_6half_tENS5_IJlSC_lEEESI_SJ_NS4_8TiledMMAINS4_8MMA_AtomIJNS4_26SM100_MMA_F16BF16_2x1SM_SSISI_SI_fLi256ELi256ELNS4_4UMMA5MajorE0ELSO_0ELNSN_7ScaleInE0ELSP_0EEEEEENS4_6LayoutINS5_IJSC_SC_SC_EEENS5_IJNSA_ILi0EEESU_SU_EEEEENS5_IJNS4_10UnderscoreESX_SX_EEEEENS4_18SM100_TMA_2SM_LOADENS4_14ComposedLayoutINS4_7SwizzleILi2ELi4ELi3EEENS4_18smem_ptr_flag_bitsILi16EEENSS_INS5_IJNSA_ILi8EEESG_EEENS5_IJSG_SC_EEEEEEEvNS4_8identityES10_S1A_vS1B_EENS_8epilogue10collective18CollectiveEpilogueINS1D_23Sm100TmaWarpSpecializedILi4ELi2ELi64ELb1ELb0EEEJNS5_IJNSA_ILi128EEESF_SG_EEENS5_IJNSS_IS1I_SC_EENSS_INSA_ILi64EEESC_EEEEESI_SJ_SI_SJ_NS1D_6fusion15FusionCallbacksIS1H_NS1O_17LinearCombinationISI_fSI_fLNS_15FloatRoundStyleE2EEES1J_S1N_JEEENS4_5SM1004TMEM4LOAD26SM100_TMEM_LOAD_32dp32b64xENS4_13SM90_TMA_LOADENS11_INS12_ILi3ELi4ELi3EEES15_NSS_INS5_IJS16_S1L_EEENS5_IJS1L_SC_EEEEEEENS4_39AutoVectorizingCopyWithAssumedAlignmentILi128EEENS4_14SM90_TMA_STOREES23_S25_S25_EEEvvEEEEvNT_6ParamsE,"ax",@progbits
	.align	128
.text._ZN7cutlass13device_kernelINS_4gemm6kernel13GemmUniversalIN4cute5tupleIJiiiiEEENS1_10collective13CollectiveMmaINS1_35MainloopSm100TmaUmmaWarpSpecializedILi10ELi2ELi2ENS5_IJNS4_1CILi2EEENSA_ILi1EEESC_EEEEENS5_IJNSA_ILi256EEESF_NSA_ILi32EEEEEENS_6half_tENS5_IJlSC_lEEESI_SJ_NS4_8TiledMMAINS4_8MMA_AtomIJNS4_26SM100_MMA_F16BF16_2x1SM_SSISI_SI_fLi256ELi256ELNS4_4UMMA5MajorE0ELSO_0ELNSN_7ScaleInE0ELSP_0EEEEEENS4_6LayoutINS5_IJSC_SC_SC_EEENS5_IJNSA_ILi0EEESU_SU_EEEEENS5_IJNS4_10UnderscoreESX_SX_EEEEENS4_18SM100_TMA_2SM_LOADENS4_14ComposedLayoutINS4_7SwizzleILi2ELi4ELi3EEENS4_18smem_ptr_flag_bitsILi16EEENSS_INS5_IJNSA_ILi8EEESG_EEENS5_IJSG_SC_EEEEEEEvNS4_8identityES10_S1A_vS1B_EENS_8epilogue10collective18CollectiveEpilogueINS1D_23Sm100TmaWarpSpecializedILi4ELi2ELi64ELb1ELb0EEEJNS5_IJNSA_ILi128EEESF_SG_EEENS5_IJNSS_IS1I_SC_EENSS_INSA_ILi64EEESC_EEEEESI_SJ_SI_SJ_NS1D_6fusion15FusionCallbacksIS1H_NS1O_17LinearCombinationISI_fSI_fLNS_15FloatRoundStyleE2EEES1J_S1N_JEEENS4_5SM1004TMEM4LOAD26SM100_TMEM_LOAD_32dp32b64xENS4_13SM90_TMA_LOADENS11_INS12_ILi3ELi4ELi3EEES15_NSS_INS5_IJS16_S1L_EEENS5_IJS1L_SC_EEEEEEENS4_39AutoVectorizingCopyWithAssumedAlignmentILi128EEENS4_14SM90_TMA_STOREES23_S25_S25_EEEvvEEEEvNT_6ParamsE:
        .type           _ZN7cutlass13device_kernelINS_4gemm6kernel13GemmUniversalIN4cute5tupleIJiiiiEEENS1_10collective13CollectiveMmaINS1_35MainloopSm100TmaUmmaWarpSpecializedILi10ELi2ELi2ENS5_IJNS4_1CILi2EEENSA_ILi1EEESC_EEEEENS5_IJNSA_ILi256EEESF_NSA_ILi32EEEEEENS_6half_tENS5_IJlSC_lEEESI_SJ_NS4_8TiledMMAINS4_8MMA_AtomIJNS4_26SM100_MMA_F16BF16_2x1SM_SSISI_SI_fLi256ELi256ELNS4_4UMMA5MajorE0ELSO_0ELNSN_7ScaleInE0ELSP_0EEEEEENS4_6LayoutINS5_IJSC_SC_SC_EEENS5_IJNSA_ILi0EEESU_SU_EEEEENS5_IJNS4_10UnderscoreESX_SX_EEEEENS4_18SM100_TMA_2SM_LOADENS4_14ComposedLayoutINS4_7SwizzleILi2ELi4ELi3EEENS4_18smem_ptr_flag_bitsILi16EEENSS_INS5_IJNSA_ILi8EEESG_EEENS5_IJSG_SC_EEEEEEEvNS4_8identityES10_S1A_vS1B_EENS_8epilogue10collective18CollectiveEpilogueINS1D_23Sm100TmaWarpSpecializedILi4ELi2ELi64ELb1ELb0EEEJNS5_IJNSA_ILi128EEESF_SG_EEENS5_IJNSS_IS1I_SC_EENSS_INSA_ILi64EEESC_EEEEESI_SJ_SI_SJ_NS1D_6fusion15FusionCallbacksIS1H_NS1O_17LinearCombinationISI_fSI_fLNS_15FloatRoundStyleE2EEES1J_S1N_JEEENS4_5SM1004TMEM4LOAD26SM100_TMEM_LOAD_32dp32b64xENS4_13SM90_TMA_LOADENS11_INS12_ILi3ELi4ELi3EEES15_NSS_INS5_IJS16_S1L_EEENS5_IJS1L_SC_EEEEEEENS4_39AutoVectorizingCopyWithAssumedAlignmentILi128EEENS4_14SM90_TMA_STOREES23_S25_S25_EEEvvEEEEvNT_6ParamsE,@function
        .size           _ZN7cutlass13device_kernelINS_4gemm6kernel13GemmUniversalIN4cute5tupleIJiiiiEEENS1_10collective13CollectiveMmaINS1_35MainloopSm100TmaUmmaWarpSpecializedILi10ELi2ELi2ENS5_IJNS4_1CILi2EEENSA_ILi1EEESC_EEEEENS5_IJNSA_ILi256EEESF_NSA_ILi32EEEEEENS_6half_tENS5_IJlSC_lEEESI_SJ_NS4_8TiledMMAINS4_8MMA_AtomIJNS4_26SM100_MMA_F16BF16_2x1SM_SSISI_SI_fLi256ELi256ELNS4_4UMMA5MajorE0ELSO_0ELNSN_7ScaleInE0ELSP_0EEEEEENS4_6LayoutINS5_IJSC_SC_SC_EEENS5_IJNSA_ILi0EEESU_SU_EEEEENS5_IJNS4_10UnderscoreESX_SX_EEEEENS4_18SM100_TMA_2SM_LOADENS4_14ComposedLayoutINS4_7SwizzleILi2ELi4ELi3EEENS4_18smem_ptr_flag_bitsILi16EEENSS_INS5_IJNSA_ILi8EEESG_EEENS5_IJSG_SC_EEEEEEEvNS4_8identityES10_S1A_vS1B_EENS_8epilogue10collective18CollectiveEpilogueINS1D_23Sm100TmaWarpSpecializedILi4ELi2ELi64ELb1ELb0EEEJNS5_IJNSA_ILi128EEESF_SG_EEENS5_IJNSS_IS1I_SC_EENSS_INSA_ILi64EEESC_EEEEESI_SJ_SI_SJ_NS1D_6fusion15FusionCallbacksIS1H_NS1O_17LinearCombinationISI_fSI_fLNS_15FloatRoundStyleE2EEES1J_S1N_JEEENS4_5SM1004TMEM4LOAD26SM100_TMEM_LOAD_32dp32b64xENS4_13SM90_TMA_LOADENS11_INS12_ILi3ELi4ELi3EEES15_NSS_INS5_IJS16_S1L_EEENS5_IJS1L_SC_EEEEEEENS4_39AutoVectorizingCopyWithAssumedAlignmentILi128EEENS4_14SM90_TMA_STOREES23_S25_S25_EEEvvEEEEvNT_6ParamsE,(.L_x_210 - _ZN7cutlass13device_kernelINS_4gemm6kernel13GemmUniversalIN4cute5tupleIJiiiiEEENS1_10collective13CollectiveMmaINS1_35MainloopSm100TmaUmmaWarpSpecializedILi10ELi2ELi2ENS5_IJNS4_1CILi2EEENSA_ILi1EEESC_EEEEENS5_IJNSA_ILi256EEESF_NSA_ILi32EEEEEENS_6half_tENS5_IJlSC_lEEESI_SJ_NS4_8TiledMMAINS4_8MMA_AtomIJNS4_26SM100_MMA_F16BF16_2x1SM_SSISI_SI_fLi256ELi256ELNS4_4UMMA5MajorE0ELSO_0ELNSN_7ScaleInE0ELSP_0EEEEEENS4_6LayoutINS5_IJSC_SC_SC_EEENS5_IJNSA_ILi0EEESU_SU_EEEEENS5_IJNS4_10UnderscoreESX_SX_EEEEENS4_18SM100_TMA_2SM_LOADENS4_14ComposedLayoutINS4_7SwizzleILi2ELi4ELi3EEENS4_18smem_ptr_flag_bitsILi16EEENSS_INS5_IJNSA_ILi8EEESG_EEENS5_IJSG_SC_EEEEEEEvNS4_8identityES10_S1A_vS1B_EENS_8epilogue10collective18CollectiveEpilogueINS1D_23Sm100TmaWarpSpecializedILi4ELi2ELi64ELb1ELb0EEEJNS5_IJNSA_ILi128EEESF_SG_EEENS5_IJNSS_IS1I_SC_EENSS_INSA_ILi64EEESC_EEEEESI_SJ_SI_SJ_NS1D_6fusion15FusionCallbacksIS1H_NS1O_17LinearCombinationISI_fSI_fLNS_15FloatRoundStyleE2EEES1J_S1N_JEEENS4_5SM1004TMEM4LOAD26SM100_TMEM_LOAD_32dp32b64xENS4_13SM90_TMA_LOADENS11_INS12_ILi3ELi4ELi3EEES15_NSS_INS5_IJS16_S1L_EEENS5_IJS1L_SC_EEEEEEENS4_39AutoVectorizingCopyWithAssumedAlignmentILi128EEENS4_14SM90_TMA_STOREES23_S25_S25_EEEvvEEEEvNT_6ParamsE)
        .other          _ZN7cutlass13device_kernelINS_4gemm6kernel13GemmUniversalIN4cute5tupleIJiiiiEEENS1_10collective13CollectiveMmaINS1_35MainloopSm100TmaUmmaWarpSpecializedILi10ELi2ELi2ENS5_IJNS4_1CILi2EEENSA_ILi1EEESC_EEEEENS5_IJNSA_ILi256EEESF_NSA_ILi32EEEEEENS_6half_tENS5_IJlSC_lEEESI_SJ_NS4_8TiledMMAINS4_8MMA_AtomIJNS4_26SM100_MMA_F16BF16_2x1SM_SSISI_SI_fLi256ELi256ELNS4_4UMMA5MajorE0ELSO_0ELNSN_7ScaleInE0ELSP_0EEEEEENS4_6LayoutINS5_IJSC_SC_SC_EEENS5_IJNSA_ILi0EEESU_SU_EEEEENS5_IJNS4_10UnderscoreESX_SX_EEEEENS4_18SM100_TMA_2SM_LOADENS4_14ComposedLayoutINS4_7SwizzleILi2ELi4ELi3EEENS4_18smem_ptr_flag_bitsILi16EEENSS_INS5_IJNSA_ILi8EEESG_EEENS5_IJSG_SC_EEEEEEEvNS4_8identityES10_S1A_vS1B_EENS_8epilogue10collective18CollectiveEpilogueINS1D_23Sm100TmaWarpSpecializedILi4ELi2ELi64ELb1ELb0EEEJNS5_IJNSA_ILi128EEESF_SG_EEENS5_IJNSS_IS1I_SC_EENSS_INSA_ILi64EEESC_EEEEESI_SJ_SI_SJ_NS1D_6fusion15FusionCallbacksIS1H_NS1O_17LinearCombinationISI_fSI_fLNS_15FloatRoundStyleE2EEES1J_S1N_JEEENS4_5SM1004TMEM4LOAD26SM100_TMEM_LOAD_32dp32b64xENS4_13SM90_TMA_LOADENS11_INS12_ILi3ELi4ELi3EEES15_NSS_INS5_IJS16_S1L_EEENS5_IJS1L_SC_EEEEEEENS4_39AutoVectorizingCopyWithAssumedAlignmentILi128EEENS4_14SM90_TMA_STOREES23_S25_S25_EEEvvEEEEvNT_6ParamsE,@"STO_CUDA_ENTRY STV_DEFAULT"
_ZN7cutlass13device_kernelINS_4gemm6kernel13GemmUniversalIN4cute5tupleIJiiiiEEENS1_10collective13CollectiveMmaINS1_35MainloopSm100TmaUmmaWarpSpecializedILi10ELi2ELi2ENS5_IJNS4_1CILi2EEENSA_ILi1EEESC_EEEEENS5_IJNSA_ILi256EEESF_NSA_ILi32EEEEEENS_6half_tENS5_IJlSC_lEEESI_SJ_NS4_8TiledMMAINS4_8MMA_AtomIJNS4_26SM100_MMA_F16BF16_2x1SM_SSISI_SI_fLi256ELi256ELNS4_4UMMA5MajorE0ELSO_0ELNSN_7ScaleInE0ELSP_0EEEEEENS4_6LayoutINS5_IJSC_SC_SC_EEENS5_IJNSA_ILi0EEESU_SU_EEEEENS5_IJNS4_10UnderscoreESX_SX_EEEEENS4_18SM100_TMA_2SM_LOADENS4_14ComposedLayoutINS4_7SwizzleILi2ELi4ELi3EEENS4_18smem_ptr_flag_bitsILi16EEENSS_INS5_IJNSA_ILi8EEESG_EEENS5_IJSG_SC_EEEEEEEvNS4_8identityES10_S1A_vS1B_EENS_8epilogue10collective18CollectiveEpilogueINS1D_23Sm100TmaWarpSpecializedILi4ELi2ELi64ELb1ELb0EEEJNS5_IJNSA_ILi128EEESF_SG_EEENS5_IJNSS_IS1I_SC_EENSS_INSA_ILi64EEESC_EEEEESI_SJ_SI_SJ_NS1D_6fusion15FusionCallbacksIS1H_NS1O_17LinearCombinationISI_fSI_fLNS_15FloatRoundStyleE2EEES1J_S1N_JEEENS4_5SM1004TMEM4LOAD26SM100_TMEM_LOAD_32dp32b64xENS4_13SM90_TMA_LOADENS11_INS12_ILi3ELi4ELi3EEES15_NSS_INS5_IJS16_S1L_EEENS5_IJS1L_SC_EEEEEEENS4_39AutoVectorizingCopyWithAssumedAlignmentILi128EEENS4_14SM90_TMA_STOREES23_S25_S25_EEEvvEEEEvNT_6ParamsE:
[----:B------:R-:W1:Y:S01]  /*0000*/  LDC R1, c[0x0][0x37c] ;  /* 0x0000df00ff017b82 */ /* 0x000e620000000800 */
[----:B------:R-:W2:Y:S01]  /*0010*/  S2R R170, SR_TID.X ;  /* 0x0000000000aa7919 */ /* 0x000ea20000002100 */
[----:B------:R-:W3:Y:S06]  /*0020*/  LDCU.64 UR6, c[0x0][0x890] ;  /* 0x00011200ff0677ac */ /* 0x000eec0008000a00 */
[----:B------:R-:W4:Y:S01]  /*0030*/  S2UR UR37, SR_CgaCtaId ;  /* 0x00000000002579c3 */ /* 0x000f220000008800 */
[----:B------:R-:W-:Y:S02]  /*0040*/  PRMT R155, RZ, 0x7610, R155 ;  /* 0x00007610ff9b7816 */ /* 0x000fe4000000009b */
[----:B------:R-:W-:Y:S01]  /*0050*/  ELECT P1, URZ, PT ;  /* 0x0000000000ff782f */ /* 0x000fe20003820000 */
[----:B------:R-:W1:Y:S01]  /*0060*/  LDCU.64 UR46, c[0x0][0x358] ;  /* 0x00006b00ff2e77ac */ /* 0x000e620008000a00 */
[----:B---3--:R-:W-:-:S04]  /*0070*/  UISETP.NE.U32.AND UP0, UPT, UR6, URZ, UPT ;  /* 0x000000ff0600728c */ /* 0x008fc8000bf05070 */
[----:B------:R-:W-:Y:S02]  /*0080*/  UISETP.NE.AND.EX UP0, UPT, UR7, URZ, UPT, UP0 ;  /* 0x000000ff0700728c */ /* 0x000fe4000bf05300 */
[----:B----4-:R-:W-:Y:S02]  /*0090*/  ULOP3.LUT UR5, UR37, 0x1, URZ, 0xc0, !UPT ;  /* 0x0000000125057892 */ /* 0x010fe4000f8ec0ff */
[----:B------:R-:W-:Y:S01]  /*00a0*/  ULOP3.LUT UR4, UR37, 0x1, URZ, 0x3c, !UPT ;  /* 0x0000000125047892 */ /* 0x000fe2000f8e3cff */
[----:B--2---:R-:W-:-:S05]  /*00b0*/  SHF.R.U32.HI R162, RZ, 0x5, R170 ;  /* 0x00000005ffa27819 */ /* 0x004fca00000116aa */
[----:B------:R-:W2:Y:S02]  /*00c0*/  SHFL.IDX PT, R0, R162, RZ, 0x1f ;  /* 0x00001fffa2007589 */ /* 0x000ea400000e0000 */
[----:B--2---:R-:W-:Y:S01]  /*00d0*/  R2UR UR10, R0 ;  /* 0x00000000000a72ca */ /* 0x004fe200000e0000 */
[----:B-1----:R-:W-:-:S14]  /*00e0*/  BRA.U UP0, `(.L_x_0) ;  /* 0x00000001002c7547 */ /* 0x002fdc000b800000 */
[----:B------:R-:W1:Y:S02]  /*00f0*/  LDCU.64 UR8, c[0x0][0x888] ;  /* 0x00011100ff0877ac */ /* 0x000e640008000a00 */
[----:B-1----:R-:W-:-:S04]  /*0100*/  UISETP.NE.U32.AND UP0, UPT, UR8, URZ, UPT ;  /* 0x000000ff0800728c */ /* 0x002fc8000bf05070 */
[----:B------:R-:W-:-:S09]  /*0110*/  UISETP.NE.AND.EX UP0, UPT, UR9, URZ, UPT, UP0 ;  /* 0x000000ff0900728c */ /* 0x000fd2000bf05300 */
[----:B------:R-:W-:Y:S05]  /*0120*/  BRA.U !UP0, `(.L_x_1) ;  /* 0x0000000108107547 */ /* 0x000fea000b800000 */
[----:B------:R-:W1:Y:S02]  /*0130*/  LDC.64 R2, c[0x0][0x888] ;  /* 0x00022200ff027b82 */ /* 0x000e640000000a00 */
[----:B-1----:R1:W5:Y:S01]  /*0140*/  LDG.E R81, desc[UR46][R2.64] ;  /* 0x0000002e02517981 */ /* 0x002362000c1e1900 */
[----:B------:R-:W-:Y:S01]  /*0150*/  HFMA2 R155, -RZ, RZ, 0, 5.9604644775390625e-08 ;  /* 0x00000001ff9b7431 */ /* 0x000fe200000001ff */
[----:B------:R-:W-:Y:S05]  /*0160*/  BRA `(.L_x_0) ;  /* 0x00000000000c7947 */ /* 0x000fea0003800000 */
.L_x_1:
[----:B------:R-:W1:Y:S01]  /*0170*/  LDCU UR8, c[0x0][0x880] ;  /* 0x00011000ff0877ac */ /* 0x000e620008000800 */
[----:B------:R-:W-:Y:S01]  /*0180*/  HFMA2 R155, -RZ, RZ, 0, 5.9604644775390625e-08 ;  /* 0x00000001ff9b7431 */ /* 0x000fe200000001ff */
[----:B-1----:R-:W-:-:S07]  /*0190*/  MOV R81, UR8 ;  /* 0x0000000800517c02 */ /* 0x002fce0008000f00 */
.L_x_0:
[----:B------:R-:W2:Y:S02]  /*01a0*/  LDCU.64 UR8, c[0x0][0x8b0] ;  /* 0x00011600ff0877ac */ /* 0x000ea40008000a00 */
[----:B--2---:R-:W-:-:S04]  /*01b0*/  UISETP.NE.U32.AND UP0, UPT, UR8, URZ, UPT ;  /* 0x000000ff0800728c */ /* 0x004fc8000bf05070 */
[----:B------:R-:W-:-:S09]  /*01c0*/  UISETP.NE.AND.EX UP0, UPT, UR9, URZ, UPT, UP0 ;  /* 0x000000ff0900728c */ /* 0x000fd2000bf05300 */
[----:B------:R-:W-:Y:S05]  /*01d0*/  BRA.U UP0, `(.L_x_2) ;  /* 0x0000000100247547 */ /* 0x000fea000b800000 */
[----:B------:R-:W2:Y:S02]  /*01e0*/  LDCU.64 UR8, c[0x0][0x8a8] ;  /* 0x00011500ff0877ac */ /* 0x000ea40008000a00 */
[----:B--2---:R-:W-:-:S04]  /*01f0*/  UISETP.NE.U32.AND UP0, UPT, UR8, URZ, UPT ;  /* 0x000000ff0800728c */ /* 0x004fc8000bf05070 */
[----:B------:R-:W-:-:S09]  /*0200*/  UISETP.NE.AND.EX UP0, UPT, UR9, URZ, UPT, UP0 ;  /* 0x000000ff0900728c */ /* 0x000fd2000bf05300 */
[----:B------:R-:W-:Y:S05]  /*0210*/  BRA.U !UP0, `(.L_x_3) ;  /* 0x00000001080c7547 */ /* 0x000fea000b800000 */
[----:B------:R-:W2:Y:S02]  /*0220*/  LDC.64 R78, c[0x0][0x8a8] ;  /* 0x00022a00ff4e7b82 */ /* 0x000ea40000000a00 */
[----:B--2---:R2:W5:Y:S01]  /*0230*/  LDG.E R78, desc[UR46][R78.64] ;  /* 0x0000002e4e4e7981 */ /* 0x004562000c1e1900 */
[----:B------:R-:W-:Y:S05]  /*0240*/  BRA `(.L_x_2) ;  /* 0x0000000000087947 */ /* 0x000fea0003800000 */
.L_x_3:
[----:B------:R-:W2:Y:S02]  /*0250*/  LDCU UR8, c[0x0][0x8a0] ;  /* 0x00011400ff0877ac */ /* 0x000ea40008000800 */
[----:B--2---:R-:W-:Y:S02]  /*0260*/  MOV R78, UR8 ;  /* 0x00000008004e7c02 */ /* 0x004fe40008000f00 */
.L_x_2:
[----:B------:R-:W-:Y:S01]  /*0270*/  IMAD.U32 R0, RZ, RZ, UR10 ;  /* 0x0000000aff007e24 */ /* 0x000fe2000f8e00ff */
[----:B------:R-:W-:Y:S04]  /*0280*/  BSSY.RECONVERGENT B0, `(.L_x_4) ;  /* 0x000000c000007945 */ /* 0x000fe80003800200 */
[C---:B------:R-:W-:Y:S02]  /*0290*/  ISETP.NE.OR P2, PT, R0.reuse, 0x1, !P1 ;  /* 0x000000010000780c */ /* 0x040fe40004f45670 */
[----:B------:R-:W-:-:S11]  /*02a0*/  ISETP.NE.OR P0, PT, R0, 0x3, !P1 ;  /* 0x000000030000780c */ /* 0x000fd60004f05670 */
[----:B------:R-:W-:Y:S05]  /*02b0*/  @P2 BRA `(.L_x_5) ;  /* 0x0000000000202947 */ /* 0x000fea0003800000 */
[----:B------:R-:W3:Y:S02]  /*02c0*/  LDCU.64 UR8, c[0x0][0x348] ;  /* 0x00006900ff0877ac */ /* 0x000ee40008000a00 */
[----:B---3--:R-:W-:Y:S02]  /*02d0*/  UIADD3 UR12, UP1, UPT, UR8, 0x80, URZ ;  /* 0x00000080080c7890 */ /* 0x008fe4000ff3e0ff */
[----:B------:R-:W-:Y:S02]  /*02e0*/  UIADD3 UR8, UP0, UPT, UR8, 0x180, URZ ;  /* 0x0000018008087890 */ /* 0x000fe4000ff1e0ff */
[----:B------:R-:W-:Y:S02]  /*02f0*/  UIADD3.X UR13, UPT, UPT, URZ, UR9, URZ, UP1, !UPT ;  /* 0x00000009ff0d7290 */ /* 0x000fe40008ffe4ff */
[----:B------:R-:W-:-:S07]  /*0300*/  UIADD3.X UR9, UPT, UPT, URZ, UR9, URZ, UP0, !UPT ;  /* 0x00000009ff097290 */ /* 0x000fce00087fe4ff */
[----:B------:R3:W-:Y:S02]  /*0310*/  UTMACCTL.PF [UR12] ;  /* 0x000000000c0079b9 */ /* 0x0007e40008040000 */
[----:B------:R3:W-:Y:S02]  /*0320*/  UTMACCTL.PF [UR8] ;  /* 0x00000000080079b9 */ /* 0x0007e40008040000 */
[----:B---3--:R-:W-:Y:S01]  /*0330*/  NOP ;  /* 0x0000000000007918 */ /* 0x008fe20000000000 */
.L_x_5:
[----:B------:R-:W-:Y:S05]  /*0340*/  BSYNC.RECONVERGENT B0 ;  /* 0x0000000000007941 */ /* 0x000fea0003800200 */
.L_x_4:
[----:B------:R-:W-:Y:S04]  /*0350*/  BSSY.RECONVERGENT B0, `(.L_x_6) ;  /* 0x000000a000007945 */ /* 0x000fe80003800200 */
        /* <DEDUP_REMOVED lines=9> */
.L_x_7:
[----:B------:R-:W-:Y:S05]  /*03f0*/  BSYNC.RECONVERGENT B0 ;  /* 0x0000000000007941 */ /* 0x000fea0003800200 */
.L_x_6:
[----:B------:R-:W3:Y:S01]  /*0400*/  LDCU.64 UR8, c[0x0][0x888] ;  /* 0x00011100ff0877ac */ /* 0x000ee20008000a00 */
[----:B------:R-:W-:Y:S02]  /*0410*/  UISETP.EQ.U32.AND UP1, UPT, UR6, URZ, UPT ;  /* 0x000000ff0600728c */ /* 0x000fe4000bf22070 */
[----:B------:R-:W-:Y:S02]  /*0420*/  UPLOP3.LUT UP5, UPT, UPT, UPT, UPT, 0x80, 0x8 ;  /* 0x000000000008789c */ /* 0x000fe40003faf070 */
[----:B---3--:R-:W-:-:S04]  /*0430*/  UISETP.NE.U32.AND UP0, UPT, UR8, URZ, UPT ;  /* 0x000000ff0800728c */ /* 0x008fc8000bf05070 */
[----:B------:R-:W-:-:S04]  /*0440*/  UISETP.NE.AND.EX UP0, UPT, UR9, URZ, UPT, UP0 ;  /* 0x000000ff0900728c */ /* 0x000fc8000bf05300 */
[----:B------:R-:W-:-:S04]  /*0450*/  UISETP.EQ.OR.EX UP2, UPT, UR7, URZ, !UP0, UP1 ;  /* 0x000000ff0700728c */ /* 0x000fc8000c742710 */
[----:B------:R-:W-:-:S05]  /*0460*/  UP2UR UR50, UPR, URZ, 0x4 ;  /* 0x00000004ff327883 */ /* 0x000fca0008000000 */
[----:B------:R-:W-:Y:S07]  /*0470*/  BRA.U !UP2, `(.L_x_8) ;  /* 0x000000010a207547 */ /* 0x000fee000b800000 */
[----:B------:R-:W-:Y:S01]  /*0480*/  UISETP.NE.U32.AND UP2, UPT, UR6, URZ, UPT ;  /* 0x000000ff0600728c */ /* 0x000fe2000bf45070 */
[----:B-----5:R-:W-:Y:S01]  /*0490*/  FSETP.NEU.AND P0, PT, R81, RZ, PT ;  /* 0x000000ff5100720b */ /* 0x020fe20003f0d000 */
[----:B------:R-:W-:Y:S02]  /*04a0*/  USEL UR6, URZ, 0xffffffff, UP0 ;  /* 0xffffffffff067887 */ /* 0x000fe40008000000 */
[----:B------:R-:W-:-:S10]  /*04b0*/  UISETP.NE.AND.EX UP2, UPT, UR7, URZ, UPT, UP2 ;  /* 0x000000ff0700728c */ /* 0x000fd4000bf45320 */
[----:B------:R-:W-:Y:S01]  /*04c0*/  VOTEU.ANY UP1, P0 ;  /* 0x0000000000ff7886 */ /* 0x000fe20000020100 */
[----:B------:R-:W-:-:S04]  /*04d0*/  @!UP2 USEL UR6, URZ, 0xffffffff, UP1 ;  /* 0xffffffffff06a887 */ /* 0x000fc80008800000 */
[----:B------:R-:W-:-:S04]  /*04e0*/  ULOP3.LUT UR6, UR6, 0x1, URZ, 0xc0, !UPT ;  /* 0x0000000106067892 */ /* 0x000fc8000f8ec0ff */
[----:B------:R-:W-:-:S11]  /*04f0*/  UISETP.NE.U32.AND UP5, UPT, UR6, 0x1, UPT ;  /* 0x000000010600788c */ /* 0x000fd6000bfa5070 */
.L_x_8:
[----:B------:R-:W3:Y:S01]  /*0500*/  SHFL.IDX PT, R0, R162, RZ, 0x1f ;  /* 0x00001fffa2007589 */ /* 0x000ee200000e0000 */
[----:B------:R-:W-:-:S04]  /*0510*/  UISETP.NE.AND UP1, UPT, UR10, 0x2, UPT ;  /* 0x000000020a00788c */ /* 0x000fc8000bf25270 */
[----:B------:R-:W-:Y:S02]  /*0520*/  UISETP.EQ.AND UP2, UPT, UR5, URZ, !UP1 ;  /* 0x000000ff0500728c */ /* 0x000fe4000cf42270 */
[----:B------:R-:W-:-:S04]  /*0530*/  USEL UR6, URZ, 0x1, UP1 ;  /* 0x00000001ff067887 */ /* 0x000fc80008800000 */
[----:B------:R-:W-:Y:S02]  /*0540*/  PLOP3.LUT P5, PT, P1, PT, UP2, 0x80, 0x8 ;  /* 0x000000000008781c */ /* 0x000fe40000faf028 */
[----:B---3--:R-:W-:-:S13]  /*0550*/  ISETP.NE.AND P0, PT, R0, RZ, PT ;  /* 0x000000ff0000720c */ /* 0x008fda0003f05270 */
[----:B------:R-:W-:Y:S05]  /*0560*/  @P0 BRA `(.L_x_9) ;  /* 0x0000000000800947 */ /* 0x000fea0003800000 */
[----:B------:R-:W-:Y:S01]  /*0570*/  ELECT P0, URZ, PT ;  /* 0x0000000000ff782f */ /* 0x000fe20003800000 */
[----:B------:R-:W-:-:S12]  /*0580*/  BSSY.RECONVERGENT B0, `(.L_x_9) ;  /* 0x000001e000007945 */ /* 0x000fd80003800200 */
[----:B------:R-:W-:Y:S05]  /*0590*/  @!P0 BRA `(.L_x_10) ;  /* 0x0000000000708947 */ /* 0x000fea0003800000 */
[----:B------:R-:W-:Y:S01]  /*05a0*/  UMOV UR8, 0x400 ;  /* 0x0000040000087882 */ /* 0x000fe20000000000 */
[----:B------:R-:W-:Y:S01]  /*05b0*/  UMOV UR7, 0x1 ;  /* 0x0000000100077882 */ /* 0x000fe20000000000 */
[----:B------:R-:W-:Y:S02]  /*05c0*/  ULEA UR8, UR37, UR8, 0x18 ;  /* 0x0000000825087291 */ /* 0x000fe4000f8ec0ff */
[----:B------:R-:W-:-:S04]  /*05d0*/  UIADD3 UR12, UPT, UPT, -UR7, 0x100000, URZ ;  /* 0x00100000070c7890 */ /* 0x000fc8000fffe1ff */
[----:B------:R-:W-:Y:S02]  /*05e0*/  USHF.L.U32 UR13, UR12, 0xb, URZ ;  /* 0x0000000b0c0d7899 */ /* 0x000fe400080006ff */
[----:B------:R-:W-:Y:S01]  /*05f0*/  USHF.L.U32 UR12, UR12, 0x1, URZ ;  /* 0x000000010c0c7899 */ /* 0x000fe200080006ff */
[----:B------:R-:W3:Y:S11]  /*0600*/  FENCE.VIEW.ASYNC.S ;  /* 0x00000000000073c6 */ /* 0x000ef60000000000 */
[----:B---3--:R3:W4:Y:S01]  /*0610*/  SYNCS.EXCH.64 URZ, [UR8], UR12 ;  /* 0x0000000c08ff75b2 */ /* 0x0087220008000100 */
[----:B------:R3:W1:Y:S01]  /*0620*/  SYNCS.EXCH.64 URZ, [UR8+0x50], UR12 ;  /* 0x0000500c08ff75b2 */ /* 0x0006620008000100 */
        /* <DEDUP_REMOVED lines=17> */
[----:B------:R3:W1:Y:S02]  /*0740*/  SYNCS.EXCH.64 URZ, [UR8+0x98], UR12 ;  /* 0x0000980c08ff75b2 */ /* 0x0006640008000100 */
[----:B---3--:R-:W-:Y:S01]  /*0750*/  NOP ;  /* 0x0000000000007918 */ /* 0x008fe20000000000 */
.L_x_10:
[----:B------:R-:W-:Y:S05]  /*0760*/  BSYNC.RECONVERGENT B0 ;  /* 0x0000000000007941 */ /* 0x000fea0003800200 */
.L_x_9:
[----:B------:R-:W3:Y:S01]  /*0770*/  SHFL.IDX PT, R0, R162, RZ, 0x1f ;  /* 0x00001fffa2007589 */ /* 0x000ee200000e0000 */
[----:B------:R-:W-:Y:S01]  /*0780*/  NOP ;  /* 0x0000000000007918 */ /* 0x000fe20000000000 */
[----:B---3--:R-:W-:-:S13]  /*0790*/  ISETP.NE.AND P0, PT, R0, 0x1, PT ;  /* 0x000000010000780c */ /* 0x008fda0003f05270 */
[----:B------:R-:W-:Y:S05]  /*07a0*/  @P0 BRA `(.L_x_11) ;  /* 0x0000000000540947 */ /* 0x000fea0003800000 */
[----:B------:R-:W-:Y:S01]  /*07b0*/  UMOV UR9, 0x400 ;  /* 0x0000040000097882 */ /* 0x000fe20000000000 */
[----:B------:R-:W-:Y:S01]  /*07c0*/  UMOV UR8, 0x20 ;  /* 0x0000002000087882 */ /* 0x000fe20000000000 */
[----:B------:R-:W-:Y:S01]  /*07d0*/  UMOV UR7, 0x80 ;  /* 0x0000008000077882 */ /* 0x000fe20000000000 */
[----:B------:R-:W-:Y:S02]  /*07e0*/  ULEA UR9, UR37, UR9, 0x18 ;  /* 0x0000000925097291 */ /* 0x000fe4000f8ec0ff */
[----:B------:R-:W-:-:S04]  /*07f0*/  UIADD3 UR12, UPT, UPT, -UR8, 0x100000, URZ ;  /* 0x00100000080c7890 */ /* 0x000fc8000fffe1ff */
[----:B------:R-:W-:Y:S02]  /*0800*/  USHF.L.U32 UR13, UR12, 0xb, URZ ;  /* 0x0000000b0c0d7899 */ /* 0x000fe400080006ff */
[----:B------:R-:W-:Y:S02]  /*0810*/  USHF.L.U32 UR12, UR12, 0x1, URZ ;  /* 0x000000010c0c7899 */ /* 0x000fe400080006ff */
[----:B------:R-:W-:-:S04]  /*0820*/  UIADD3 UR14, UPT, UPT, -UR7, 0x100000, URZ ;  /* 0x00100000070e7890 */ /* 0x000fc8000fffe1ff */
[----:B------:R-:W-:Y:S02]  /*0830*/  USHF.L.U32 UR15, UR14, 0xb, URZ ;  /* 0x0000000b0e0f7899 */ /* 0x000fe400080006ff */
[----:B------:R-:W-:Y:S01]  /*0840*/  USHF.L.U32 UR14, UR14, 0x1, URZ ;  /* 0x000000010e0e7899 */ /* 0x000fe200080006ff */
[----:B------:R-:W-:Y:S01]  /*0850*/  ELECT P0, URZ, PT ;  /* 0x0000000000ff782f */ /* 0x000fe20003800000 */
[----:B------:R-:W3:Y:S02]  /*0860*/  FENCE.VIEW.ASYNC.S ;  /* 0x00000000000073c6 */ /* 0x000ee40000000000 */
[----:B---3--:R3:W1:Y:S08]  /*0870*/  SYNCS.EXCH.64 URZ, [UR9+0xa0], UR12 ;  /* 0x0000a00c09ff75b2 */ /* 0x0086700008000100 */
[----:B------:R3:W1:Y:S01]  /*0880*/  SYNCS.EXCH.64 URZ, [UR9+0xc0], UR14 ;  /* 0x0000c00e09ff75b2 */ /* 0x0006620008000100 */
[----:B------:R3:W1:Y:S01]  /*0890*/  SYNCS.EXCH.64 URZ, [UR9+0xa8], UR12 ;  /* 0x0000a80c09ff75b2 */ /* 0x0006620008000100 */
[----:B------:R3:W1:Y:S01]  /*08a0*/  SYNCS.EXCH.64 URZ, [UR9+0xc8], UR14 ;  /* 0x0000c80e09ff75b2 */ /* 0x0006620008000100 */
[----:B------:R3:W1:Y:S01]  /*08b0*/  SYNCS.EXCH.64 URZ, [UR9+0xb0], UR12 ;  /* 0x0000b00c09ff75b2 */ /* 0x0006620008000100 */
[----:B------:R3:W1:Y:S01]  /*08c0*/  SYNCS.EXCH.64 URZ, [UR9+0xd0], UR14 ;  /* 0x0000d00e09ff75b2 */ /* 0x0006620008000100 */
[----:B------:R3:W1:Y:S01]  /*08d0*/  SYNCS.EXCH.64 URZ, [UR9+0xb8], UR12 ;  /* 0x0000b80c09ff75b2 */ /* 0x0006620008000100 */
[----:B------:R3:W1:Y:S01]  /*08e0*/  SYNCS.EXCH.64 URZ, [UR9+0xd8], UR14 ;  /* 0x0000d80e09ff75b2 */ /* 0x0006620008000100 */
[----:B------:R-:W-:Y:S01]  /*08f0*/  NOP ;  /* 0x0000000000007918 */ /* 0x000fe20000000000 */
.L_x_11:
[----:B------:R-:W2:Y:S01]  /*0900*/  SHFL.IDX PT, R0, R162, RZ, 0x1f ;  /* 0x00001fffa2007589 */ /* 0x000ea200000e0000 */
[----:B------:R-:W-:Y:S01]  /*0910*/  NOP ;  /* 0x0000000000007918 */ /* 0x000fe20000000000 */
[----:B--2---:R-:W-:-:S13]  /*0920*/  ISETP.NE.AND P0, PT, R0, 0x3, PT ;  /* 0x000000030000780c */ /* 0x004fda0003f05270 */
[----:B------:R-:W-:Y:S05]  /*0930*/  @P0 BRA `(.L_x_12) ;  /* 0x00000000002c0947 */ /* 0x000fea0003800000 */
[----:B------:R-:W-:Y:S01]  /*0940*/  UMOV UR8, 0x400 ;  /* 0x0000040000087882 */ /* 0x000fe20000000000 */
[----:B------:R-:W-:Y:S01]  /*0950*/  UMOV UR7, 0x20 ;  /* 0x0000002000077882 */ /* 0x000fe20000000000 */
[----:B------:R-:W-:Y:S02]  /*0960*/  ULEA UR8, UR37, UR8, 0x18 ;  /* 0x0000000825087291 */ /* 0x000fe4000f8ec0ff */
[----:B---3--:R-:W-:-:S04]  /*0970*/  UIADD3 UR12, UPT, UPT, -UR7, 0x100000, URZ ;  /* 0x00100000070c7890 */ /* 0x008fc8000fffe1ff */
[----:B------:R-:W-:Y:S02]  /*0980*/  USHF.L.U32 UR13, UR12, 0xb, URZ ;  /* 0x0000000b0c0d7899 */ /* 0x000fe400080006ff */
[----:B------:R-:W-:Y:S01]  /*0990*/  USHF.L.U32 UR12, UR12, 0x1, URZ ;  /* 0x000000010c0c7899 */ /* 0x000fe200080006ff */
[----:B------:R-:W-:Y:S01]  /*09a0*/  ELECT P0, URZ, PT ;  /* 0x0000000000ff782f */ /* 0x000fe20003800000 */
[----:B------:R-:W2:Y:S10]  /*09b0*/  FENCE.VIEW.ASYNC.S ;  /* 0x00000000000073c6 */ /* 0x000eb40000000000 */
[----:B--2---:R2:W3:Y:S01]  /*09c0*/  SYNCS.EXCH.64 URZ, [UR8+0xe0], UR12 ;  /* 0x0000e00c08ff75b2 */ /* 0x0044e20008000100 */
[----:B------:R2:W1:Y:S01]  /*09d0*/  SYNCS.EXCH.64 URZ, [UR8+0xe8], UR12 ;  /* 0x0000e80c08ff75b2 */ /* 0x0004620008000100 */
[----:B------:R-:W-:Y:S01]  /*09e0*/  NOP ;  /* 0x0000000000007918 */ /* 0x000fe20000000000 */
.L_x_12:
[----:B------:R-:W4:Y:S01]  /*09f0*/  SHFL.IDX PT, R0, R162, RZ, 0x1f ;  /* 0x00001fffa2007589 */ /* 0x000f2200000e0000 */
[----:B------:R-:W-:Y:S01]  /*0a00*/  NOP ;  /* 0x0000000000007918 */ /* 0x000fe20000000000 */
[----:B----4-:R-:W-:-:S13]  /*0a10*/  ISETP.NE.AND P0, PT, R0, 0x4, PT ;  /* 0x000000040000780c */ /* 0x010fda0003f05270 */
[----:B------:R-:W-:Y:S05]  /*0a20*/  @P0 BRA `(.L_x_13) ;  /* 0x0000000000480947 */ /* 0x000fea0003800000 */
[----:B---3--:R-:W-:Y:S01]  /*0a30*/  UMOV UR9, 0x1e0 ;  /* 0x000001e000097882 */ /* 0x008fe20000000000 */
[----:B--2---:R-:W-:Y:S01]  /*0a40*/  UMOV UR8, 0x400 ;  /* 0x0000040000087882 */ /* 0x004fe20000000000 */
[----:B------:R-:W-:Y:S01]  /*0a50*/  USEL UR9, UR9, 0x1a0, UP5 ;  /* 0x000001a009097887 */ /* 0x000fe2000a800000 */
        /* <DEDUP_REMOVED lines=9> */
[----:B------:R-:W2:Y:S02]  /*0af0*/  FENCE.VIEW.ASYNC.S ;  /* 0x00000000000073c6 */ /* 0x000ea40000000000 */
[----:B--2---:R4:W2:Y:S08]  /*0b00*/  SYNCS.EXCH.64 URZ, [UR8+0xf0], UR12 ;  /* 0x0000f00c08ff75b2 */ /* 0x0048b00008000100 */
[----:B------:R4:W3:Y:S01]  /*0b10*/  SYNCS.EXCH.64 URZ, [UR8+0x100], UR14 ;  /* 0x0001000e08ff75b2 */ /* 0x0008e20008000100 */
[----:B------:R4:W1:Y:S01]  /*0b20*/  SYNCS.EXCH.64 URZ, [UR8+0xf8], UR12 ;  /* 0x0000f80c08ff75b2 */ /* 0x0008620008000100 */
[----:B------:R4:W1:Y:S02]  /*0b30*/  SYNCS.EXCH.64 URZ, [UR8+0x108], UR14 ;  /* 0x0001080e08ff75b2 */ /* 0x0008640008000100 */
[----:B----4-:R-:W-:Y:S01]  /*0b40*/  NOP ;  /* 0x0000000000007918 */ /* 0x010fe20000000000 */
.L_x_13:
[----:B------:R-:W4:Y:S01]  /*0b50*/  SHFL.IDX PT, R0, R162, RZ, 0x1f ;  /* 0x00001fffa2007589 */ /* 0x000f2200000e0000 */
[----:B------:R-:W-:Y:S01]  /*0b60*/  NOP ;  /* 0x0000000000007918 */ /* 0x000fe20000000000 */
[----:B----4-:R-:W-:-:S13]  /*0b70*/  ISETP.NE.AND P0, PT, R0, 0x5, PT ;  /* 0x000000050000780c */ /* 0x010fda0003f05270 */
[----:B------:R-:W-:Y:S05]  /*0b80*/  @P0 BRA `(.L_x_14) ;  /* 0x0000000000440947 */ /* 0x000fea0003800000 */
[----:B---3--:R-:W-:Y:S01]  /*0b90*/  UMOV UR9, 0x400 ;  /* 0x0000040000097882 */ /* 0x008fe20000000000 */
[----:B--2---:R-:W-:Y:S01]  /*0ba0*/  UMOV UR8, 0x1 ;  /* 0x0000000100087882 */ /* 0x004fe20000000000 */
        /* <DEDUP_REMOVED lines=15> */
.L_x_14:
[----:B------:R-:W4:Y:S01]  /*0ca0*/  SHFL.IDX PT, R0, R162, RZ, 0x1f ;  /* 0x00001fffa2007589 */ /* 0x000f2200000e0000 */
[----:B------:R-:W-:Y:S01]  /*0cb0*/  ISETP.NE.OR P1, PT, RZ, UR10, !P1 ;  /* 0x0000000aff007c0c */ /* 0x000fe2000cf25670 */
[----:B------:R-:W-:Y:S01]  /*0cc0*/  NOP ;  /* 0x0000000000007918 */ /* 0x000fe20000000000 */
[----:B----4-:R-:W-:-:S13]  /*0cd0*/  ISETP.NE.AND P0, PT, R0, 0x3, PT ;  /* 0x000000030000780c */ /* 0x010fda0003f05270 */
[----:B------:R-:W-:Y:S05]  /*0ce0*/  @P0 BRA `(.L_x_15) ;  /* 0x0000000000340947 */ /* 0x000fea0003800000 */
[----:B--2---:R-:W-:Y:S01]  /*0cf0*/  UMOV UR8, 0x400 ;  /* 0x0000040000087882 */ /* 0x004fe20000000000 */
[----:B------:R-:W-:Y:S01]  /*0d00*/  UMOV UR7, 0x20 ;  /* 0x0000002000077882 */ /* 0x000fe20000000000 */
[----:B------:R-:W-:Y:S02]  /*0d10*/  ULEA UR8, UR37, UR8, 0x18 ;  /* 0x0000000825087291 */ /* 0x000fe4000f8ec0ff */
[----:B---3--:R-:W-:-:S04]  /*0d20*/  UIADD3 UR12, UPT, UPT, -UR7, 0x100000, URZ ;  /* 0x00100000070c7890 */ /* 0x008fc8000fffe1ff */
[----:B------:R-:W-:Y:S02]  /*0d30*/  USHF.L.U32 UR13, UR12, 0xb, URZ ;  /* 0x0000000b0c0d7899 */ /* 0x000fe400080006ff */
[----:B------:R-:W-:Y:S01]  /*0d40*/  USHF.L.U32 UR12, UR12, 0x1, URZ ;  /* 0x000000010c0c7899 */ /* 0x000fe200080006ff */
[----:B------:R-:W-:Y:S01]  /*0d50*/  ELECT P0, URZ, PT ;  /* 0x0000000000ff782f */ /* 0x000fe20003800000 */
[----:B------:R-:W2:Y:S10]  /*0d60*/  FENCE.VIEW.ASYNC.S ;  /* 0x00000000000073c6 */ /* 0x000eb40000000000 */
[----:B--2---:R4:W2:Y:S01]  /*0d70*/  SYNCS.EXCH.64 URZ, [UR8+0x130], UR12 ;  /* 0x0001300c08ff75b2 */ /* 0x0048a20008000100 */
[----:B------:R4:W3:Y:S01]  /*0d80*/  SYNCS.EXCH.64 URZ, [UR8+0x140], UR12 ;  /* 0x0001400c08ff75b2 */ /* 0x0008e20008000100 */
[----:B------:R4:W1:Y:S01]  /*0d90*/  SYNCS.EXCH.64 URZ, [UR8+0x138], UR12 ;  /* 0x0001380c08ff75b2 */ /* 0x0008620008000100 */
[----:B------:R4:W1:Y:S02]  /*0da0*/  SYNCS.EXCH.64 URZ, [UR8+0x148], UR12 ;  /* 0x0001480c08ff75b2 */ /* 0x0008640008000100 */
[----:B----4-:R-:W-:Y:S01]  /*0db0*/  NOP ;  /* 0x0000000000007918 */ /* 0x010fe20000000000 */
.L_x_15:
[----:B------:R-:W-:Y:S01]  /*0dc0*/  VOTEU.ALL UP1, P1 ;  /* 0x0000000000ff7886 */ /* 0x000fe20000820000 */
[----:B--2---:R-:W2:Y:S01]  /*0dd0*/  LDCU UR8, c[0x0][0x36c] ;  /* 0x00006d80ff0877ac */ /* 0x004ea20008000800 */
[----:B------:R-:W-:Y:S01]  /*0de0*/  NOP ;  /* 0x0000000000007918 */ /* 0x000fe20000000000 */
[----:B------:R-:W-:Y:S01]  /*0df0*/  LOP3.LUT R10, R170, 0x1f, RZ, 0xc0, !PT ;  /* 0x0000001faa0a7812 */ /* 0x000fe200078ec0ff */
[----:B---3--:R-:W-:Y:S01]  /*0e00*/  UMOV UR12, 0x20 ;  /* 0x00000020000c7882 */ /* 0x008fe20000000000 */
[----:B------:R-:W-:Y:S01]  /*0e10*/  @!UP1 UMOV UR7, 0x400 ;  /* 0x0000040000079882 */ /* 0x000fe20000000000 */
[----:B------:R-:W-:-:S04]  /*0e20*/  @!UP1 UIADD3 UR12, UPT, UPT, -UR12, 0x100000, URZ ;  /* 0x001000000c0c9890 */ /* 0x000fc8000fffe1ff */
[----:B------:R-:W-:Y:S02]  /*0e30*/  @!UP1 USHF.L.U32 UR13, UR12, 0xb, URZ ;  /* 0x0000000b0c0d9899 */ /* 0x000fe400080006ff */
[----:B------:R-:W-:Y:S02]  /*0e40*/  @!UP1 USHF.L.U32 UR12, UR12, 0x1, URZ ;  /* 0x000000010c0c9899 */ /* 0x000fe400080006ff */
[----:B------:R-:W-:Y:S01]  /*0e50*/  @!UP1 ULEA UR7, UR37, UR7, 0x18 ;  /* 0x0000000725079291 */ /* 0x000fe2000f8ec0ff */
[----:B------:R-:W-:Y:S01]  /*0e60*/  VOTEU.ALL UP1, P1 ;  /* 0x0000000000ff7886 */ /* 0x000fe20000820000 */
[----:B------:R-:W-:Y:S01]  /*0e70*/  UISETP.NE.AND UP4, UPT, UR10, URZ, UPT ;  /* 0x000000ff0a00728c */ /* 0x000fe2000bf85270 */
[----:B------:R-:W3:Y:S09]  /*0e80*/  FENCE.VIEW.ASYNC.S ;  /* 0x00000000000073c6 */ /* 0x000ef20000000000 */
[----:B---3--:R3:W4:Y:S01]  /*0e90*/  @!UP1 SYNCS.EXCH.64 URZ, [UR7+0x150], UR12 ;  /* 0x0001500c07ff95b2 */ /* 0x0087220008000100 */
[----:B--2---:R-:W-:-:S09]  /*0ea0*/  UISETP.EQ.U32.AND UP1, UPT, UR8, 0x1, UPT ;  /* 0x000000010800788c */ /* 0x004fd2000bf22070 */
[----:B------:R-:W-:Y:S05]  /*0eb0*/  BRA.U !UP1, `(.L_x_16) ;  /* 0x0000000109087547 */ /* 0x000fea000b800000 */
[----:B-1--4-:R-:W-:Y:S01]  /*0ec0*/  UCGABAR_ARV ;  /* 0x00000000000079c7 */ /* 0x012fe20008000000 */
[----:B------:R-:W-:Y:S05]  /*0ed0*/  BRA `(.L_x_17) ;  /* 0x0000000000047947 */ /* 0x000fea0003800000 */
.L_x_16:
[----:B-1--4-:R-:W-:Y:S01]  /*0ee0*/  NOP ;  /* 0x0000000000007918 */ /* 0x012fe20000000000 */
.L_x_17:
[----:B------:R-:W1:Y:S01]  /*0ef0*/  S2R R11, SR_CTAID.X ;  /* 0x00000000000b7919 */ /* 0x000e620000002500 */
[----:B------:R-:W-:-:S05]  /*0f00*/  CS2R.32 R156, SR_CgaSize ;  /* 0x00000000009c7805 */ /* 0x000fca0000008a00 */
[----:B------:R-:W-:-:S05]  /*0f10*/  IMAD R156, R156, -0xa0, RZ ;  /* 0xffffff609c9c7824 */ /* 0x000fca00078e02ff */
[----:B------:R-:W-:-:S14]  /*0f20*/  R2UR UR8, R156 ;  /* 0x000000009c0872ca */ /* 0x000fdc00000e0000 */
[----:B------:R-:W2:Y:S01]  /*0f30*/  LDCU UR8, c[0x0][UR8+0x2b0] ;  /* 0x00005600080877ac */ /* 0x000ea20008000800 */
[----:B------:R-:W-:-:S05]  /*0f40*/  CS2R.32 R0, SR_CgaSize ;  /* 0x0000000000007805 */ /* 0x000fca0000008a00 */
[----:B------:R-:W-:-:S06]  /*0f50*/  IMAD R0, R0, -0xa0, RZ ;  /* 0xffffff6000007824 */ /* 0x000fcc00078e02ff */
[----:B------:R-:W4:Y:S01]  /*0f60*/  LDC R0, c[0x0][R0+0x2a0] ;  /* 0x0000a80000007b82 */ /* 0x000f220000000800 */
[----:B------:R-:W-:Y:S01]  /*0f70*/  PRMT R8, RZ, 0x7610, R8 ;  /* 0x00007610ff087816 */ /* 0x000fe20000000008 */
[----:B------:R-:W2:Y:S01]  /*0f80*/  S2R R20, SR_CTAID.Y ;  /* 0x0000000000147919 */ /* 0x000ea20000002600 */
[----:B------:R-:W-:-:S05]  /*0f90*/  CS2R.32 R156, SR_CgaSize ;  /* 0x00000000009c7805 */ /* 0x000fca0000008a00 */
[----:B------:R-:W-:-:S05]  /*0fa0*/  IMAD R156, R156, -0xa0, RZ ;  /* 0xffffff609c9c7824 */ /* 0x000fca00078e02ff */
[----:B---3--:R-:W-:-:S14]  /*0fb0*/  R2UR UR7, R156 ;  /* 0x000000009c0772ca */ /* 0x008fdc00000e0000 */
[----:B------:R-:W3:Y:S01]  /*0fc0*/  LDCU UR7, c[0x0][UR7+0x2b4] ;  /* 0x00005680070777ac */ /* 0x000ee20008000800 */
[----:B------:R-:W-:Y:S01]  /*0fd0*/  UISETP.NE.AND UP2, UPT, UR10, 0x2, UPT ;  /* 0x000000020a00788c */ /* 0x000fe2000bf45270 */
[----:B------:R-:W2:Y:S01]  /*0fe0*/  LDC R9, c[0x0][0xb24] ;  /* 0x0002c900ff097b82 */ /* 0x000ea20000000800 */
[----:B------:R-:W-:-:S05]  /*0ff0*/  CS2R.32 R154, SR_CgaSize ;  /* 0x00000000009a7805 */ /* 0x000fca0000008a00 */
[----:B------:R-:W-:-:S06]  /*1000*/  IMAD R154, R154, -0xa0, RZ ;  /* 0xffffff609a9a7824 */ /* 0x000fcc00078e02ff */
[----:B------:R-:W4:Y:S08]  /*1010*/  LDC R154, c[0x0][R154+0x2a4] ;  /* 0x0000a9009a9a7b82 */ /* 0x000f300000000800 */
[----:B------:R-:W4:Y:S01]  /*1020*/  LDC R72, c[0x0][0xb24] ;  /* 0x0002c900ff487b82 */ /* 0x000f220000000800 */
[----:B-1----:R-:W-:Y:S01]  /*1030*/  I2FP.F32.U32 R4, R11 ;  /* 0x0000000b00047245 */ /* 0x002fe20000201000 */
[----:B------:R-:W-:-:S06]  /*1040*/  IMAD.MOV.U32 R21, RZ, RZ, R11 ;  /* 0x000000ffff157224 */ /* 0x000fcc00078e000b */
[----:B------:R-:W1:Y:S01]  /*1050*/  S2UR UR36, SR_CTAID.Z ;  /* 0x00000000002479c3 */ /* 0x000e620000002700 */
[----:B--2---:R-:W-:Y:S02]  /*1060*/  ISETP.GE.AND P0, PT, R9, 0x1, PT ;  /* 0x000000010900780c */ /* 0x004fe40003f06270 */
[----:B------:R-:W-:Y:S01]  /*1070*/  I2FP.F32.U32 R2, R20 ;  /* 0x0000001400027245 */ /* 0x000fe20000201000 */
[----:B------:R-:W-:-:S04]  /*1080*/  FMUL R4, R4, UR8 ;  /* 0x0000000804047c20 */ /* 0x000fc80008400000 */
[----:B---3--:R-:W-:Y:S01]  /*1090*/  FMUL R2, R2, UR7 ;  /* 0x0000000702027c20 */ /* 0x008fe20008400000 */
[----:B------:R-:W2:Y:S01]  /*10a0*/  F2I.U32.TRUNC.NTZ R156, R4 ;  /* 0x00000004009c7305 */ /* 0x000ea2000020f000 */
[----:B------:R-:W3:Y:S07]  /*10b0*/  LDCU UR7, c[0x0][0xb30] ;  /* 0x00016600ff0777ac */ /* 0x000eee0008000800 */
[----:B------:R-:W1:Y:S01]  /*10c0*/  F2I.U32.TRUNC.NTZ R3, R2 ;  /* 0x0000000200037305 */ /* 0x000e62000020f000 */
[----:B--2---:R-:W-:-:S04]  /*10d0*/  IMAD.MOV R156, RZ, RZ, -R156 ;  /* 0x000000ffff9c7224 */ /* 0x004fc800078e0a9c */
[----:B----4-:R-:W-:Y:S01]  /*10e0*/  IMAD R156, R0, R156, R11 ;  /* 0x0000009c009c7224 */ /* 0x010fe200078e020b */
[----:B------:R-:W-:Y:S01]  /*10f0*/  PRMT R0, RZ, 0x7610, R0 ;  /* 0x00007610ff007816 */ /* 0x000fe20000000000 */
[----:B---3--:R-:W-:Y:S01]  /*1100*/  UISETP.NE.AND UP3, UPT, UR7, 0x1, UPT ;  /* 0x000000010700788c */ /* 0x008fe2000bf65270 */
[----:B-1----:R-:W-:-:S05]  /*1110*/  IADD3 R3, PT, PT, -R3, RZ, RZ ;  /* 0x000000ff03037210 */ /* 0x002fca0007ffe1ff */
[----:B------:R-:W-:Y:S01]  /*1120*/  IMAD R154, R154, R3, R20 ;  /* 0x000000039a9a7224 */ /* 0x000fe200078e0214 */
[----:B------:R-:W-:Y:S06]  /*1130*/  BRA.U UP4, `(.L_x_18) ;  /* 0x0000000104247547 */ /* 0x000fec000b800000 */
[----:B------:R-:W-:Y:S01]  /*1140*/  ISETP.NE.AND P1, PT, R154, RZ, PT ;  /* 0x000000ff9a00720c */ /* 0x000fe20003f25270 */
[----:B------:R-:W-:Y:S01]  /*1150*/  IMAD.MOV.U32 R0, RZ, RZ, 0x3 ;  /* 0x00000003ff007424 */ /* 0x000fe200078e00ff */
[C---:B------:R-:W-:Y:S02]  /*1160*/  LOP3.LUT R3, R156.reuse, 0xfffffffe, RZ, 0xc0, !PT ;  /* 0xfffffffe9c037812 */ /* 0x040fe400078ec0ff */
[----:B------:R-:W-:Y:S02]  /*1170*/  ISETP.LT.U32.OR P1, PT, R156, 0x2, !P1 ;  /* 0x000000029c00780c */ /* 0x000fe40004f21470 */
[----:B------:R-:W-:Y:S02]  /*1180*/  SHF.L.U32 R0, R0, R3, RZ ;  /* 0x0000000300007219 */ /* 0x000fe400000006ff */
[----:B------:R-:W-:Y:S02]  /*1190*/  SEL R5, RZ, 0x1, !P1 ;  /* 0x00000001ff057807 */ /* 0x000fe40004800000 */
[----:B------:R-:W-:-:S05]  /*11a0*/  SEL R2, RZ, 0x2, !P1 ;  /* 0x00000002ff027807 */ /* 0x000fca0004800000 */
[----:B------:R-:W-:-:S05]  /*11b0*/  IMAD.IADD R2, R5, 0x1, R2 ;  /* 0x0000000105027824 */ /* 0x000fca00078e0202 */
[----:B------:R-:W-:Y:S02]  /*11c0*/  PRMT R8, R2, 0x7610, R8 ;  /* 0x0000761002087816 */ /* 0x000fe40000000008 */
.L_x_18:
[----:B------:R-:W-:Y:S05]  /*11d0*/  @!P0 BRA `(.L_x_19) ;  /* 0x0000000000b88947 */ /* 0x000fea0003800000 */
[----:B------:R-:W1:Y:S01]  /*11e0*/  LDC.64 R4, c[0x0][0xb18] ;  /* 0x0002c600ff047b82 */ /* 0x000e620000000a00 */
[----:B------:R-:W-:-:S07]  /*11f0*/  ISETP.NE.AND P0, PT, R9, 0x1, PT ;  /* 0x000000010900780c */ /* 0x000fce0003f05270 */
[----:B------:R-:W2:Y:S08]  /*1200*/  LDC R14, c[0x0][0xb0c] ;  /* 0x0002c300ff0e7b82 */ /* 0x000eb00000000800 */
[----:B------:R-:W3:Y:S08]  /*1210*/  LDC R13, c[0x0][0x370] ;  /* 0x0000dc00ff0d7b82 */ /* 0x000ef00000000800 */
[----:B------:R-:W4:Y:S01]  /*1220*/  LDC R16, c[0x0][0x374] ;  /* 0x0000dd00ff107b82 */ /* 0x000f220000000800 */
[----:B-1----:R-:W-:-:S07]  /*1230*/  ISETP.NE.AND P1, PT, R4, 0x1, PT ;  /* 0x000000010400780c */ /* 0x002fce0003f25270 */
[----:B------:R-:W3:Y:S01]  /*1240*/  LDC.64 R6, c[0x0][0xb10] ;  /* 0x0002c400ff067b82 */ /* 0x000ee20000000a00 */
[----:B--2---:R-:W-:-:S07]  /*1250*/  ISETP.NE.AND P2, PT, R14, 0x1, PT ;  /* 0x000000010e00780c */ /* 0x004fce0003f45270 */
[----:B------:R-:W1:Y:S08]  /*1260*/  LDC R12, c[0x0][0xb20] ;  /* 0x0002c800ff0c7b82 */ /* 0x000e700000000800 */
[----:B------:R-:W2:Y:S01]  /*1270*/  LDC.64 R2, c[0x0][0xb28] ;  /* 0x0002ca00ff027b82 */ /* 0x000ea20000000a00 */
[----:B----4-:R-:W-:-:S04]  /*1280*/  IMAD.HI.U32 R15, R16, R5, RZ ;  /* 0x00000005100f7227 */ /* 0x010fc800078e00ff */
[----:B------:R-:W-:-:S04]  /*1290*/  IMAD.HI.U32 R5, R20, R5, RZ ;  /* 0x0000000514057227 */ /* 0x000fc800078e00ff */
[----:B---3--:R-:W-:-:S04]  /*12a0*/  IMAD.HI.U32 R18, R13, R6, RZ ;  /* 0x000000060d127227 */ /* 0x008fc800078e00ff */
[C---:B------:R-:W-:Y:S01]  /*12b0*/  IMAD.HI.U32 R22, R11.reuse, R6, RZ ;  /* 0x000000060b167227 */ /* 0x040fe200078e00ff */
[-C--:B------:R-:W-:Y:S02]  /*12c0*/  @P2 SHF.R.U32.HI R13, RZ, R7.reuse, R18 ;  /* 0x00000007ff0d2219 */ /* 0x080fe40000011612 */
[-C--:B-1----:R-:W-:Y:S02]  /*12d0*/  @P1 SHF.R.U32.HI R16, RZ, R12.reuse, R15 ;  /* 0x0000000cff101219 */ /* 0x082fe4000001160f */
[----:B------:R-:W-:Y:S02]  /*12e0*/  SHF.R.U32.HI R5, RZ, R12, R5 ;  /* 0x0000000cff057219 */ /* 0x000fe40000011605 */
[----:B------:R-:W-:Y:S02]  /*12f0*/  SHF.R.U32.HI R22, RZ, R7, R22 ;  /* 0x00000007ff167219 */ /* 0x000fe40000011616 */
[----:B------:R-:W-:Y:S01]  /*1300*/  SEL R5, R20, R5, !P1 ;  /* 0x0000000514057207 */ /* 0x000fe20004800000 */
[----:B--2---:R-:W-:Y:S01]  /*1310*/  IMAD.HI.U32 R18, R16, R2, RZ ;  /* 0x0000000210127227 */ /* 0x004fe200078e00ff */
[----:B------:R-:W-:-:S02]  /*1320*/  SEL R21, R11, R22, !P2 ;  /* 0x000000160b157207 */ /* 0x000fc40005000000 */
[----:B------:R-:W-:Y:S01]  /*1330*/  IADD3 R7, PT, PT, -R5, RZ, RZ ;  /* 0x000000ff05077210 */ /* 0x000fe20007ffe1ff */
[----:B------:R-:W-:Y:S01]  /*1340*/  IMAD.HI.U32 R6, R13, R2, RZ ;  /* 0x000000020d067227 */ /* 0x000fe200078e00ff */
[----:B------:R-:W-:-:S03]  /*1350*/  @P0 SHF.R.U32.HI R16, RZ, R3, R18 ;  /* 0x00000003ff100219 */ /* 0x000fc60000011612 */
[----:B------:R-:W-:Y:S01]  /*1360*/  IMAD R7, R4, R7, R20 ;  /* 0x0000000704077224 */ /* 0x000fe200078e0214 */
[----:B------:R-:W-:Y:S01]  /*1370*/  @P0 SHF.R.U32.HI R13, RZ, R3, R6 ;  /* 0x00000003ff0d0219 */ /* 0x000fe20000011606 */
[----:B------:R-:W-:-:S04]  /*1380*/  IMAD R16, R16, R9, RZ ;  /* 0x0000000910107224 */ /* 0x000fc800078e02ff */
[----:B------:R-:W-:Y:S01]  /*1390*/  IMAD R6, R13, R9, RZ ;  /* 0x000000090d067224 */ /* 0x000fe200078e02ff */
[----:B------:R-:W-:-:S04]  /*13a0*/  ISETP.GE.AND P1, PT, R5, R16, PT ;  /* 0x000000100500720c */ /* 0x000fc80003f26270 */
[----:B------:R-:W-:Y:S01]  /*13b0*/  ISETP.GE.OR P1, PT, R21, R6, P1 ;  /* 0x000000061500720c */ /* 0x000fe20000f26670 */
[----:B------:R-:W-:-:S05]  /*13c0*/  IMAD.HI.U32 R6, R5, R2, RZ ;  /* 0x0000000205067227 */ /* 0x000fca00078e00ff */
[----:B------:R-:W-:-:S04]  /*13d0*/  SHF.R.U32.HI R6, RZ, R3, R6 ;  /* 0x00000003ff067219 */ /* 0x000fc80000011606 */
[----:B------:R-:W-:-:S03]  /*13e0*/  SEL R6, R5, R6, !P0 ;  /* 0x0000000605067207 */ /* 0x000fc60004000000 */
[----:B------:R-:W-:Y:S01]  /*13f0*/  @!P1 IMAD.HI.U32 R12, R21, R2, RZ ;  /* 0x00000002150c9227 */ /* 0x000fe200078e00ff */
[----:B------:R-:W-:-:S04]  /*1400*/  IADD3 R2, PT, PT, -R6, RZ, RZ ;  /* 0x000000ff06027210 */ /* 0x000fc80007ffe1ff */
[----:B------:R-:W-:Y:S01]  /*1410*/  @!P1 SHF.R.U32.HI R12, RZ, R3, R12 ;  /* 0x00000003ff0c9219 */ /* 0x000fe2000001160c */
[----:B------:R-:W-:-:S03]  /*1420*/  IMAD R2, R9, R2, R5 ;  /* 0x0000000209027224 */ /* 0x000fc600078e0205 */
[----:B------:R-:W-:-:S05]  /*1430*/  @!P1 SEL R3, R21, R12, !P0 ;  /* 0x0000000c15039207 */ /* 0x000fca0004000000 */
[--C-:B------:R-:W-:Y:S02]  /*1440*/  @!P1 IMAD.IADD R6, R6, 0x1, -R3.reuse ;  /* 0x0000000106069824 */ /* 0x100fe400078e0a03 */
[----:B------:R-:W-:Y:S01]  /*1450*/  @!P1 IMAD R3, R2, R13, R3 ;  /* 0x0000000d02039224 */ /* 0x000fe200078e0203 */
[----:B------:R-:W-:Y:S01]  /*1460*/  IADD3 R2, PT, PT, -R21, RZ, RZ ;  /* 0x000000ff15027210 */ /* 0x000fe20007ffe1ff */
[----:B------:R-:W-:Y:S02]  /*1470*/  @!P1 IMAD R5, R6, R9, R21 ;  /* 0x0000000906059224 */ /* 0x000fe400078e0215 */
[----:B------:R-:W-:Y:S02]  /*1480*/  @!P1 IMAD.MOV.U32 R21, RZ, RZ, R3 ;  /* 0x000000ffff159224 */ /* 0x000fe400078e0003 */
[----:B------:R-:W-:Y:S02]  /*1490*/  IMAD R2, R14, R2, R11 ;  /* 0x000000020e027224 */ /* 0x000fe400078e020b */
[----:B------:R-:W-:-:S02]  /*14a0*/  IMAD R20, R5, R4, R7 ;  /* 0x0000000405147224 */ /* 0x000fc400078e0207 */
[----:B------:R-:W-:Y:S02]  /*14b0*/  IMAD R21, R21, R14, R2 ;  /* 0x0000000e15157224 */ /* 0x000fe400078e0202 */
.L_x_19:
[----:B------:R-:W-:Y:S05]  /*14c0*/  BRA.U UP3, `(.L_x_20) ;  /* 0x0000000103407547 */ /* 0x000fea000b800000 */
[----:B------:R-:W1:Y:S08]  /*14d0*/  LDC.64 R4, c[0x0][0xb10] ;  /* 0x0002c400ff047b82 */ /* 0x000e700000000a00 */
[----:B------:R-:W2:Y:S08]  /*14e0*/  LDC.64 R2, c[0x0][0xb18] ;  /* 0x0002c600ff027b82 */ /* 0x000eb00000000a00 */
[----:B------:R-:W3:Y:S08]  /*14f0*/  LDC R6, c[0x0][0xb20] ;  /* 0x0002c800ff067b82 */ /* 0x000ef00000000800 */
[----:B------:R-:W4:Y:S01]  /*1500*/  LDC R12, c[0x0][0xb0c] ;  /* 0x0002c300ff0c7b82 */ /* 0x000f220000000800 */
[----:B-1----:R-:W-:-:S05]  /*1510*/  IMAD.HI.U32 R4, R21, R4, RZ ;  /* 0x0000000415047227 */ /* 0x002fca00078e00ff */
[----:B------:R-:W-:Y:S01]  /*1520*/  SHF.R.U32.HI R4, RZ, R5, R4 ;  /* 0x00000005ff047219 */ /* 0x000fe20000011604 */
[----:B--2---:R-:W-:Y:S01]  /*1530*/  IMAD.HI.U32 R3, R20, R3, RZ ;  /* 0x0000000314037227 */ /* 0x004fe200078e00ff */
[----:B------:R-:W-:-:S04]  /*1540*/  ISETP.NE.AND P0, PT, R2, 0x1, PT ;  /* 0x000000010200780c */ /* 0x000fc80003f05270 */
[----:B---3--:R-:W-:-:S04]  /*1550*/  SHF.R.U32.HI R3, RZ, R6, R3 ;  /* 0x00000006ff037219 */ /* 0x008fc80000011603 */
[----:B------:R-:W-:Y:S02]  /*1560*/  SEL R3, R20, R3, !P0 ;  /* 0x0000000314037207 */ /* 0x000fe40004000000 */
[----:B----4-:R-:W-:-:S04]  /*1570*/  ISETP.NE.AND P1, PT, R12, 0x1, PT ;  /* 0x000000010c00780c */ /* 0x010fc80003f25270 */
[----:B------:R-:W-:-:S05]  /*1580*/  SEL R6, R21, R4, !P1 ;  /* 0x0000000415067207 */ /* 0x000fca0004800000 */
[----:B------:R-:W-:Y:S02]  /*1590*/  IMAD.IADD R4, R3, 0x1, -R6 ;  /* 0x0000000103047824 */ /* 0x000fe400078e0a06 */
[----:B------:R-:W-:Y:S02]  /*15a0*/  IMAD.IADD R3, R6, 0x1, -R3 ;  /* 0x0000000106037824 */ /* 0x000fe400078e0a03 */
[----:B------:R-:W-:Y:S02]  /*15b0*/  IMAD R21, R4, R12, R21 ;  /* 0x0000000c04157224 */ /* 0x000fe400078e0215 */
[----:B------:R-:W-:Y:S02]  /*15c0*/  IMAD R20, R3, R2, R20 ;  /* 0x0000000203147224 */ /* 0x000fe400078e0214 */
.L_x_20:
[----:B------:R-:W-:Y:S05]  /*15d0*/  BRA.U !UP1, `(.L_x_21) ;  /* 0x00000001090c7547 */ /* 0x000fea000b800000 */
[----:B------:R-:W-:Y:S01]  /*15e0*/  UCGABAR_WAIT ;  /* 0x0000000000007dc7 */ /* 0x000fe20008000000 */
[----:B------:R-:W-:Y:S01]  /*15f0*/  CCTL.IVALL ;  /* 0x00000000ff00798f */ /* 0x000fe20002000000 */
[----:B------:R-:W-:Y:S05]  /*1600*/  BRA `(.L_x_22) ;  /* 0x0000000000047947 */ /* 0x000fea0003800000 */
.L_x_21:
[----:B------:R-:W-:Y:S06]  /*1610*/  BAR.SYNC.DEFER_BLOCKING 0x0 ;  /* 0x0000000000007b1d */ /* 0x000fec0000010000 */
.L_x_22:
[----:B------:R-:W-:Y:S05]  /*1620*/  BRA.U UP2, `(.L_x_23) ;  /* 0x0000001502807547 */ /* 0x000fea000b800000 */
[----:B------:R-:W1:Y:S01]  /*1630*/  LDCU UR4, c[0x0][0x38c] ;  /* 0x00007180ff0477ac */ /* 0x000e620008000800 */
[----:B------:R-:W2:Y:S01]  /*1640*/  LDC R9, c[0x0][0x370] ;  /* 0x0000dc00ff097b82 */ /* 0x000ea20000000800 */
[----:B------:R-:W-:Y:S01]  /*1650*/  IMAD.SHL.U32 R16, R11, 0x80, RZ ;  /* 0x000000800b107824 */ /* 0x000fe200078e00ff */
[----:B------:R-:W-:Y:S01]  /*1660*/  PLOP3.LUT P1, PT, PT, PT, UP5, 0x80, 0x8 ;  /* 0x000000000008781c */ /* 0x000fe20003f2f058 */
[----:B------:R-:W-:Y:S01]  /*1670*/  HFMA2 R12, -RZ, RZ, 0, 0 ;  /* 0x00000000ff0c7431 */ /* 0x000fe200000001ff */
[----:B------:R-:W-:Y:S01]  /*1680*/  UISETP.NE.AND UP1, UPT, UR10, URZ, UPT ;  /* 0x000000ff0a00728c */ /* 0x000fe2000bf25270 */
[----:B------:R-:W-:Y:S01]  /*1690*/  ISETP.NE.AND P4, PT, R10, RZ, P5 ;  /* 0x000000ff0a00720c */ /* 0x000fe20002f85270 */
[----:B------:R-:W-:Y:S01]  /*16a0*/  IMAD.MOV.U32 R15, RZ, RZ, 0x1 ;  /* 0x00000001ff0f7424 */ /* 0x000fe200078e00ff */
[----:B------:R-:W-:Y:S01]  /*16b0*/  PLOP3.LUT P1, PT, P1, PT, PT, 0x8, 0x80 ;  /* 0x000000000080781c */ /* 0x000fe20000f2e170 */
[----:B------:R-:W3:Y:S01]  /*16c0*/  LDC R0, c[0x0][0x374] ;  /* 0x0000dd00ff007b82 */ /* 0x000ee20000000800 */
[----:B------:R-:W-:Y:S01]  /*16d0*/  IMAD.MOV.U32 R14, RZ, RZ, RZ ;  /* 0x000000ffff0e7224 */ /* 0x000fe200078e00ff */
[----:B------:R-:W-:Y:S01]  /*16e0*/  MOV R8, 0x1 ;  /* 0x0000000100087802 */ /* 0x000fe20000000f00 */
[----:B------:R-:W-:Y:S01]  /*16f0*/  IMAD.MOV.U32 R10, RZ, RZ, RZ ;  /* 0x000000ffff0a7224 */ /* 0x000fe200078e00ff */
[----:B------:R-:W-:Y:S01]  /*1700*/  LOP3.LUT R16, R16, 0x80, RZ, 0xc0, !PT ;  /* 0x0000008010107812 */ /* 0x000fe200078ec0ff */
[----:B------:R-:W4:Y:S01]  /*1710*/  LDCU.64 UR14, c[0x0][0x348] ;  /* 0x00006900ff0e77ac */ /* 0x000f220008000a00 */
[----:B-1----:R-:W-:-:S02]  /*1720*/  UIADD3 UR5, UPT, UPT, UR4, 0x1f, URZ ;  /* 0x0000001f04057890 */ /* 0x002fc4000fffe0ff */
[----:B------:R-:W-:Y:S02]  /*1730*/  USEL UR22, UR6, 0x2, UP1 ;  /* 0x0000000206167887 */ /* 0x000fe40008800000 */
[----:B------:R-:W-:Y:S01]  /*1740*/  USHF.R.S32.HI UR7, URZ, 0x1f, UR5 ;  /* 0x0000001fff077899 */ /* 0x000fe20008011405 */
[----:B------:R-:W-:-:S03]  /*1750*/  UMOV UR23, URZ ;  /* 0x000000ff00177c82 */ /* 0x000fc60008000000 */
[----:B------:R-:W-:Y:S02]  /*1760*/  ULEA.HI UR7, UR7, UR5, URZ, 0x5 ;  /* 0x0000000507077291 */ /* 0x000fe4000f8f28ff */
[----:B------:R-:W-:Y:S02]  /*1770*/  UIADD3 UR5, UPT, UPT, UR4, -0x1, URZ ;  /* 0xffffffff04057890 */ /* 0x000fe4000fffe0ff */
[----:B------:R-:W-:Y:S02]  /*1780*/  USHF.R.S32.HI UR7, URZ, 0x5, UR7 ;  /* 0x00000005ff077899 */ /* 0x000fe40008011407 */
[----:B------:R-:W-:Y:S02]  /*1790*/  UISETP.GE.U32.AND UP2, UPT, UR5, -0x3f, UPT ;  /* 0xffffffc10500788c */ /* 0x000fe4000bf46070 */
[----:B------:R-:W-:Y:S02]  /*17a0*/  UISETP.LT.U32.AND UP0, UPT, UR7, 0xa, UPT ;  /* 0x0000000a0700788c */ /* 0x000fe4000bf01070 */
[----:B------:R-:W-:-:S02]  /*17b0*/  UIADD3 UR4, UPT, UPT, UR4, 0x3e, URZ ;  /* 0x0000003e04047890 */ /* 0x000fc4000fffe0ff */
[----:B------:R-:W-:-:S04]  /*17c0*/  USEL UR5, UR7, 0xa, UP0 ;  /* 0x0000000a07057887 */ /* 0x000fc80008000000 */
[----:B------:R-:W-:Y:S02]  /*17d0*/  UIADD3 UR21, UPT, UPT, UR5, -0x1, URZ ;  /* 0xffffffff05157890 */ /* 0x000fe4000fffe0ff */
[----:B------:R-:W-:Y:S02]  /*17e0*/  @UP2 UIADD3 UR21, UPT, UPT, UR5, URZ, URZ ;  /* 0x000000ff05152290 */ /* 0x000fe4000fffe0ff */
[----:B------:R-:W-:Y:S02]  /*17f0*/  UIADD3 UR24, UPT, UPT, UR7, -UR5, URZ ;  /* 0x8000000507187290 */ /* 0x000fe4000fffe0ff */
[----:B------:R-:W-:Y:S02]  /*1800*/  UIADD3 UR13, UPT, UPT, UR21, 0x1, URZ ;  /* 0x00000001150d7890 */ /* 0x000fe4000fffe0ff */
[----:B--2-4-:R-:W-:-:S12]  /*1810*/  UIADD3 UR21, UPT, UPT, -UR21, URZ, URZ ;  /* 0x000000ff15157290 */ /* 0x014fd8000fffe1ff */
.L_x_43:
[----:B------:R-:W-:Y:S01]  /*1820*/  UISETP.NE.AND UP0, UPT, UR37, URZ, UPT ;  /* 0x000000ff2500728c */ /* 0x000fe2000bf05270 */
[----:B------:R-:W1:Y:S08]  /*1830*/  S2UR UR37, SR_CgaCtaId ;  /* 0x00000000002579c3 */ /* 0x000e700000008800 */
[----:B------:R-:W-:Y:S05]  /*1840*/  BRA.U UP0, `(.L_x_24) ;  /* 0x0000000100347547 */ /* 0x000fea000b800000 */
[----:B------:R-:W2:Y:S01]  /*1850*/  S2R R2, SR_CgaCtaId ;  /* 0x0000000000027919 */ /* 0x000ea20000008800 */
[----:B------:R-:W-:-:S04]  /*1860*/  MOV R3, 0x400 ;  /* 0x0000040000037802 */ /* 0x000fc80000000f00 */
[----:B--2---:R-:W-:Y:S02]  /*1870*/  LEA R3, R2, R3, 0x18 ;  /* 0x0000000302037211 */ /* 0x004fe400078ec0ff */
[----:B------:R-:W-:-:S03]  /*1880*/  SHF.L.U32 R2, R8, 0x1f, RZ ;  /* 0x0000001f08027819 */ /* 0x000fc600000006ff */
[----:B------:R-:W-:-:S04]  /*1890*/  IMAD R3, R10, 0x8, R3 ;  /* 0x000000080a037824 */ /* 0x000fc800078e0203 */
[----:B------:R-:W2:Y:S02]  /*18a0*/  SYNCS.PHASECHK.TRANS64.TRYWAIT P0, [R3+URZ+0x140], R2 ;  /* 0x00014002030075a7 */ /* 0x000ea400080011ff */
[----:B--2---:R-:W-:Y:S05]  /*18b0*/  @!P0 BRA `(.L_x_25) ;  /* 0x0000009c00bc8947 */ /* 0x004fea0003800000 */
.L_x_154:
[----:B------:R-:W-:Y:S01]  /*18c0*/  VIADD R10, R10, 0x1 ;  /* 0x000000010a0a7836 */ /* 0x000fe20000000000 */
[----:B------:R2:W-:Y:S04]  /*18d0*/  SYNCS.ARRIVE.TRANS64.A1T0 RZ, [R3+URZ+0x130], RZ ;  /* 0x000130ff03ff79a7 */ /* 0x0005e800081000ff */
[----:B------:R-:W-:-:S04]  /*18e0*/  ISETP.NE.AND P0, PT, R10, 0x2, PT ;  /* 0x000000020a00780c */ /* 0x000fc80003f05270 */
[----:B------:R-:W-:Y:S02]  /*18f0*/  SEL R10, R10, RZ, P0 ;  /* 0x000000ff0a0a7207 */ /* 0x000fe40000000000 */
[----:B--2---:R-:W-:-:S04]  /*1900*/  SEL R3, RZ, 0x1, P0 ;  /* 0x00000001ff037807 */ /* 0x004fc80000000000 */
[----:B------:R-:W-:-:S07]  /*1910*/  LOP3.LUT R8, R8, R3, RZ, 0x3c, !PT ;  /* 0x0000000308087212 */ /* 0x000fce00078e3cff */
.L_x_24:
[----:B------:R-:W-:Y:S01]  /*1920*/  UMOV UR6, 0x400 ;  /* 0x0000040000067882 */ /* 0x000fe20000000000 */
[----:B------:R-:W-:Y:S01]  /*1930*/  LEA.HI R3, R21, R21, RZ, 0x1 ;  /* 0x0000001515037211 */ /* 0x000fe200078f08ff */
[----:B-1----:R-:W-:Y:S01]  /*1940*/  ULEA UR6, UR37, UR6, 0x18 ;  /* 0x0000000625067291 */ /* 0x002fe2000f8ec0ff */
[----:B------:R-:W-:Y:S01]  /*1950*/  SHF.L.U32 R2, R15, 0x1f, RZ ;  /* 0x0000001f0f027819 */ /* 0x000fe200000006ff */
[----:B------:R-:W-:Y:S01]  /*1960*/  UISETP.GE.U32.AND UP0, UPT, UR4, 0x3f, UPT ;  /* 0x0000003f0400788c */ /* 0x000fe2000bf06070 */
[C---:B------:R-:W-:Y:S01]  /*1970*/  R2UR UR9, R16.reuse ;  /* 0x00000000100972ca */ /* 0x040fe200000e0000 */
[----:B------:R-:W-:Y:S01]  /*1980*/  ULEA UR8, UR23, UR6, 0x3 ;  /* 0x0000000617087291 */ /* 0x000fe2000f8e18ff */
[----:B------:R-:W-:Y:S01]  /*1990*/  IMAD.SHL.U32 R3, R3, 0x80, RZ ;  /* 0x0000008003037824 */ /* 0x000fe200078e00ff */
[----:B------:R-:W-:Y:S01]  /*19a0*/  R2UR UR11, R16 ;  /* 0x00000000100b72ca */ /* 0x000fe200000e0000 */
[----:B------:R-:W-:-:S03]  /*19b0*/  UMOV UR25, URZ ;  /* 0x000000ff00197c82 */ /* 0x000fc60008000000 */
[----:B------:R-:W-:-:S03]  /*19c0*/  R2UR UR35, R3 ;  /* 0x00000000032372ca */ /* 0x000fc600000e0000 */
[----:B------:R1:W2:Y:S01]  /*19d0*/  SYNCS.PHASECHK.TRANS64.TRYWAIT P0, [UR8+0x50], R2 ;  /* 0x00005002ff0075a7 */ /* 0x0002a20008001108 */
[----:B------:R-:W-:-:S09]  /*19e0*/  R2UR UR8, R20 ;  /* 0x00000000140872ca */ /* 0x000fd200000e0000 */
[----:B------:R-:W-:-:S04]  /*19f0*/  ULOP3.LUT UR35, UR9, 0xffffff00, UR35, 0xf8, !UPT ;  /* 0xffffff0009237892 */ /* 0x000fc8000f8ef823 */
[----:B------:R-:W-:Y:S01]  /*1a00*/  ULEA UR11, UR8, UR11, 0x8 ;  /* 0x0000000b080b7291 */ /* 0x000fe2000f8e40ff */
[----:B------:R-:W-:Y:S11]  /*1a10*/  BRA.U !UP0, `(.L_x_26) ;  /* 0x0000000108bc7547 */ /* 0x000ff6000b800000 */
[----:B------:R-:W-:Y:S01]  /*1a20*/  UMOV UR16, UR21 ;  /* 0x0000001500107c82 */ /* 0x000fe20008000000 */
[----:B------:R-:W-:Y:S01]  /*1a30*/  UMOV UR17, UR23 ;  /* 0x0000001700117c82 */ /* 0x000fe20008000000 */
[----:B------:R-:W-:-:S05]  /*1a40*/  UMOV UR34, URZ ;  /* 0x000000ff00227c82 */ /* 0x000fca0008000000 */
.L_x_32:
[----:B------:R-:W-:Y:S01]  /*1a50*/  ULEA UR33, UR17, UR6, 0x3 ;  /* 0x0000000611217291 */ /* 0x000fe2000f8e18ff */
[----:B------:R-:W-:Y:S01]  /*1a60*/  @P5 MOV R3, 0x8000 ;  /* 0x0000800000035802 */ /* 0x000fe20000000f00 */
[----:B-12-4-:R-:W-:Y:S10]  /*1a70*/  @P0 BRA `(.L_x_27) ;  /* 0x00000000000c0947 */ /* 0x016ff40003800000 */
[----:B------:R-:W-:-:S04]  /*1a80*/  SHF.L.U32 R5, R15, 0x1f, RZ ;  /* 0x0000001f0f057819 */ /* 0x000fc800000006ff */
[----:B------:R-:W2:Y:S02]  /*1a90*/  SYNCS.PHASECHK.TRANS64.TRYWAIT P0, [UR33+0x50], R5 ;  /* 0x00005005ff0075a7 */ /* 0x000ea40008001121 */
[----:B--2---:R-:W-:Y:S05]  /*1aa0*/  @!P0 BRA `(.L_x_28) ;  /* 0x0000009c00548947 */ /* 0x004fea0003800000 */
.L_x_27:
[----:B------:R2:W-:Y:S01]  /*1ab0*/  @P5 SYNCS.ARRIVE.TRANS64 RZ, [UR33], R3 ;  /* 0x00000003ffff59a7 */ /* 0x0005e20008000021 */
[----:B------:R-:W-:Y:S02]  /*1ac0*/  ULOP3.LUT UR8, UR22, 0x2, URZ, 0xfc, !UPT ;  /* 0x0000000216087892 */ /* 0x000fe4000f8efcff */
[----:B------:R-:W-:Y:S02]  /*1ad0*/  UIADD3 UR16, UPT, UPT, UR16, 0x1, URZ ;  /* 0x0000000110107890 */ /* 0x000fe4000fffe0ff */
[----:B------:R-:W-:Y:S02]  /*1ae0*/  UISETP.NE.AND UP0, UPT, UR8, 0x2, UPT ;  /* 0x000000020800788c */ /* 0x000fe4000bf05270 */
[----:B------:R-:W-:-:S07]  /*1af0*/  UISETP.NE.AND UP2, UPT, UR16, 0x1, UPT ;  /* 0x000000011000788c */ /* 0x000fce000bf45270 */
[----:B------:R-:W-:Y:S05]  /*1b00*/  BRA.U UP0, `(.L_x_29) ;  /* 0x0000000100047547 */ /* 0x000fea000b800000 */
[----:B------:R-:W-:Y:S05]  /*1b10*/  BPT.TRAP 0x1 ;  /* 0x000000040000795c */ /* 0x000fea0000300000 */
.L_x_29:
[----:B------:R-:W-:Y:S04]  /*1b20*/  BSSY.RECONVERGENT B0, `(.L_x_30) ;  /* 0x0000003000007945 */ /* 0x000fe80003800200 */
[----:B------:R-:W-:Y:S05]  /*1b30*/  @!P4 BRA `(.L_x_31) ;  /* 0x000000000004c947 */ /* 0x000fea0003800000 */
[----:B------:R-:W-:Y:S05]  /*1b40*/  BPT.TRAP 0x1 ;  /* 0x000000040000795c */ /* 0x000fea0000300000 */
.L_x_31:
[----:B------:R-:W-:Y:S05]  /*1b50*/  BSYNC.RECONVERGENT B0 ;  /* 0x0000000000007941 */ /* 0x000fea0003800200 */
.L_x_30:
[----:B------:R-:W-:Y:S02]  /*1b60*/  UIADD3 UR23, UPT, UPT, UR17, 0x1, URZ ;  /* 0x0000000111177890 */ /* 0x000fe4000fffe0ff */
[----:B------:R-:W-:Y:S02]  /*1b70*/  UIADD3 UR28, UP1, UPT, UR14, 0x80, URZ ;  /* 0x000000800e1c7890 */ /* 0x000fe4000ff3e0ff */
[----:B------:R-:W-:Y:S02]  /*1b80*/  UISETP.NE.AND UP0, UPT, UR23, 0xa, UPT ;  /* 0x0000000a1700788c */ /* 0x000fe4000bf05270 */
[----:B------:R-:W-:Y:S02]  /*1b90*/  ULOP3.LUT UR33, UR33, 0xfefffff8, URZ, 0xc0, !UPT ;  /* 0xfefffff821217892 */ /* 0x000fe4000f8ec0ff */
[----:B------:R-:W-:Y:S02]  /*1ba0*/  USEL UR9, URZ, 0x1, UP0 ;  /* 0x00000001ff097887 */ /* 0x000fe40008000000 */
[----:B------:R-:W-:-:S02]  /*1bb0*/  USEL UR23, UR23, URZ, UP0 ;  /* 0x000000ff17177287 */ /* 0x000fc40008000000 */
[----:B------:R-:W-:Y:S02]  /*1bc0*/  UIADD3 UR26, UP0, UPT, UR14, 0x180, URZ ;  /* 0x000001800e1a7890 */ /* 0x000fe4000ff1e0ff */
[----:B------:R-:W-:Y:S01]  /*1bd0*/  ULEA UR8, UR23, UR6, 0x3 ;  /* 0x0000000617087291 */ /* 0x000fe2000f8e18ff */
[----:B------:R-:W-:Y:S01]  /*1be0*/  LOP3.LUT R15, R15, UR9, RZ, 0x3c, !PT ;  /* 0x000000090f0f7c12 */ /* 0x000fe2000f8e3cff */
[----:B------:R-:W-:Y:S02]  /*1bf0*/  UIADD3.X UR29, UPT, UPT, URZ, UR15, URZ, UP1, !UPT ;  /* 0x0000000fff1d7290 */ /* 0x000fe40008ffe4ff */
[----:B------:R-:W-:Y:S01]  /*1c00*/  UIADD3.X UR27, UPT, UPT, URZ, UR15, URZ, UP0, !UPT ;  /* 0x0000000fff1b7290 */ /* 0x000fe200087fe4ff */
[----:B-1----:R-:W-:Y:S01]  /*1c10*/  SHF.L.U32 R2, R15, 0x1f, RZ ;  /* 0x0000001f0f027819 */ /* 0x002fe200000006ff */
[----:B------:R-:W-:Y:S01]  /*1c20*/  UMOV UR18, 0x0 ;  /* 0x0000000000127882 */ /* 0x000fe20000000000 */
[----:B------:R-:W-:Y:S01]  /*1c30*/  UMOV UR19, 0x10000000 ;  /* 0x1000000000137882 */ /* 0x000fe20000000000 */
[----:B------:R-:W-:Y:S01]  /*1c40*/  UMOV UR10, UR34 ;  /* 0x00000022000a7c82 */ /* 0x000fe20008000000 */
[----:B------:R4:W1:Y:S01]  /*1c50*/  SYNCS.PHASECHK.TRANS64.TRYWAIT P0, [UR8+0x50], R2 ;  /* 0x00005002ff0075a7 */ /* 0x0008620008001108 */
[----:B------:R-:W-:Y:S01]  /*1c60*/  ULEA UR8, UR17, UR6, 0xd ;  /* 0x0000000611087291 */ /* 0x000fe2000f8e68ff */
[----:B------:R-:W-:Y:S01]  /*1c70*/  UMOV UR12, UR36 ;  /* 0x00000024000c7c82 */ /* 0x000fe20008000000 */
[----:B------:R-:W-:-:S02]  /*1c80*/  UMOV UR9, UR33 ;  /* 0x0000002100097c82 */ /* 0x000fc40008000000 */
[----:B------:R-:W-:Y:S02]  /*1c90*/  UIADD3 UR32, UPT, UPT, UR8, 0x10800, URZ ;  /* 0x0001080008207890 */ /* 0x000fe4000fffe0ff */
[----:B------:R-:W-:Y:S01]  /*1ca0*/  UIADD3 UR8, UPT, UPT, UR8, 0x24800, URZ ;  /* 0x0002480008087890 */ /* 0x000fe2000fffe0ff */
[----:B------:R-:W-:Y:S01]  /*1cb0*/  UMOV UR25, UR13 ;  /* 0x0000000d00197c82 */ /* 0x000fe20008000000 */
[----:B------:R-:W-:-:S05]  /*1cc0*/  UMOV UR17, UR23 ;  /* 0x0000001700117c82 */ /* 0x000fca0008000000 */
[----:B------:R2:W-:Y:S02]  /*1cd0*/  UTMALDG.3D.2CTA [UR32], [UR28], desc[UR18] ;  /* 0x000012201c0075b4 */ /* 0x0005e40008211000 */
[----:B------:R4:W-:Y:S01]  /*1ce0*/  UTMALDG.3D.2CTA [UR8], [UR26], desc[UR18] ;  /* 0x000012081a0075b4 */ /* 0x0009e20008211000 */
[----:B--2---:R-:W-:Y:S01]  /*1cf0*/  UIADD3 UR34, UPT, UPT, UR34, 0x20, URZ ;  /* 0x0000002022227890 */ /* 0x004fe2000fffe0ff */
[----:B------:R-:W-:Y:S11]  /*1d00*/  BRA.U UP2, `(.L_x_32) ;  /* 0xfffffffd02507547 */ /* 0x000ff6000b83ffff */
.L_x_26:
[----:B----4-:R-:W-:Y:S01]  /*1d10*/  ULEA UR8, UR23, UR6, 0x3 ;  /* 0x0000000617087291 */ /* 0x010fe2000f8e18ff */
[----:B-1----:R-:W-:Y:S01]  /*1d20*/  SHF.L.U32 R2, R15, 0x1f, RZ ;  /* 0x0000001f0f027819 */ /* 0x002fe200000006ff */
[----:B------:R-:W-:Y:S01]  /*1d30*/  @!P1 SYNCS.ARRIVE.TRANS64.A1T0 RZ, [UR6+0xe8], RZ ;  /* 0x0000e8ffffff99a7 */ /* 0x000fe20008100006 */
[----:B------:R-:W-:-:S06]  /*1d40*/  UISETP.GT.AND UP0, UPT, UR7, UR5, UPT ;  /* 0x000000050700728c */ /* 0x000fcc000bf04270 */
[----:B--2---:R1:W2:Y:S03]  /*1d50*/  SYNCS.PHASECHK.TRANS64.TRYWAIT P0, [UR8+0x50], R2 ;  /* 0x00005002ff0075a7 */ /* 0x0042a60008001108 */
[----:B------:R-:W-:Y:S05]  /*1d60*/  BRA.U !UP0, `(.L_x_33) ;  /* 0x0000000108bc7547 */ /* 0x000fea000b800000 */
[----:B------:R-:W-:Y:S01]  /*1d70*/  UIADD3 UR26, UPT, UPT, UR24, UR25, URZ ;  /* 0x00000019181a7290 */ /* 0x000fe2000fffe0ff */
[----:B------:R-:W-:-:S11]  /*1d80*/  UMOV UR27, UR23 ;  /* 0x00000017001b7c82 */ /* 0x000fd60008000000 */
.L_x_39:
[----:B------:R-:W-:Y:S01]  /*1d90*/  ULEA UR17, UR27, UR6, 0x3 ;  /* 0x000000061b117291 */ /* 0x000fe2000f8e18ff */
[----:B--2---:R-:W-:Y:S01]  /*1da0*/  @P5 MOV R3, 0x8000 ;  /* 0x0000800000035802 */ /* 0x004fe20000000f00 */
[----:B-12---:R-:W-:Y:S10]  /*1db0*/  @P0 BRA `(.L_x_34) ;  /* 0x00000000000c0947 */ /* 0x006ff40003800000 */
[----:B------:R-:W-:-:S04]  /*1dc0*/  SHF.L.U32 R5, R15, 0x1f, RZ ;  /* 0x0000001f0f057819 */ /* 0x000fc800000006ff */
[----:B------:R-:W2:Y:S02]  /*1dd0*/  SYNCS.PHASECHK.TRANS64.TRYWAIT P0, [UR17+0x50], R5 ;  /* 0x00005005ff0075a7 */ /* 0x000ea40008001111 */
[----:B--2---:R-:W-:Y:S05]  /*1de0*/  @!P0 BRA `(.L_x_35) ;  /* 0x00000098009c8947 */ /* 0x004fea0003800000 */
.L_x_34:
[----:B------:R2:W-:Y:S01]  /*1df0*/  @P5 SYNCS.ARRIVE.TRANS64 RZ, [UR17], R3 ;  /* 0x00000003ffff59a7 */ /* 0x0005e20008000011 */
[----:B------:R-:W-:-:S04]  /*1e00*/  ULOP3.LUT UR8, UR22, 0x2, URZ, 0xfc, !UPT ;  /* 0x0000000216087892 */ /* 0x000fc8000f8efcff */
[----:B------:R-:W-:-:S09]  /*1e10*/  UISETP.NE.AND UP0, UPT, UR8, 0x2, UPT ;  /* 0x000000020800788c */ /* 0x000fd2000bf05270 */
[----:B------:R-:W-:Y:S05]  /*1e20*/  BRA.U UP0, `(.L_x_36) ;  /* 0x0000000100047547 */ /* 0x000fea000b800000 */
[----:B------:R-:W-:Y:S05]  /*1e30*/  BPT.TRAP 0x1 ;  /* 0x000000040000795c */ /* 0x000fea0000300000 */
.L_x_36:
[----:B------:R-:W-:Y:S04]  /*1e40*/  BSSY.RECONVERGENT B0, `(.L_x_37) ;  /* 0x0000003000007945 */ /* 0x000fe80003800200 */
[----:B------:R-:W-:Y:S05]  /*1e50*/  @!P4 BRA `(.L_x_38) ;  /* 0x000000000004c947 */ /* 0x000fea0003800000 */
[----:B------:R-:W-:Y:S05]  /*1e60*/  BPT.TRAP 0x1 ;  /* 0x000000040000795c */ /* 0x000fea0000300000 */
.L_x_38:
[----:B------:R-:W-:Y:S05]  /*1e70*/  BSYNC.RECONVERGENT B0 ;  /* 0x0000000000007941 */ /* 0x000fea0003800200 */
.L_x_37:
[----:B------:R-:W-:Y:S02]  /*1e80*/  UIADD3 UR23, UPT, UPT, UR27, 0x1, URZ ;  /* 0x000000011b177890 */ /* 0x000fe4000fffe0ff */
[----:B------:R-:W-:Y:S02]  /*1e90*/  UIADD3 UR32, UP1, UPT, UR14, 0x80, URZ ;  /* 0x000000800e207890 */ /* 0x000fe4000ff3e0ff */
[----:B------:R-:W-:Y:S02]  /*1ea0*/  UISETP.NE.AND UP0, UPT, UR23, 0xa, UPT ;  /* 0x0000000a1700788c */ /* 0x000fe4000bf05270 */
[----:B------:R-:W-:Y:S02]  /*1eb0*/  USHF.L.U32 UR18, UR25, 0x5, URZ ;  /* 0x0000000519127899 */ /* 0x000fe400080006ff */
[----:B------:R-:W-:Y:S02]  /*1ec0*/  USEL UR9, URZ, 0x1, UP0 ;  /* 0x00000001ff097887 */ /* 0x000fe40008000000 */
[----:B------:R-:W-:-:S02]  /*1ed0*/  USEL UR23, UR23, URZ, UP0 ;  /* 0x000000ff17177287 */ /* 0x000fc40008000000 */
[----:B------:R-:W-:Y:S02]  /*1ee0*/  UIADD3 UR30, UP0, UPT, UR14, 0x180, URZ ;  /* 0x000001800e1e7890 */ /* 0x000fe4000ff1e0ff */
[----:B------:R-:W-:Y:S01]  /*1ef0*/  ULEA UR8, UR23, UR6, 0x3 ;  /* 0x0000000617087291 */ /* 0x000fe2000f8e18ff */
[----:B------:R-:W-:Y:S01]  /*1f00*/  LOP3.LUT R15, R15, UR9, RZ, 0x3c, !PT ;  /* 0x000000090f0f7c12 */ /* 0x000fe2000f8e3cff */
[----:B------:R-:W-:Y:S02]  /*1f10*/  ULOP3.LUT UR17, UR17, 0xfefffff8, URZ, 0xc0, !UPT ;  /* 0xfefffff811117892 */ /* 0x000fe4000f8ec0ff */
[----:B------:R-:W-:Y:S01]  /*1f20*/  UIADD3.X UR33, UPT, UPT, URZ, UR15, URZ, UP1, !UPT ;  /* 0x0000000fff217290 */ /* 0x000fe20008ffe4ff */
[----:B-1----:R-:W-:Y:S01]  /*1f30*/  SHF.L.U32 R2, R15, 0x1f, RZ ;  /* 0x0000001f0f027819 */ /* 0x002fe200000006ff */
[----:B------:R-:W-:Y:S01]  /*1f40*/  UIADD3.X UR31, UPT, UPT, URZ, UR15, URZ, UP0, !UPT ;  /* 0x0000000fff1f7290 */ /* 0x000fe200087fe4ff */
[----:B------:R-:W-:Y:S02]  /*1f50*/  UMOV UR28, 0x0 ;  /* 0x00000000001c7882 */ /* 0x000fe40000000000 */
[----:B------:R4:W1:Y:S01]  /*1f60*/  SYNCS.PHASECHK.TRANS64.TRYWAIT P0, [UR8+0x50], R2 ;  /* 0x00005002ff0075a7 */ /* 0x0008620008001108 */
[----:B------:R-:W-:Y:S01]  /*1f70*/  ULEA UR8, UR27, UR6, 0xd ;  /* 0x000000061b087291 */ /* 0x000fe2000f8e68ff */
[----:B------:R-:W-:Y:S01]  /*1f80*/  UMOV UR29, 0x10000000 ;  /* 0x10000000001d7882 */ /* 0x000fe20000000000 */
[----:B------:R-:W-:-:S02]  /*1f90*/  UMOV UR19, UR35 ;  /* 0x0000002300137c82 */ /* 0x000fc40008000000 */
[----:B------:R-:W-:Y:S02]  /*1fa0*/  UIADD3 UR16, UPT, UPT, UR8, 0x10800, URZ ;  /* 0x0001080008107890 */ /* 0x000fe4000fffe0ff */
[----:B------:R-:W-:Y:S01]  /*1fb0*/  UIADD3 UR8, UPT, UPT, UR8, 0x24800, URZ ;  /* 0x0002480008087890 */ /* 0x000fe2000fffe0ff */
[----:B------:R-:W-:Y:S01]  /*1fc0*/  UMOV UR20, UR36 ;  /* 0x0000002400147c82 */ /* 0x000fe20008000000 */
[----:B------:R-:W-:Y:S01]  /*1fd0*/  UMOV UR12, UR36 ;  /* 0x00000024000c7c82 */ /* 0x000fe20008000000 */
[----:B------:R-:W-:Y:S01]  /*1fe0*/  UMOV UR9, UR17 ;  /* 0x0000001100097c82 */ /* 0x000fe20008000000 */
[----:B------:R-:W-:Y:S01]  /*1ff0*/  UMOV UR10, UR18 ;  /* 0x00000012000a7c82 */ /* 0x000fe20008000000 */
[----:B------:R-:W-:Y:S02]  /*2000*/  UIADD3 UR25, UPT, UPT, UR25, 0x1, URZ ;  /* 0x0000000119197890 */ /* 0x000fe4000fffe0ff */
[----:B------:R4:W-:Y:S01]  /*2010*/  UTMALDG.3D.2CTA [UR16], [UR32], desc[UR28] ;  /* 0x00001c10200075b4 */ /* 0x0009e20008211000 */
[----:B------:R-:W-:Y:S01]  /*2020*/  UMOV UR27, UR23 ;  /* 0x00000017001b7c82 */ /* 0x000fe20008000000 */
[----:B------:R-:W-:Y:S01]  /*2030*/  UISETP.NE.AND UP0, UPT, UR25, UR26, UPT ;  /* 0x0000001a1900728c */ /* 0x000fe2000bf05270 */
[----:B------:R4:W-:Y:S08]  /*2040*/  UTMALDG.3D.2CTA [UR8], [UR30], desc[UR28] ;  /* 0x00001c081e0075b4 */ /* 0x0009f00008211000 */
[----:B----4-:R-:W-:Y:S05]  /*2050*/  BRA.U UP0, `(.L_x_39) ;  /* 0xfffffffd004c7547 */ /* 0x010fea000b83ffff */
.L_x_33:
[----:B-1----:R-:W-:Y:S01]  /*2060*/  LEA R2, R14, UR6, 0x3 ;  /* 0x000000060e027c11 */ /* 0x002fe2000f8e18ff */
[----:B------:R-:W-:Y:S01]  /*2070*/  NOP ;  /* 0x0000000000007918 */ /* 0x000fe20000000000 */
[----:B--2---:R-:W-:Y:S02]  /*2080*/  SHF.L.U32 R3, R12, 0x1f, RZ ;  /* 0x0000001f0c037819 */ /* 0x004fe400000006ff */
[----:B------:R-:W-:Y:S02]  /*2090*/  LEA R4, R14, UR6, 0x4 ;  /* 0x000000060e047c11 */ /* 0x000fe4000f8e20ff */
[----:B------:R-:W1:Y:S02]  /*20a0*/  SYNCS.PHASECHK.TRANS64.TRYWAIT P0, [R2+URZ+0xf0], R3 ;  /* 0x0000f003020075a7 */ /* 0x000e6400080011ff */
[----:B-1----:R-:W-:Y:S05]  /*20b0*/  @!P0 BRA `(.L_x_40) ;  /* 0x0000009800008947 */ /* 0x002fea0003800000 */
.L_x_157:
[----:B------:R-:W2:Y:S01]  /*20c0*/  LDS.128 R4, [R4+0x160] ;  /* 0x0001600004047984 */ /* 0x000ea20000000c00 */
[----:B------:R-:W-:Y:S01]  /*20d0*/  ISETP.GE.AND P0, PT, R72, 0x1, PT ;  /* 0x000000014800780c */ /* 0x000fe20003f06270 */
[----:B-1----:R-:W-:Y:S01]  /*20e0*/  VIADD R2, R2, 0x100 ;  /* 0x0000010002027836 */ /* 0x002fe20000000000 */
[----:B------:R-:W-:Y:S01]  /*20f0*/  @!PT LDS RZ, [RZ] ;  /* 0x00000000fffff984 */ /* 0x000fe20000000800 */
[----:B------:R-:W-:Y:S01]  /*2100*/  @!PT LDS RZ, [RZ] ;  /* 0x00000000fffff984 */ /* 0x000fe20000000800 */
[----:B------:R-:W-:Y:S01]  /*2110*/  @!PT LDS RZ, [RZ] ;  /* 0x00000000fffff984 */ /* 0x000fe20000000800 */
[----:B------:R-:W-:Y:S01]  /*2120*/  @!PT LDS RZ, [RZ] ;  /* 0x00000000fffff984 */ /* 0x000fe20000000800 */
[----:B------:R1:W-:Y:S06]  /*2130*/  MEMBAR.ALL.CTA ;  /* 0x0000000000007992 */ /* 0x0003ec0000008000 */
[----:B-1----:R-:W1:Y:S01]  /*2140*/  FENCE.VIEW.ASYNC.S ;  /* 0x00000000000073c6 */ /* 0x002e620000000000 */
[----:B------:R-:W-:-:S04]  /*2150*/  PRMT R2, RZ, 0x654, R2 ;  /* 0x00000654ff027816 */ /* 0x000fc80000000002 */
[----:B-1----:R1:W-:Y:S01]  /*2160*/  SYNCS.ARRIVE.TRANS64.RED.A1T0 RZ, [R2+URZ], RZ ;  /* 0x000000ff02ff79a7 */ /* 0x0023e200081004ff */
[----:B--2---:R-:W-:-:S13]  /*2170*/  LOP3.LUT P2, RZ, R6, 0x1, RZ, 0xc0, !PT ;  /* 0x0000000106ff7812 */ /* 0x004fda000784c0ff */
[----:B------:R-:W-:Y:S01]  /*2180*/  @P2 SHF.R.U32.HI R3, RZ, 0x10, R5 ;  /* 0x00000010ff032819 */ /* 0x000fe20000011605 */
[----:B------:R-:W-:Y:S01]  /*2190*/  VOTEU.ANY UP0, P2 ;  /* 0x0000000000ff7886 */ /* 0x000fe20001000100 */
[----:B------:R-:W-:Y:S02]  /*21a0*/  @P2 MOV R13, R4 ;  /* 0x00000004000d2202 */ /* 0x000fe40000000f00 */
[----:B------:R-:W-:Y:S02]  /*21b0*/  @P2 R2UR.BROADCAST UR8, R3 ;  /* 0x00000000030822ca */ /* 0x000fe400008e0000 */
[----:B------:R-:W-:-:S11]  /*21c0*/  @P2 LOP3.LUT R11, R5, 0xffff, RZ, 0xc0, !PT ;  /* 0x0000ffff050b2812 */ /* 0x000fd600078ec0ff */
[----:B------:R-:W-:Y:S01]  /*21d0*/  @UP0 UMOV UR36, UR8 ;  /* 0x0000000800240c82 */ /* 0x000fe20008000000 */
[----:B-1----:R-:W-:Y:S05]  /*21e0*/  @!P0 BRA `(.L_x_41) ;  /* 0x0000000000b88947 */ /* 0x002fea0003800000 */
[----:B------:R-:W3:Y:S01]  /*21f0*/  LDC.64 R4, c[0x0][0xb18] ;  /* 0x0002c600ff047b82 */ /* 0x000ee20000000a00 */
[----:B------:R-:W-:-:S07]  /*2200*/  ISETP.NE.AND P3, PT, R72, 0x1, PT ;  /* 0x000000014800780c */ /* 0x000fce0003f65270 */
[----:B------:R-:W1:Y:S08]  /*2210*/  LDC.64 R6, c[0x0][0xb10] ;  /* 0x0002c400ff067b82 */ /* 0x000e700000000a00 */
[----:B------:R-:W2:Y:S08]  /*2220*/  LDC R17, c[0x0][0xb20] ;  /* 0x0002c800ff117b82 */ /* 0x000eb00000000800 */
[----:B------:R-:W4:Y:S01]  /*2230*/  LDC R18, c[0x0][0xb0c] ;  /* 0x0002c300ff127b82 */ /* 0x000f220000000800 */
[----:B---3--:R-:W-:Y:S01]  /*2240*/  IMAD.HI.U32 R22, R0, R5, RZ ;  /* 0x0000000500167227 */ /* 0x008fe200078e00ff */
[----:B------:R-:W-:-:S06]  /*2250*/  ISETP.NE.AND P0, PT, R4, 0x1, PT ;  /* 0x000000010400780c */ /* 0x000fcc0003f05270 */
[----:B------:R-:W3:Y:S01]  /*2260*/  LDC.64 R2, c[0x0][0xb28] ;  /* 0x0002ca00ff027b82 */ /* 0x000ee20000000a00 */
[----:B-1----:R-:W-:-:S04]  /*2270*/  IMAD.HI.U32 R20, R9, R6, RZ ;  /* 0x0000000609147227 */ /* 0x002fc800078e00ff */
[----:B------:R-:W-:Y:S01]  /*2280*/  IMAD.HI.U32 R24, R13, R6, RZ ;  /* 0x000000060d187227 */ /* 0x000fe200078e00ff */
[----:B------:R-:W-:Y:S02]  /*2290*/  SHF.R.U32.HI R20, RZ, R7, R20 ;  /* 0x00000007ff147219 */ /* 0x000fe40000011614 */
[----:B--2---:R-:W-:Y:S01]  /*22a0*/  SHF.R.U32.HI R19, RZ, R17, R22 ;  /* 0x00000011ff137219 */ /* 0x004fe20000011616 */
[----:B------:R-:W-:Y:S01]  /*22b0*/  IMAD.HI.U32 R22, R11, R5, RZ ;  /* 0x000000050b167227 */ /* 0x000fe200078e00ff */
[----:B------:R-:W-:Y:S02]  /*22c0*/  SHF.R.U32.HI R24, RZ, R7, R24 ;  /* 0x00000007ff187219 */ /* 0x000fe40000011618 */
[----:B------:R-:W-:Y:S02]  /*22d0*/  SEL R19, R0, R19, !P0 ;  /* 0x0000001300137207 */ /* 0x000fe40004000000 */
[----:B------:R-:W-:Y:S02]  /*22e0*/  SHF.R.U32.HI R22, RZ, R17, R22 ;  /* 0x00000011ff167219 */ /* 0x000fe40000011616 */
[----:B----4-:R-:W-:-:S02]  /*22f0*/  ISETP.NE.AND P1, PT, R18, 0x1, PT ;  /* 0x000000011200780c */ /* 0x010fc40003f25270 */
[----:B------:R-:W-:Y:S02]  /*2300*/  SEL R5, R11, R22, !P0 ;  /* 0x000000160b057207 */ /* 0x000fe40004000000 */
[----:B------:R-:W-:Y:S02]  /*2310*/  SEL R21, R9, R20, !P1 ;  /* 0x0000001409157207 */ /* 0x000fe40004800000 */
[----:B------:R-:W-:Y:S01]  /*2320*/  SEL R7, R13, R24, !P1 ;  /* 0x000000180d077207 */ /* 0x000fe20004800000 */
[----:B---3--:R-:W-:Y:S01]  /*2330*/  IMAD.HI.U32 R20, R19, R2, RZ ;  /* 0x0000000213147227 */ /* 0x008fe200078e00ff */
[----:B------:R-:W-:-:S03]  /*2340*/  IADD3 R17, PT, PT, -R5, RZ, RZ ;  /* 0x000000ff05117210 */ /* 0x000fc60007ffe1ff */
        /* <DEDUP_REMOVED lines=11> */
[----:B------:R-:W-:-:S04]  /*2400*/  @!P0 IMAD.HI.U32 R20, R7, R2, RZ ;  /* 0x0000000207148227 */ /* 0x000fc800078e00ff */
[----:B------:R-:W-:Y:S01]  /*2410*/  IMAD.MOV R2, RZ, RZ, -R6 ;  /* 0x000000ffff027224 */ /* 0x000fe200078e0a06 */
[----:B------:R-:W-:-:S03]  /*2420*/  @!P0 SHF.R.U32.HI R20, RZ, R3, R20 ;  /* 0x00000003ff148219 */ /* 0x000fc60000011614 */
[----:B------:R-:W-:Y:S01]  /*2430*/  IMAD R2, R72, R2, R5 ;  /* 0x0000000248027224 */ /* 0x000fe200078e0205 */
        /* <DEDUP_REMOVED lines=9> */
.L_x_41:
[----:B------:R-:W1:Y:S02]  /*24d0*/  LDCU UR8, c[0x0][0xb30] ;  /* 0x00016600ff0877ac */ /* 0x000e640008000800 */
[----:B-1----:R-:W-:-:S09]  /*24e0*/  UISETP.NE.AND UP0, UPT, UR8, 0x1, UPT ;  /* 0x000000010800788c */ /* 0x002fd2000bf05270 */
[----:B------:R-:W-:Y:S05]  /*24f0*/  BRA.U UP0, `(.L_x_42) ;  /* 0x0000000100407547 */ /* 0x000fea000b800000 */
[----:B------:R-:W1:Y:S08]  /*2500*/  LDC.64 R4, c[0x0][0xb10] ;  /* 0x0002c400ff047b82 */ /* 0x000e700000000a00 */
[----:B------:R-:W2:Y:S08]  /*2510*/  LDC.64 R2, c[0x0][0xb18] ;  /* 0x0002c600ff027b82 */ /* 0x000eb00000000a00 */
[----:B------:R-:W4:Y:S08]  /*2520*/  LDC R6, c[0x0][0xb20] ;  /* 0x0002c800ff067b82 */ /* 0x000f300000000800 */
[----:B------:R-:W3:Y:S01]  /*2530*/  LDC R18, c[0x0][0xb0c] ;  /* 0x0002c300ff127b82 */ /* 0x000ee20000000800 */
[----:B-1----:R-:W-:-:S05]  /*2540*/  IMAD.HI.U32 R4, R13, R4, RZ ;  /* 0x000000040d047227 */ /* 0x002fca00078e00ff */
[----:B------:R-:W-:Y:S01]  /*2550*/  SHF.R.U32.HI R4, RZ, R5, R4 ;  /* 0x00000005ff047219 */ /* 0x000fe20000011604 */
[----:B--2---:R-:W-:Y:S01]  /*2560*/  IMAD.HI.U32 R3, R11, R3, RZ ;  /* 0x000000030b037227 */ /* 0x004fe200078e00ff */
[----:B------:R-:W-:-:S04]  /*2570*/  ISETP.NE.AND P0, PT, R2, 0x1, PT ;  /* 0x000000010200780c */ /* 0x000fc80003f05270 */
[----:B----4-:R-:W-:-:S04]  /*2580*/  SHF.R.U32.HI R6, RZ, R6, R3 ;  /* 0x00000006ff067219 */ /* 0x010fc80000011603 */
[----:B------:R-:W-:Y:S02]  /*2590*/  SEL R3, R11, R6, !P0 ;  /* 0x000000060b037207 */ /* 0x000fe40004000000 */
[----:B---3--:R-:W-:-:S04]  /*25a0*/  ISETP.NE.AND P1, PT, R18, 0x1, PT ;  /* 0x000000011200780c */ /* 0x008fc80003f25270 */
[----:B------:R-:W-:-:S05]  /*25b0*/  SEL R4, R13, R4, !P1 ;  /* 0x000000040d047207 */ /* 0x000fca0004800000 */
[----:B------:R-:W-:Y:S02]  /*25c0*/  IMAD.IADD R5, R3, 0x1, -R4 ;  /* 0x0000000103057824 */ /* 0x000fe400078e0a04 */
[----:B------:R-:W-:Y:S02]  /*25d0*/  IMAD.IADD R3, R4, 0x1, -R3 ;  /* 0x0000000104037824 */ /* 0x000fe400078e0a03 */
[----:B------:R-:W-:Y:S02]  /*25e0*/  IMAD R13, R5, R18, R13 ;  /* 0x00000012050d7224 */ /* 0x000fe400078e020d */
[----:B------:R-:W-:-:S07]  /*25f0*/  IMAD R11, R3, R2, R11 ;  /* 0x00000002030b7224 */ /* 0x000fce00078e020b */
.L_x_42:
[----:B------:R-:W-:Y:S01]  /*2600*/  VIADD R14, R14, 0x1 ;  /* 0x000000010e0e7836 */ /* 0x000fe20000000000 */
[----:B------:R-:W-:Y:S01]  /*2610*/  PLOP3.LUT P1, PT, PT, PT, PT, 0x80, 0x8 ;  /* 0x000000000008781c */ /* 0x000fe20003f2f070 */
[----:B------:R-:W-:Y:S02]  /*2620*/  IMAD.IADD R21, R13, 0x1, R156 ;  /* 0x000000010d157824 */ /* 0x000fe400078e029c */
[----:B------:R-:W-:Y:S01]  /*2630*/  IMAD.IADD R20, R11, 0x1, R154 ;  /* 0x000000010b147824 */ /* 0x000fe200078e029a */
[----:B------:R-:W-:-:S04]  /*2640*/  ISETP.NE.AND P0, PT, R14, 0x2, PT ;  /* 0x000000020e00780c */ /* 0x000fc80003f05270 */
[----:B------:R-:W-:Y:S02]  /*2650*/  SEL R3, RZ, 0x1, P0 ;  /* 0x00000001ff037807 */ /* 0x000fe40000000000 */
[----:B------:R-:W-:Y:S02]  /*2660*/  SEL R14, R14, RZ, P0 ;  /* 0x000000ff0e0e7207 */ /* 0x000fe40000000000 */
[----:B------:R-:W-:Y:S01]  /*2670*/  LOP3.LUT R12, R12, R3, RZ, 0x3c, !PT ;  /* 0x000000030c0c7212 */ /* 0x000fe200078e3cff */
[----:B------:R-:W-:Y:S06]  /*2680*/  @P2 BRA `(.L_x_43) ;  /* 0xfffffff000642947 */ /* 0x000fec000383ffff */
[----:B------:R-:W-:Y:S01]  /*2690*/  UIADD3 UR6, UPT, UPT, UR6, 0x50, URZ ;  /* 0x0000005006067890 */ /* 0x000fe2000fffe0ff */
[----:B------:R-:W-:-:S03]  /*26a0*/  SHF.L.U32 R3, R15, 0x1f, RZ ;  /* 0x0000001f0f037819 */ /* 0x000fc600000006ff */
[----:B------:R-:W-:-:S09]  /*26b0*/  ULEA UR4, UR23, UR6, 0x3 ;  /* 0x0000000617047291 */ /* 0x000fd2000f8e18ff */
[----:B------:R-:W1:Y:S02]  /*26c0*/  SYNCS.PHASECHK.TRANS64.TRYWAIT P0, [UR4], R3 ;  /* 0x00000003ff0075a7 */ /* 0x000e640008001104 */
[----:B-1----:R-:W-:Y:S05]  /*26d0*/  @!P0 BRA `(.L_x_44) ;  /* 0x00000090008c8947 */ /* 0x002fea0003800000 */
.L_x_159:
[----:B------:R-:W-:-:S04]  /*26e0*/  UIADD3 UR5, UPT, UPT, UR23, 0x1, URZ ;  /* 0x0000000117057890 */ /* 0x000fc8000fffe0ff */
[----:B------:R-:W-:-:S04]  /*26f0*/  UISETP.NE.AND UP0, UPT, UR5, 0xa, UPT ;  /* 0x0000000a0500788c */ /* 0x000fc8000bf05270 */
[----:B------:R-:W-:Y:S02]  /*2700*/  USEL UR7, URZ, 0x1, UP0 ;  /* 0x00000001ff077887 */ /* 0x000fe40008000000 */
[----:B------:R-:W-:-:S04]  /*2710*/  USEL UR5, UR5, URZ, UP0 ;  /* 0x000000ff05057287 */ /* 0x000fc80008000000 */
[----:B------:R-:W-:Y:S01]  /*2720*/  ULEA UR4, UR5, UR6, 0x3 ;  /* 0x0000000605047291 */ /* 0x000fe2000f8e18ff */
[----:B------:R-:W-:-:S04]  /*2730*/  LOP3.LUT R2, R15, UR7, RZ, 0x3c, !PT ;  /* 0x000000070f027c12 */ /* 0x000fc8000f8e3cff */
[----:B-1----:R-:W-:-:S04]  /*2740*/  SHF.L.U32 R3, R2, 0x1f, RZ ;  /* 0x0000001f02037819 */ /* 0x002fc800000006ff */
[----:B------:R-:W1:Y:S02]  /*2750*/  SYNCS.PHASECHK.TRANS64.TRYWAIT P0, [UR4], R3 ;  /* 0x00000003ff0075a7 */ /* 0x000e640008001104 */
[----:B-1----:R-:W-:Y:S05]  /*2760*/  @!P0 BRA `(.L_x_45) ;  /* 0x0000009000808947 */ /* 0x002fea0003800000 */
.L_x_161:
        /* <DEDUP_REMOVED lines=9> */
.L_x_163:
        /* <DEDUP_REMOVED lines=9> */
.L_x_165:
        /* <DEDUP_REMOVED lines=9> */
.L_x_167:
        /* <DEDUP_REMOVED lines=9> */
.L_x_169:
        /* <DEDUP_REMOVED lines=9> */
.L_x_171:
        /* <DEDUP_REMOVED lines=9> */
.L_x_173:
        /* <DEDUP_REMOVED lines=9> */
.L_x_175:
[----:B------:R-:W-:-:S04]  /*2b60*/  UIADD3 UR5, UPT, UPT, UR5, 0x1, URZ ;  /* 0x0000000105057890 */ /* 0x000fc8000fffe0ff */
[----:B------:R-:W-:-:S04]  /*2b70*/  UISETP.NE.AND UP0, UPT, UR5, 0xa, UPT ;  /* 0x0000000a0500788c */ /* 0x000fc8000bf05270 */
[----:B------:R-:W-:Y:S02]  /*2b80*/  USEL UR4, URZ, 0x1, UP0 ;  /* 0x00000001ff047887 */ /* 0x000fe40008000000 */
[----:B------:R-:W-:-:S04]  /*2b90*/  USEL UR5, UR5, URZ, UP0 ;  /* 0x000000ff05057287 */ /* 0x000fc80008000000 */
[----:B------:R-:W-:Y:S01]  /*2ba0*/  ULEA UR5, UR5, UR6, 0x3 ;  /* 0x0000000605057291 */ /* 0x000fe2000f8e18ff */
[----:B-1----:R-:W-:-:S04]  /*2bb0*/  LOP3.LUT R3, R2, UR4, RZ, 0x3c, !PT ;  /* 0x0000000402037c12 */ /* 0x002fc8000f8e3cff */
[----:B------:R-:W-:Y:S01]  /*2bc0*/  SHF.L.U32 R3, R3, 0x1f, RZ ;  /* 0x0000001f03037819 */ /* 0x000fe200000006ff */
[----:B---3--:R-:W-:-:S07]  /*2bd0*/  IMAD.U32 R0, RZ, RZ, UR5 ;  /* 0x00000005ff007e24 */ /* 0x008fce000f8e00ff */
.L_x_53:
[----:B-1----:R1:W2:Y:S02]  /*2be0*/  SYNCS.PHASECHK.TRANS64.TRYWAIT P0, [R0+URZ], R3 ;  /* 0x00000003000075a7 */ /* 0x0022a400080011ff */
[----:B--2---:R-:W-:Y:S05]  /*2bf0*/  @!P0 NANOSLEEP.SYNCS 0x989680 ;  /* 0x009896800000895d */ /* 0x004fea0003900000 */
[----:B------:R-:W2:Y:S02]  /*2c00*/  @!P0 SYNCS.PHASECHK.TRANS64 P0, [R0+URZ], R3 ;  /* 0x00000003000085a7 */ /* 0x000ea400080010ff */
[----:B--2---:R-:W-:Y:S05]  /*2c10*/  @P0 EXIT ;  /* 0x000000000000094d */ /* 0x004fea0003800000 */
[----:B------:R-:W-:Y:S05]  /*2c20*/  BRA `(.L_x_53) ;  /* 0xfffffffc00ec7947 */ /* 0x000fea000383ffff */
.L_x_23:
[----:B------:R-:W-:-:S04]  /*2c30*/  UISETP.NE.AND UP1, UPT, UR37, URZ, UPT ;  /* 0x000000ff2500728c */ /* 0x000fc8000bf25270 */
[----:B------:R-:W-:-:S09]  /*2c40*/  UISETP.NE.OR UP1, UPT, UR10, 0x1, UP1 ;  /* 0x000000010a00788c */ /* 0x000fd20008f25670 */
[----:B------:R-:W-:Y:S05]  /*2c50*/  BRA.U UP1, `(.L_x_54) ;  /* 0x00000005014c7547 */ /* 0x000fea000b800000 */
[----:B------:R-:W-:Y:S01]  /*2c60*/  HFMA2 R11, -RZ, RZ, 0, 0 ;  /* 0x00000000ff0b7431 */ /* 0x000fe200000001ff */
[----:B------:R-:W-:Y:S01]  /*2c70*/  ISETP.GE.U32.AND P2, PT, R10, 0x2, PT ;  /* 0x000000020a00780c */ /* 0x000fe20003f46070 */
[----:B------:R-:W-:Y:S01]  /*2c80*/  IMAD.MOV.U32 R12, RZ, RZ, 0x1 ;  /* 0x00000001ff0c7424 */ /* 0x000fe200078e00ff */
[----:B------:R-:W-:Y:S01]  /*2c90*/  CS2R R8, SRZ ;  /* 0x0000000000087805 */ /* 0x000fe2000001ff00 */
[----:B------:R-:W-:Y:S01]  /*2ca0*/  IMAD.MOV.U32 R3, RZ, RZ, RZ ;  /* 0x000000ffff037224 */ /* 0x000fe200078e00ff */
[----:B------:R-:W-:Y:S01]  /*2cb0*/  UMOV UR4, 0x400 ;  /* 0x0000040000047882 */ /* 0x000fe20000000000 */
[----:B------:R-:W-:Y:S01]  /*2cc0*/  UMOV UR6, URZ ;  /* 0x000000ff00067c82 */ /* 0x000fe20008000000 */
[----:B------:R-:W-:-:S12]  /*2cd0*/  ULEA UR37, UR37, UR4, 0x18 ;  /* 0x0000000425257291 */ /* 0x000fd8000f8ec0ff */
.L_x_58:
[----:B------:R-:W-:Y:S02]  /*2ce0*/  LEA R0, R3, UR37, 0x3 ;  /* 0x0000002503007c11 */ /* 0x000fe4000f8e18ff */
[----:B------:R-:W-:-:S03]  /*2cf0*/  SHF.L.U32 R5, R8, 0x1f, RZ ;  /* 0x0000001f08057819 */ /* 0x000fc600000006ff */
[----:B------:R-:W-:Y:S01]  /*2d00*/  VIADD R4, R0, 0x140 ;  /* 0x0000014000047836 */ /* 0x000fe20000000000 */
[----:B------:R-:W1:Y:S02]  /*2d10*/  SYNCS.PHASECHK.TRANS64.TRYWAIT P0, [R0+URZ+0x130], R5 ;  /* 0x00013005000075a7 */ /* 0x000e6400080011ff */
[----:B-1----:R-:W-:Y:S05]  /*2d20*/  @!P0 BRA `(.L_x_55) ;  /* 0x0000008c00d08947 */ /* 0x002fea0003800000 */
.L_x_176:
[----:B------:R-:W-:Y:S01]  /*2d30*/  ULEA UR5, UR6, UR37, 0x3 ;  /* 0x0000002506057291 */ /* 0x000fe2000f8e18ff */
[----:B------:R-:W-:Y:S01]  /*2d40*/  PRMT R4, RZ, 0x654, R4 ;  /* 0x00000654ff047816 */ /* 0x000fe20000000004 */
[----:B-1----:R-:W-:Y:S01]  /*2d50*/  @!P2 IMAD.MOV.U32 R5, RZ, RZ, 0x10 ;  /* 0x00000010ff05a424 */ /* 0x002fe200078e00ff */
[----:B------:R-:W-:Y:S01]  /*2d60*/  SHF.L.U32 R7, R12, 0x1f, RZ ;  /* 0x0000001f0c077819 */ /* 0x000fe200000006ff */
[----:B------:R-:W-:Y:S01]  /*2d70*/  UIADD3 UR4, UPT, UPT, UR5, 0xf0, URZ ;  /* 0x000000f005047890 */ /* 0x000fe2000fffe0ff */
[----:B------:R1:W-:Y:S05]  /*2d80*/  SYNCS.ARRIVE.TRANS64.RED.A1T0 RZ, [R4+URZ], RZ ;  /* 0x000000ff04ff79a7 */ /* 0x0003ea00081004ff */
[----:B------:R-:W-:Y:S01]  /*2d90*/  IMAD.U32 R13, RZ, RZ, UR4 ;  /* 0x00000004ff0d7e24 */ /* 0x000fe2000f8e00ff */
[----:B------:R-:W2:Y:S04]  /*2da0*/  SYNCS.PHASECHK.TRANS64.TRYWAIT P0, [UR5+0x100], R7 ;  /* 0x00010007ff0075a7 */ /* 0x000ea80008001105 */
[----:B------:R-:W-:Y:S01]  /*2db0*/  PRMT R13, R10, 0x654, R13 ;  /* 0x000006540a0d7816 */ /* 0x000fe2000000000d */
[----:B-12---:R-:W-:Y:S06]  /*2dc0*/  @!P0 BRA `(.L_x_56) ;  /* 0x0000008c00bc8947 */ /* 0x006fec0003800000 */
.L_x_178:
[----:B------:R-:W-:Y:S01]  /*2dd0*/  ULEA UR4, UR6, UR37, 0x4 ;  /* 0x0000002506047291 */ /* 0x000fe2000f8e20ff */
[----:B------:R-:W-:Y:S01]  /*2de0*/  SEL R2, R13, R2, !P2 ;  /* 0x000000020d027207 */ /* 0x000fe20005000000 */
[----:B------:R-:W-:Y:S01]  /*2df0*/  UIADD3 UR5, UPT, UPT, UR5, 0xf0, URZ ;  /* 0x000000f005057890 */ /* 0x000fe2000fffe0ff */
[----:B-1----:R-:W-:Y:S01]  /*2e00*/  LEA R0, R11, UR37, 0x3 ;  /* 0x000000250b007c11 */ /* 0x002fe2000f8e18ff */
[----:B------:R-:W-:Y:S01]  /*2e10*/  UIADD3 UR4, UPT, UPT, UR4, 0x160, URZ ;  /* 0x0000016004047890 */ /* 0x000fe2000fffe0ff */
[----:B------:R1:W-:Y:S01]  /*2e20*/  @!P2 SYNCS.ARRIVE.TRANS64.RED RZ, [R2+URZ], R5 ;  /* 0x0000000502ffa9a7 */ /* 0x0003e200080004ff */
[----:B------:R-:W-:Y:S01]  /*2e30*/  UIADD3 UR6, UPT, UPT, UR6, 0x1, URZ ;  /* 0x0000000106067890 */ /* 0x000fe2000fffe0ff */
[----:B------:R-:W-:-:S03]  /*2e40*/  VIADD R3, R3, 0x1 ;  /* 0x0000000103037836 */ /* 0x000fc60000000000 */
[----:B------:R-:W-:Y:S02]  /*2e50*/  UISETP.NE.AND UP0, UPT, UR6, 0x2, UPT ;  /* 0x000000020600788c */ /* 0x000fe4000bf05270 */
[----:B------:R-:W-:Y:S01]  /*2e60*/  ISETP.NE.AND P0, PT, R3, 0x2, PT ;  /* 0x000000020300780c */ /* 0x000fe20003f05270 */
[----:B------:R-:W-:Y:S06]  /*2e70*/  UGETNEXTWORKID.BROADCAST [UR4], [UR5] ;  /* 0x00000000040073ca */ /* 0x000fec0008000100 */
[----:B------:R-:W-:Y:S02]  /*2e80*/  USEL UR4, URZ, 0x1, UP0 ;  /* 0x00000001ff047887 */ /* 0x000fe40008000000 */
[----:B------:R-:W-:-:S04]  /*2e90*/  USEL UR6, UR6, URZ, UP0 ;  /* 0x000000ff06067287 */ /* 0x000fc80008000000 */
[----:B------:R-:W-:Y:S02]  /*2ea0*/  LOP3.LUT R12, R12, UR4, RZ, 0x3c, !PT ;  /* 0x000000040c0c7c12 */ /* 0x000fe4000f8e3cff */
[----:B-1----:R-:W-:-:S04]  /*2eb0*/  SHF.L.U32 R5, R9, 0x1f, RZ ;  /* 0x0000001f09057819 */ /* 0x002fc800000006ff */
[----:B------:R-:W1:Y:S02]  /*2ec0*/  SYNCS.PHASECHK.TRANS64.TRYWAIT P1, [R0+URZ+0xf0], R5 ;  /* 0x0000f005000075a7 */ /* 0x000e6400080211ff */
[----:B-1----:R-:W-:Y:S05]  /*2ed0*/  @!P1 BRA `(.L_x_57) ;  /* 0x0000008c00909947 */ /* 0x002fea0003800000 */
.L_x_179:
[----:B------:R-:W-:Y:S01]  /*2ee0*/  LEA R4, R11, UR37, 0x4 ;  /* 0x000000250b047c11 */ /* 0x000fe2000f8e20ff */
[----:B-1----:R-:W-:Y:S01]  /*2ef0*/  VIADD R0, R0, 0x100 ;  /* 0x0000010000007836 */ /* 0x002fe20000000000 */
[----:B------:R-:W-:Y:S01]  /*2f00*/  SEL R3, R3, RZ, P0 ;  /* 0x000000ff03037207 */ /* 0x000fe20000000000 */
[----:B------:R-:W-:-:S03]  /*2f10*/  VIADD R11, R11, 0x1 ;  /* 0x000000010b0b7836 */ /* 0x000fc60000000000 */
[----:B------:R-:W1:Y:S01]  /*2f20*/  LDS.128 R4, [R4+0x160] ;  /* 0x0001600004047984 */ /* 0x000e620000000c00 */
[----:B------:R-:W-:Y:S02]  /*2f30*/  PRMT R0, RZ, 0x654, R0 ;  /* 0x00000654ff007816 */ /* 0x000fe40000000000 */
[C---:B------:R-:W-:Y:S01]  /*2f40*/  ISETP.NE.AND P1, PT, R11.reuse, 0x2, PT ;  /* 0x000000020b00780c */ /* 0x040fe20003f25270 */
[----:B------:R-:W-:Y:S01]  /*2f50*/  @!PT LDS RZ, [RZ] ;  /* 0x00000000fffff984 */ /* 0x000fe20000000800 */
[----:B------:R-:W-:Y:S01]  /*2f60*/  @!PT LDS RZ, [RZ] ;  /* 0x00000000fffff984 */ /* 0x000fe20000000800 */
[----:B------:R-:W-:Y:S01]  /*2f70*/  @!PT LDS RZ, [RZ] ;  /* 0x00000000fffff984 */ /* 0x000fe20000000800 */
[----:B------:R-:W-:Y:S01]  /*2f80*/  @!PT LDS RZ, [RZ] ;  /* 0x00000000fffff984 */ /* 0x000fe20000000800 */
[----:B------:R2:W-:Y:S06]  /*2f90*/  MEMBAR.ALL.CTA ;  /* 0x0000000000007992 */ /* 0x0005ec0000008000 */
[----:B--2---:R-:W2:Y:S01]  /*2fa0*/  FENCE.VIEW.ASYNC.S ;  /* 0x00000000000073c6 */ /* 0x004ea20000000000 */
[----:B------:R-:W-:Y:S01]  /*2fb0*/  SEL R11, R11, RZ, P1 ;  /* 0x000000ff0b0b7207 */ /* 0x000fe20000800000 */
[----:B--2---:R2:W-:Y:S01]  /*2fc0*/  SYNCS.ARRIVE.TRANS64.RED.A1T0 RZ, [R0+URZ], RZ ;  /* 0x000000ff00ff79a7 */ /* 0x0045e200081004ff */
[----:B-1----:R-:W-:-:S02]  /*2fd0*/  LOP3.LUT P3, RZ, R6, 0x1, RZ, 0xc0, !PT ;  /* 0x0000000106ff7812 */ /* 0x002fc4000786c0ff */
[----:B------:R-:W-:-:S04]  /*2fe0*/  SEL R5, RZ, 0x1, P0 ;  /* 0x00000001ff057807 */ /* 0x000fc80000000000 */
[----:B------:R-:W-:Y:S02]  /*2ff0*/  LOP3.LUT R8, R8, R5, RZ, 0x3c, !PT ;  /* 0x0000000508087212 */ /* 0x000fe400078e3cff */
[----:B--2---:R-:W-:-:S04]  /*3000*/  SEL R0, RZ, 0x1, P1 ;  /* 0x00000001ff007807 */ /* 0x004fc80000800000 */
[----:B------:R-:W-:Y:S01]  /*3010*/  LOP3.LUT R9, R9, R0, RZ, 0x3c, !PT ;  /* 0x0000000009097212 */ /* 0x000fe200078e3cff */
[----:B------:R-:W-:Y:S06]  /*3020*/  @P3 BRA `(.L_x_58) ;  /* 0xfffffffc002c3947 */ /* 0x000fec000383ffff */
[----:B------:R-:W-:Y:S01]  /*3030*/  ULEA UR5, UR6, UR37, 0x3 ;  /* 0x0000002506057291 */ /* 0x000fe2000f8e18ff */
[----:B------:R-:W-:-:S08]  /*3040*/  SHF.L.U32 R3, R12, 0x1f, RZ ;  /* 0x0000001f0c037819 */ /* 0x000fd000000006ff */
[----:B------:R-:W1:Y:S02]  /*3050*/  SYNCS.PHASECHK.TRANS64 P0, [UR5+0x100], R3 ;  /* 0x00010003ff0075a7 */ /* 0x000e640008001005 */
[----:B-1----:R-:W-:Y:S05]  /*3060*/  @P0 BRA `(.L_x_59) ;  /* 0x0000000000080947 */ /* 0x002fea0003800000 */
[----:B------:R-:W1:Y:S02]  /*3070*/  SYNCS.PHASECHK.TRANS64.TRYWAIT P0, [UR5+0x100], R3 ;  /* 0x00010003ff0075a7 */ /* 0x000e640008001105 */
[----:B-1----:R-:W-:Y:S05]  /*3080*/  @!P0 BRA `(.L_x_60) ;  /* 0x0000008c00388947 */ /* 0x002fea0003800000 */
.L_x_59:
[----:B------:R-:W-:-:S04]  /*3090*/  UIADD3 UR4, UPT, UPT, UR6, 0x1, URZ ;  /* 0x0000000106047890 */ /* 0x000fc8000fffe0ff */
[----:B------:R-:W-:-:S04]  /*30a0*/  UISETP.NE.AND UP0, UPT, UR4, 0x2, UPT ;  /* 0x000000020400788c */ /* 0x000fc8000bf05270 */
[----:B------:R-:W-:Y:S02]  /*30b0*/  USEL UR7, URZ, 0x1, UP0 ;  /* 0x00000001ff077887 */ /* 0x000fe40008000000 */
[----:B------:R-:W-:-:S04]  /*30c0*/  USEL UR4, UR4, URZ, UP0 ;  /* 0x000000ff04047287 */ /* 0x000fc80008000000 */
[----:B------:R-:W-:Y:S01]  /*30d0*/  ULEA UR4, UR4, UR37, 0x3 ;  /* 0x0000002504047291 */ /* 0x000fe2000f8e18ff */
[----:B-1----:R-:W-:-:S04]  /*30e0*/  LOP3.LUT R3, R12, UR7, RZ, 0x3c, !PT ;  /* 0x000000070c037c12 */ /* 0x002fc8000f8e3cff */
[----:B------:R-:W-:-:S04]  /*30f0*/  SHF.L.U32 R0, R3, 0x1f, RZ ;  /* 0x0000001f03007819 */ /* 0x000fc800000006ff */
[----:B------:R-:W1:Y:S02]  /*3100*/  SYNCS.PHASECHK.TRANS64 P0, [UR4+0x100], R0 ;  /* 0x00010000ff0075a7 */ /* 0x000e640008001004 */
[----:B-1----:R-:W-:Y:S05]  /*3110*/  @P0 EXIT ;  /* 0x000000000000094d */ /* 0x002fea0003800000 */
[----:B------:R-:W-:Y:S02]  /*3120*/  SHF.L.U32 R3, R3, 0x1f, RZ ;  /* 0x0000001f03037819 */ /* 0x000fe400000006ff */
[----:B------:R-:W-:-:S07]  /*3130*/  MOV R0, UR4 ;  /* 0x0000000400007c02 */ /* 0x000fce0008000f00 */
.L_x_61:
[----:B-1----:R1:W2:Y:S02]  /*3140*/  SYNCS.PHASECHK.TRANS64.TRYWAIT P0, [R0+URZ+0x100], R3 ;  /* 0x00010003000075a7 */ /* 0x0022a400080011ff */
[----:B--2---:R-:W-:Y:S05]  /*3150*/  @!P0 NANOSLEEP.SYNCS 0x989680 ;  /* 0x009896800000895d */ /* 0x004fea0003900000 */
[----:B------:R-:W2:Y:S02]  /*3160*/  @!P0 SYNCS.PHASECHK.TRANS64 P0, [R0+URZ+0x100], R3 ;  /* 0x00010003000085a7 */ /* 0x000ea400080010ff */
[----:B--2---:R-:W-:Y:S05]  /*3170*/  @P0 EXIT ;  /* 0x000000000000094d */ /* 0x004fea0003800000 */
[----:B------:R-:W-:Y:S05]  /*3180*/  BRA `(.L_x_61) ;  /* 0xfffffffc00ec7947 */ /* 0x000fea000383ffff */
.L_x_54:
[----:B------:R-:W-:Y:S05]  /*3190*/  BRA.U UP4, `(.L_x_62) ;  /* 0x0000001104587547 */ /* 0x000fea000b800000 */
[----:B------:R-:W-:Y:S01]  /*31a0*/  UMOV UR6, 0x40 ;  /* 0x0000004000067882 */ /* 0x000fe20000000000 */
[----:B------:R-:W-:Y:S01]  /*31b0*/  NOP ;  /* 0x0000000000007918 */ /* 0x000fe20000000000 */
[----:B------:R-:W-:Y:S01]  /*31c0*/  ULEA UR6, UR37, UR6, 0x18 ;  /* 0x0000000625067291 */ /* 0x000fe2000f8ec0ff */
[----:B------:R-:W-:Y:S02]  /*31d0*/  UMOV UR7, 0x400 ;  /* 0x0000040000077882 */ /* 0x000fe40000000000 */
[----:B------:R-:W-:-:S06]  /*31e0*/  ULEA UR37, UR37, UR7, 0x18 ;  /* 0x0000000725257291 */ /* 0x000fcc000f8ec0ff */
[----:B------:R-:W1:Y:S02]  /*31f0*/  LDS.U8 R2, [UR6+0x1c] ;  /* 0x00001c06ff027984 */ /* 0x000e640008000000 */
[----:B-1----:R-:W-:-:S13]  /*3200*/  ISETP.NE.AND P0, PT, R2, RZ, PT ;  /* 0x000000ff0200720c */ /* 0x002fda0003f05270 */
[----:B------:R-:W-:Y:S05]  /*3210*/  @P0 BRA `(.L_x_63) ;  /* 0x0000000400080947 */ /* 0x000fea0003800000 */
[----:B------:R-:W-:Y:S02]  /*3220*/  UISETP.NE.U32.AND UP0, UPT, UR5, 0x1, UPT ;  /* 0x000000010500788c */ /* 0x000fe4000bf05070 */
[----:B------:R-:W-:-:S07]  /*3230*/  UIADD3 UR8, UPT, UPT, UR6, 0x8, URZ ;  /* 0x0000000806087890 */ /* 0x000fce000fffe0ff */
[----:B------:R-:W-:Y:S05]  /*3240*/  BRA.U !UP0, `(.L_x_64) ;  /* 0x00000001089c7547 */ /* 0x000fea000b800000 */
[----:B------:R-:W-:Y:S01]  /*3250*/  ELECT P0, URZ, PT ;  /* 0x0000000000ff782f */ /* 0x000fe20003800000 */
[----:B------:R-:W-:-:S12]  /*3260*/  BSSY B0, `(.L_x_64) ;  /* 0x0000025000007945 */ /* 0x000fd80003800000 */
[----:B------:R-:W-:Y:S05]  /*3270*/  @!P0 BRA `(.L_x_65) ;  /* 0x00000000008c8947 */ /* 0x000fea0003800000 */
[----:B------:R-:W-:-:S05]  /*3280*/  UMOV UR7, 0x10 ;  /* 0x0000001000077882 */ /* 0x000fca0000000000 */
[----:B------:R-:W-:Y:S04]  /*3290*/  DEPBAR.LE SB1, 0x36 ;  /* 0x00009d800000791a */ /* 0x000fe80000000000 */
[----:B------:R-:W1:Y:S02]  /*32a0*/  UTCATOMSWS.2CTA.FIND_AND_SET.ALIGN UP1, UR7, UR7 ;  /* 0x00000007000775e3 */ /* 0x000e640008220800 */
[----:B-1----:R-:W-:Y:S01]  /*32b0*/  MOV R11, UR7 ;  /* 0x00000007000b7c02 */ /* 0x002fe20008000f00 */
[----:B------:R-:W-:Y:S06]  /*32c0*/  BRA.U UP1, `(.L_x_66) ;  /* 0x0000000101187547 */ /* 0x000fec000b800000 */
.L_x_67:
[----:B------:R-:W-:Y:S05]  /*32d0*/  NANOSLEEP 0x64 ;  /* 0x000000640000795d */ /* 0x000fea0003800000 */
[----:B------:R-:W-:-:S05]  /*32e0*/  UMOV UR7, 0x10 ;  /* 0x0000001000077882 */ /* 0x000fca0000000000 */
[----:B------:R-:W-:Y:S04]  /*32f0*/  DEPBAR.LE SB1, 0x36 ;  /* 0x00009d800000791a */ /* 0x000fe80000000000 */
[----:B------:R-:W1:Y:S02]  /*3300*/  UTCATOMSWS.2CTA.FIND_AND_SET.ALIGN UP1, UR7, UR7 ;  /* 0x00000007000775e3 */ /* 0x000e640008220800 */
[----:B-1----:R-:W-:Y:S01]  /*3310*/  MOV R11, UR7 ;  /* 0x00000007000b7c02 */ /* 0x002fe20008000f00 */
[----:B------:R-:W-:Y:S05]  /*3320*/  BRA.U !UP1, `(.L_x_67) ;  /* 0xfffffffd09e87547 */ /* 0x000fea000b83ffff */
.L_x_66:
[----:B------:R-:W1:Y:S01]  /*3330*/  LDS R5, [UR6+0x10] ;  /* 0x00001006ff057984 */ /* 0x000e620008000800 */
[----:B------:R-:W-:Y:S01]  /*3340*/  IMAD.U32 R3, RZ, RZ, UR37 ;  /* 0x00000025ff037e24 */ /* 0x000fe2000f8e00ff */
[----:B------:R-:W-:-:S03]  /*3350*/  MOV R2, UR4 ;  /* 0x0000000400027c02 */ /* 0x000fc60008000f00 */
[----:B------:R-:W-:Y:S01]  /*3360*/  VIADD R3, R3, 0x180 ;  /* 0x0000018003037836 */ /* 0x000fe20000000000 */
[----:B-1----:R-:W-:-:S04]  /*3370*/  SHF.L.U32 R5, R5, 0x1f, RZ ;  /* 0x0000001f05057819 */ /* 0x002fc800000006ff */
[----:B------:R-:W1:Y:S02]  /*3380*/  SYNCS.PHASECHK.TRANS64.TRYWAIT P0, [UR6+0x8], R5 ;  /* 0x00000805ff0075a7 */ /* 0x000e640008001106 */
[----:B-1----:R-:W-:Y:S05]  /*3390*/  @P0 BRA `(.L_x_68) ;  /* 0x0000000000080947 */ /* 0x002fea0003800000 */
[----:B------:R-:W1:Y:S02]  /*33a0*/  SYNCS.PHASECHK.TRANS64.TRYWAIT P0, [UR6+0x8], R5 ;  /* 0x00000805ff0075a7 */ /* 0x000e640008001106 */
[----:B-1----:R-:W-:Y:S05]  /*33b0*/  @!P0 BRA `(.L_x_69) ;  /* 0x0000008800848947 */ /* 0x002fea0003800000 */
.L_x_68:
[----:B-1----:R-:W-:Y:S01]  /*33c0*/  HFMA2 R4, -RZ, RZ, 0, 5.9604644775390625e-08 ;  /* 0x00000001ff047431 */ /* 0x002fe200000001ff */
[----:B------:R-:W-:Y:S01]  /*33d0*/  UPRMT UR7, UR4, 0x654, UR8 ;  /* 0x0000065404077896 */ /* 0x000fe20008000008 */
[----:B------:R-:W-:Y:S01]  /*33e0*/  IMAD.MOV.U32 R6, RZ, RZ, 0xffff ;  /* 0x0000ffffff067424 */ /* 0x000fe200078e00ff */
[----:B------:R-:W-:Y:S01]  /*33f0*/  PRMT R2, R2, 0x654, R3 ;  /* 0x0000065402027816 */ /* 0x000fe20000000003 */
[----:B------:R-:W-:Y:S02]  /*3400*/  IMAD.MOV.U32 R5, RZ, RZ, 0x4 ;  /* 0x00000004ff057424 */ /* 0x000fe400078e00ff */
[----:B------:R-:W-:Y:S01]  /*3410*/  IMAD.SHL.U32 R9, R11, 0x20, RZ ;  /* 0x000000200b097824 */ /* 0x000fe200078e00ff */
[----:B------:R-:W-:Y:S02]  /*3420*/  MOV R3, UR7 ;  /* 0x0000000700037c02 */ /* 0x000fe40008000f00 */
[-C--:B------:R-:W-:Y:S01]  /*3430*/  SHF.L.U32 R7, R6, R11.reuse, RZ ;  /* 0x0000000b06077219 */ /* 0x080fe200000006ff */
[----:B------:R1:W-:Y:S01]  /*3440*/  SYNCS.ARRIVE.TRANS64.RED RZ, [UR7], R5 ;  /* 0x00000005ffff79a7 */ /* 0x0003e20008000407 */
[----:B------:R-:W-:Y:S01]  /*3450*/  SHF.L.U32 R6, R4, R11, RZ ;  /* 0x0000000b04067219 */ /* 0x000fe200000006ff */
[----:B------:R1:W-:Y:S04]  /*3460*/  STS [UR37+0x180], R9 ;  /* 0x00018009ff007988 */ /* 0x0003e80008000825 */
[----:B------:R1:W-:Y:S04]  /*3470*/  STAS [R2.64], R11 ;  /* 0x0000000b02007dbd */ /* 0x0003e8000c0008ff */
[----:B------:R1:W-:Y:S04]  /*3480*/  ATOMS.OR RZ, [UR6+0x14], R7 ;  /* 0x00001407ffff798c */ /* 0x0003e8000b000006 */
[----:B------:R1:W-:Y:S04]  /*3490*/  ATOMS.OR RZ, [UR6+0x18], R6 ;  /* 0x00001806ffff798c */ /* 0x0003e8000b000006 */
[----:B------:R1:W-:Y:S02]  /*34a0*/  ATOMS.XOR RZ, [UR6+0x10], R4 ;  /* 0x00001004ffff798c */ /* 0x0003e4000b800006 */
.L_x_65:
[----:B------:R-:W-:Y:S05]  /*34b0*/  BSYNC B0 ;  /* 0x0000000000007941 */ /* 0x000fea0003800000 */
.L_x_64:
[----:B------:R-:W-:Y:S05]  /*34c0*/  BRA.U UP0, `(.L_x_70) ;  /* 0x00000001006c7547 */ /* 0x000fea000b800000 */
[----:B------:R-:W-:-:S03]  /*34d0*/  UMOV UR7, 0xffffffff ;  /* 0xffffffff00077882 */ /* 0x000fc60000000000 */
[----:B------:R-:W-:Y:S05]  /*34e0*/  BRA.DIV UR7, `(.L_x_71) ;  /* 0x0000008a07507947 */ /* 0x000fea000b800000 */
[----:B------:R-:W-:-:S13]  /*34f0*/  ELECT P6, URZ, PT ;  /* 0x0000000000ff782f */ /* 0x000fda00038c0000 */
.L_x_183:
[----:B------:R-:W-:Y:S05]  /*3500*/  @!P6 BRA `(.L_x_70) ;  /* 0x00000000005ce947 */ /* 0x000fea0003800000 */
[----:B-1----:R-:W1:Y:S02]  /*3510*/  LDS R3, [UR6+0x10] ;  /* 0x00001006ff037984 */ /* 0x002e640008000800 */
[----:B-1----:R-:W-:-:S04]  /*3520*/  SHF.L.U32 R3, R3, 0x1f, RZ ;  /* 0x0000001f03037819 */ /* 0x002fc800000006ff */
[----:B------:R-:W1:Y:S02]  /*3530*/  SYNCS.PHASECHK.TRANS64.TRYWAIT P0, [UR6+0x8], R3 ;  /* 0x00000803ff0075a7 */ /* 0x000e640008001106 */
[----:B-1----:R-:W-:Y:S05]  /*3540*/  @P0 BRA `(.L_x_72) ;  /* 0x0000000000080947 */ /* 0x002fea0003800000 */
[----:B------:R-:W1:Y:S02]  /*3550*/  SYNCS.PHASECHK.TRANS64.TRYWAIT P0, [UR6+0x8], R3 ;  /* 0x00000803ff0075a7 */ /* 0x000e640008001106 */
[----:B-1----:R-:W-:Y:S05]  /*3560*/  @!P0 BRA `(.L_x_73) ;  /* 0x0000008800508947 */ /* 0x002fea0003800000 */
.L_x_72:
[----:B------:R-:W2:Y:S01]  /*3570*/  LDS R5, [UR37+0x180] ;  /* 0x00018025ff057984 */ /* 0x000ea20008000800 */
[----:B-1----:R-:W-:Y:S02]  /*3580*/  HFMA2 R2, -RZ, RZ, 0, 5.9604644775390625e-08 ;  /* 0x00000001ff027431 */ /* 0x002fe400000001ff */
[----:B------:R-:W-:Y:S01]  /*3590*/  IMAD.MOV.U32 R3, RZ, RZ, 0xffff ;  /* 0x0000ffffff037424 */ /* 0x000fe200078e00ff */
[----:B------:R-:W-:Y:S01]  /*35a0*/  UPRMT UR7, UR4, 0x654, UR8 ;  /* 0x0000065404077896 */ /* 0x000fe20008000008 */
[----:B--2---:R-:W-:-:S03]  /*35b0*/  IMAD.SHL.U32 R4, R5, 0x20, RZ ;  /* 0x0000002005047824 */ /* 0x004fc600078e00ff */
[-C--:B------:R-:W-:Y:S02]  /*35c0*/  SHF.L.U32 R3, R3, R5.reuse, RZ ;  /* 0x0000000503037219 */ /* 0x080fe400000006ff */
[----:B------:R-:W-:Y:S01]  /*35d0*/  SHF.L.U32 R5, R2, R5, RZ ;  /* 0x0000000502057219 */ /* 0x000fe200000006ff */
[----:B------:R2:W-:Y:S04]  /*35e0*/  STS [UR37+0x180], R4 ;  /* 0x00018004ff007988 */ /* 0x0005e80008000825 */
[----:B------:R2:W-:Y:S04]  /*35f0*/  ATOMS.OR RZ, [UR6+0x14], R3 ;  /* 0x00001403ffff798c */ /* 0x0005e8000b000006 */
[----:B------:R2:W-:Y:S01]  /*3600*/  ATOMS.OR RZ, [UR6+0x18], R5 ;  /* 0x00001805ffff798c */ /* 0x0005e2000b000006 */
[----:B------:R-:W-:Y:S03]  /*3610*/  SYNCS.ARRIVE.TRANS64.RED.A1T0 RZ, [UR7], RZ ;  /* 0x000000ffffff79a7 */ /* 0x000fe60008100407 */
[----:B------:R2:W-:Y:S01]  /*3620*/  ATOMS.XOR RZ, [UR6+0x10], R2 ;  /* 0x00001002ffff798c */ /* 0x0005e2000b800006 */
[----:B------:R-:W-:Y:S05]  /*3630*/  BRA `(.L_x_70) ;  /* 0x0000000000107947 */ /* 0x000fea0003800000 */
.L_x_63:
[----:B------:R-:W-:-:S05]  /*3640*/  MOV R2, 0xffffffff ;  /* 0xffffffff00027802 */ /* 0x000fca0000000f00 */
[----:B------:R1:W-:Y:S02]  /*3650*/  STS [UR37+0x180], R2 ;  /* 0x00018002ff007988 */ /* 0x0003e40008000825 */
[----:B-1----:R-:W-:Y:S02]  /*3660*/  MOV R2, 0x3680 ;  /* 0x0000368000027802 */ /* 0x002fe40000000f00 */
[----:B-----5:R-:W-:Y:S05]  /*3670*/  CALL.REL.NOINC `($__internal_1_$__cuda_sm10x_tcgen05_guardrail_trap_phase_invalid_during_alloc) ;  /* 0x0000008c00f47944 */ /* 0x020fea0003c00000 */
.L_x_70:
[----:B------:R-:W-:Y:S05]  /*3680*/  WARPSYNC.ALL ;  /* 0x0000000000007948 */ /* 0x000fea0003800000 */
[----:B------:R-:W3:Y:S01]  /*3690*/  S2UR UR8, SR_CgaCtaId ;  /* 0x00000000000879c3 */ /* 0x000ee20000008800 */
[----:B------:R-:W-:Y:S01]  /*36a0*/  UMOV UR6, 0x400 ;  /* 0x0000040000067882 */ /* 0x000fe20000000000 */
[----:B------:R-:W-:-:S06]  /*36b0*/  NOP ;  /* 0x0000000000007918 */ /* 0x000fcc0000000000 */
[----:B------:R-:W-:Y:S06]  /*36c0*/  BAR.ARV 0x6, 0xa0 ;  /* 0x0182800000007b1d */ /* 0x000fec0000002000 */
[----:B------:R-:W-:Y:S01]  /*36d0*/  LOP3.LUT R0, R0, 0xffff, RZ, 0xc0, !PT ;  /* 0x0000ffff00007812 */ /* 0x000fe200078ec0ff */
[----:B-1----:R-:W-:Y:S01]  /*36e0*/  IMAD.MOV.U32 R9, RZ, RZ, 0x1 ;  /* 0x00000001ff097424 */ /* 0x002fe200078e00ff */
[----:B------:R-:W-:Y:S01]  /*36f0*/  LOP3.LUT R8, R8, 0xffff, RZ, 0xc0, !PT ;  /* 0x0000ffff08087812 */ /* 0x000fe200078ec0ff */
[----:B------:R-:W-:Y:S01]  /*3700*/  UMOV UR22, URZ ;  /* 0x000000ff00167c82 */ /* 0x000fe20008000000 */
[----:B------:R-:W-:Y:S01]  /*3710*/  R2UR UR12, R0 ;  /* 0x00000000000c72ca */ /* 0x000fe200000e0000 */
[----:B------:R-:W-:Y:S01]  /*3720*/  UMOV UR21, URZ ;  /* 0x000000ff00157c82 */ /* 0x000fe20008000000 */
[----:B------:R-:W-:Y:S01]  /*3730*/  R2UR UR13, R8 ;  /* 0x00000000080d72ca */ /* 0x000fe200000e0000 */
[----:B------:R-:W-:Y:S01]  /*3740*/  IMAD.MOV.U32 R8, RZ, RZ, RZ ;  /* 0x000000ffff087224 */ /* 0x000fe200078e00ff */
[----:B------:R-:W-:Y:S01]  /*3750*/  UMOV UR20, URZ ;  /* 0x000000ff00147c82 */ /* 0x000fe20008000000 */
[----:B------:R-:W-:-:S02]  /*3760*/  UISETP.NE.AND UP2, UPT, UR5, URZ, UPT ;  /* 0x000000ff0500728c */ /* 0x000fc4000bf45270 */
[----:B---3--:R-:W-:Y:S01]  /*3770*/  ULEA UR8, UR8, UR6, 0x18 ;  /* 0x0000000608087291 */ /* 0x008fe2000f8ec0ff */
[----:B------:R-:W1:Y:S03]  /*3780*/  LDCU UR6, c[0x0][0x38c] ;  /* 0x00007180ff0677ac */ /* 0x000e660008000800 */
[----:B------:R-:W-:Y:S02]  /*3790*/  UIADD3 UR14, UPT, UPT, UR8, 0x10800, URZ ;  /* 0x00010800080e7890 */ /* 0x000fe4000fffe0ff */
[----:B------:R-:W-:-:S03]  /*37a0*/  UIADD3 UR15, UPT, UPT, UR8, 0x24800, URZ ;  /* 0x00024800080f7890 */ /* 0x000fc6000fffe0ff */
[----:B--2---:R-:W2:Y:S01]  /*37b0*/  LDS R2, [UR8+0x180] ;  /* 0x00018008ff027984 */ /* 0x004ea20008000800 */
[----:B------:R-:W-:Y:S02]  /*37c0*/  USHF.R.U32.HI UR14, URZ, 0x4, UR14 ;  /* 0x00000004ff0e7899 */ /* 0x000fe4000801160e */
[----:B------:R-:W-:Y:S02]  /*37d0*/  USHF.R.U32.HI UR15, URZ, 0x4, UR15 ;  /* 0x00000004ff0f7899 */ /* 0x000fe4000801160f */
[----:B------:R-:W-:Y:S02]  /*37e0*/  ULOP3.LUT UR14, UR14, 0x3fff, URZ, 0xc0, !UPT ;  /* 0x00003fff0e0e7892 */ /* 0x000fe4000f8ec0ff */
[----:B------:R-:W-:Y:S02]  /*37f0*/  ULOP3.LUT UR15, UR15, 0x3fff, URZ, 0xc0, !UPT ;  /* 0x00003fff0f0f7892 */ /* 0x000fe4000f8ec0ff */
[----:B------:R-:W-:Y:S02]  /*3800*/  ULOP3.LUT UR14, UR14, 0x10000, URZ, 0xfc, !UPT ;  /* 0x000100000e0e7892 */ /* 0x000fe4000f8efcff */
[----:B-1----:R-:W-:-:S02]  /*3810*/  UIADD3 UR6, UPT, UPT, UR6, 0x1f, URZ ;  /* 0x0000001f06067890 */ /* 0x002fc4000fffe0ff */
[----:B------:R-:W-:Y:S02]  /*3820*/  ULOP3.LUT UR15, UR15, 0x10000, URZ, 0xfc, !UPT ;  /* 0x000100000f0f7892 */ /* 0x000fe4000f8efcff */
[----:B------:R-:W-:Y:S01]  /*3830*/  USHF.R.S32.HI UR7, URZ, 0x1f, UR6 ;  /* 0x0000001fff077899 */ /* 0x000fe20008011406 */
[----:B------:R-:W-:Y:S01]  /*3840*/  UMOV UR28, 0x0 ;  /* 0x00000000001c7882 */ /* 0x000fe20000000000 */
[----:B------:R-:W-:Y:S02]  /*3850*/  UMOV UR29, 0x10400010 ;  /* 0x10400010001d7882 */ /* 0x000fe40000000000 */
[----:B------:R-:W-:Y:S01]  /*3860*/  ULEA.HI UR7, UR7, UR6, URZ, 0x5 ;  /* 0x0000000607077291 */ /* 0x000fe2000f8f28ff */
[----:B------:R-:W-:Y:S01]  /*3870*/  UMOV UR26, 0x0 ;  /* 0x00000000001a7882 */ /* 0x000fe20000000000 */
[----:B------:R-:W-:Y:S02]  /*3880*/  UMOV UR27, 0x10400010 ;  /* 0x10400010001b7882 */ /* 0x000fe40000000000 */
[----:B------:R-:W-:-:S04]  /*3890*/  USHF.R.S32.HI UR7, URZ, 0x5, UR7 ;  /* 0x00000005ff077899 */ /* 0x000fc80008011407 */
[----:B------:R-:W-:-:S04]  /*38a0*/  UISETP.LT.AND UP0, UPT, UR7, 0x1, UPT ;  /* 0x000000010700788c */ /* 0x000fc8000bf01270 */
[----:B------:R-:W-:Y:S01]  /*38b0*/  USEL UR23, UR7, 0x1, !UP0 ;  /* 0x0000000107177887 */ /* 0x000fe2000c000000 */
[----:B--2---:R-:W-:Y:S02]  /*38c0*/  R2UR UR24, R2 ;  /* 0x00000000021872ca */ /* 0x004fe400000e0000 */
[----:B------:R-:W-:-:S13]  /*38d0*/  CS2R R2, SRZ ;  /* 0x0000000000027805 */ /* 0x000fda000001ff00 */
.L_x_81:
[C---:B------:R-:W-:Y:S02]  /*38e0*/  LEA R0, R8.reuse, UR8, 0x3 ;  /* 0x0000000808007c11 */ /* 0x040fe4000f8e18ff */
[----:B------:R-:W-:Y:S02]  /*38f0*/  SHF.L.U32 R5, R3, 0x1f, RZ ;  /* 0x0000001f03057819 */ /* 0x000fe400000006ff */
[----:B------:R-:W-:Y:S02]  /*3900*/  LEA R4, R8, UR8, 0x4 ;  /* 0x0000000808047c11 */ /* 0x000fe4000f8e20ff */
[----:B------:R-:W1:Y:S02]  /*3910*/  SYNCS.PHASECHK.TRANS64.TRYWAIT P0, [R0+URZ+0xf0], R5 ;  /* 0x0000f005000075a7 */ /* 0x000e6400080011ff */
[----:B-1-34-:R-:W-:Y:S05]  /*3920*/  @!P0 BRA `(.L_x_74) ;  /* 0x0000008400788947 */ /* 0x01afea0003800000 */
.L_x_184:
[----:B-1----:R-:W1:Y:S01]  /*3930*/  LDS.128 R4, [R4+0x160] ;  /* 0x0001600004047984 */ /* 0x002e620000000c00 */
[----:B------:R-:W-:Y:S02]  /*3940*/  VIADD R0, R0, 0x100 ;  /* 0x0000010000007836 */ /* 0x000fe40000000000 */
[----:B------:R-:W-:Y:S01]  /*3950*/  VIADD R8, R8, 0x1 ;  /* 0x0000000108087836 */ /* 0x000fe20000000000 */
[----:B------:R-:W-:Y:S01]  /*3960*/  @!PT LDS RZ, [RZ] ;  /* 0x00000000fffff984 */ /* 0x000fe20000000800 */
[----:B------:R-:W-:Y:S01]  /*3970*/  @!PT LDS RZ, [RZ] ;  /* 0x00000000fffff984 */ /* 0x000fe20000000800 */
[----:B------:R-:W-:Y:S01]  /*3980*/  @!PT LDS RZ, [RZ] ;  /* 0x00000000fffff984 */ /* 0x000fe20000000800 */
[----:B------:R-:W-:Y:S01]  /*3990*/  @!PT LDS RZ, [RZ] ;  /* 0x00000000fffff984 */ /* 0x000fe20000000800 */
[----:B------:R2:W-:Y:S06]  /*39a0*/  MEMBAR.ALL.CTA ;  /* 0x0000000000007992 */ /* 0x0005ec0000008000 */
[----:B--2---:R-:W2:Y:S01]  /*39b0*/  FENCE.VIEW.ASYNC.S ;  /* 0x00000000000073c6 */ /* 0x004ea20000000000 */
[----:B------:R-:W-:-:S04]  /*39c0*/  PRMT R0, RZ, 0x654, R0 ;  /* 0x00000654ff007816 */ /* 0x000fc80000000000 */
[----:B--2---:R2:W-:Y:S01]  /*39d0*/  SYNCS.ARRIVE.TRANS64.RED.A1T0 RZ, [R0+URZ], RZ ;  /* 0x000000ff00ff79a7 */ /* 0x0045e200081004ff */
[----:B-1----:R-:W-:Y:S01]  /*39e0*/  LOP3.LUT P1, RZ, R6, 0x1, RZ, 0xc0, !PT ;  /* 0x0000000106ff7812 */ /* 0x002fe2000782c0ff */
[----:B--2---:R-:W-:-:S12]  /*39f0*/  BRA.U UP2, `(.L_x_75) ;  /* 0x0000000102e07547 */ /* 0x004fd8000b800000 */
[----:B------:R-:W1:Y:S01]  /*3a00*/  LDCU UR6, c[0x0][0x38c] ;  /* 0x00007180ff0677ac */ /* 0x000e620008000800 */
[----:B------:R-:W-:Y:S02]  /*3a10*/  PLOP3.LUT P2, PT, PT, PT, PT, 0x80, 0x8 ;  /* 0x000000000008781c */ /* 0x000fe40003f4f070 */
[----:B------:R-:W-:Y:S01]  /*3a20*/  SHF.L.U32 R5, R9, 0x1f, RZ ;  /* 0x0000001f09057819 */ /* 0x000fe200000006ff */
[----:B------:R-:W-:Y:S02]  /*3a30*/  ULEA UR10, UR22, UR8, 0x3 ;  /* 0x00000008160a7291 */ /* 0x000fe4000f8e18ff */
[----:B------:R-:W-:Y:S02]  /*3a40*/  ULEA UR11, UR22, UR24, 0x8 ;  /* 0x00000018160b7291 */ /* 0x000fe4000f8e40ff */
[----:B-1----:R-:W-:-:S06]  /*3a50*/  UISETP.GE.AND UP0, UPT, UR6, 0x1, UPT ;  /* 0x000000010600788c */ /* 0x002fcc000bf06270 */
[----:B------:R-:W-:-:S05]  /*3a60*/  PLOP3.LUT P0, PT, PT, PT, UP0, 0x80, 0x8 ;  /* 0x000000000008781c */ /* 0x000fca0003f0f008 */
[----:B------:R-:W-:-:S08]  /*3a70*/  @UP0 ULEA UR6, UR21, UR8, 0x3 ;  /* 0x0000000815060291 */ /* 0x000fd0000f8e18ff */
[----:B------:R-:W-:-:S04]  /*3a80*/  @P0 SHF.L.U32 R0, R2, 0x1f, RZ ;  /* 0x0000001f02000819 */ /* 0x000fc800000006ff */
[----:B------:R1:W2:Y:S01]  /*3a90*/  @P0 SYNCS.PHASECHK.TRANS64.TRYWAIT P2, [UR6], R0 ;  /* 0x00000000ff0005a7 */ /* 0x0002a20008041106 */
[----:B------:R-:W3:Y:S02]  /*3aa0*/  SYNCS.PHASECHK.TRANS64.TRYWAIT P0, [UR10+0x120], R5 ;  /* 0x00012005ff0075a7 */ /* 0x000ee4000800110a */
[----:B-123--:R-:W-:Y:S05]  /*3ab0*/  @!P0 BRA `(.L_x_76) ;  /* 0x0000008400288947 */ /* 0x00efea0003800000 */
.L_x_186:
[----:B------:R-:W-:Y:S01]  /*3ac0*/  UMOV UR19, UR20 ;  /* 0x0000001400137c82 */ /* 0x000fe20008000000 */
[----:B------:R-:W-:Y:S05]  /*3ad0*/  BRA.U !UP0, `(.L_x_77) ;  /* 0x0000000108987547 */ /* 0x000fea000b800000 */
[----:B------:R-:W-:Y:S02]  /*3ae0*/  UIADD3 UR19, UPT, UPT, UR23, UR20, URZ ;  /* 0x0000001417137290 */ /* 0x000fe4000fffe0ff */
[----:B------:R-:W-:Y:S01]  /*3af0*/  UPLOP3.LUT UP3, UPT, UPT, UPT, UPT, 0x40, 0x4 ;  /* 0x000000000004789c */ /* 0x000fe20003f6e870 */
[----:B------:R-:W-:Y:S01]  /*3b00*/  UMOV UR18, UR7 ;  /* 0x0000000700127c82 */ /* 0x000fe20008000000 */
[----:B------:R-:W-:-:S09]  /*3b10*/  UMOV UR17, UR21 ;  /* 0x0000001500117c82 */ /* 0x000fd20008000000 */
.L_x_80:
[----:B--2---:R-:W-:Y:S01]  /*3b20*/  ULEA UR9, UR17, UR8, 0x3 ;  /* 0x0000000811097291 */ /* 0x004fe2000f8e18ff */
[----:B---3--:R-:W-:Y:S11]  /*3b30*/  @P2 BRA `(.L_x_78) ;  /* 0x00000000000c2947 */ /* 0x008ff60003800000 */
[----:B-1----:R-:W-:Y:S04]  /*3b40*/  SHF.L.U32 R5, R2, 0x1f, RZ ;  /* 0x0000001f02057819 */ /* 0x002fe800000006ff */
[----:B------:R-:W1:Y:S02]  /*3b50*/  SYNCS.PHASECHK.TRANS64.TRYWAIT P0, [UR9], R5 ;  /* 0x00000005ff0075a7 */ /* 0x000e640008001109 */
[----:B-1----:R-:W-:Y:S05]  /*3b60*/  @!P0 BRA `(.L_x_79) ;  /* 0x0000008400148947 */ /* 0x002fea0003800000 */
.L_x_78:
[----:B------:R-:W-:Y:S01]  /*3b70*/  UISETP.NE.AND UP0, UPT, UR18, 0x1, UPT ;  /* 0x000000011200788c */ /* 0x000fe2000bf05270 */
[----:B------:R-:W-:Y:S01]  /*3b80*/  PLOP3.LUT P2, PT, PT, PT, PT, 0x80, 0x8 ;  /* 0x000000000008781c */ /* 0x000fe20003f4f070 */
[----:B------:R-:W-:Y:S02]  /*3b90*/  UIADD3 UR21, UPT, UPT, UR17, 0x1, URZ ;  /* 0x0000000111157890 */ /* 0x000fe4000fffe0ff */
[----:B------:R-:W-:Y:S02]  /*3ba0*/  ULEA UR30, UR17, UR15, 0x9 ;  /* 0x0000000f111e7291 */ /* 0x000fe4000f8e48ff */
[----:B------:R-:W-:Y:S01]  /*3bb0*/  UISETP.NE.AND UP1, UPT, UR21, 0xa, UPT ;  /* 0x0000000a1500788c */ /* 0x000fe2000bf25270 */
[----:B------:R-:W-:Y:S01]  /*3bc0*/  PLOP3.LUT P0, PT, PT, PT, UP0, 0x80, 0x8 ;  /* 0x000000000008781c */ /* 0x000fe20003f0f008 */
[----:B------:R-:W-:Y:S02]  /*3bd0*/  ULEA UR32, UR17, UR14, 0x9 ;  /* 0x0000000e11207291 */ /* 0x000fe4000f8e48ff */
[----:B------:R-:W-:Y:S02]  /*3be0*/  USEL UR16, URZ, 0x1, UP1 ;  /* 0x00000001ff107887 */ /* 0x000fe40008800000 */
[----:B------:R-:W-:Y:S02]  /*3bf0*/  USEL UR21, UR21, URZ, UP1 ;  /* 0x000000ff15157287 */ /* 0x000fe40008800000 */
[----:B------:R-:W-:Y:S02]  /*3c00*/  UIADD3 UR36, UPT, UPT, UR30, 0x2, URZ ;  /* 0x000000021e247890 */ /* 0x000fe4000fffe0ff */
[----:B------:R-:W-:Y:S01]  /*3c10*/  @UP0 ULEA UR6, UR21, UR8, 0x3 ;  /* 0x0000000815060291 */ /* 0x000fe2000f8e18ff */
[----:B------:R-:W-:Y:S01]  /*3c20*/  LOP3.LUT R2, R2, UR16, RZ, 0x3c, !PT ;  /* 0x0000001002027c12 */ /* 0x000fe2000f8e3cff */
[----:B------:R-:W-:Y:S02]  /*3c30*/  UIADD3 UR34, UPT, UPT, UR32, 0x2, URZ ;  /* 0x0000000220227890 */ /* 0x000fe4000fffe0ff */
[----:B------:R-:W-:Y:S01]  /*3c40*/  UIADD3 UR9, UPT, UPT, UR9, 0x50, URZ ;  /* 0x0000005009097890 */ /* 0x000fe2000fffe0ff */
[----:B-1----:R-:W-:Y:S01]  /*3c50*/  @P0 SHF.L.U32 R0, R2, 0x1f, RZ ;  /* 0x0000001f02000819 */ /* 0x002fe200000006ff */
[----:B------:R-:W-:Y:S01]  /*3c60*/  UMOV UR31, 0x80004020 ;  /* 0x80004020001f7882 */ /* 0x000fe20000000000 */
[----:B------:R-:W-:Y:S01]  /*3c70*/  UMOV UR33, 0x80004020 ;  /* 0x8000402000217882 */ /* 0x000fe20000000000 */
[----:B------:R-:W-:Y:S01]  /*3c80*/  UMOV UR37, 0x80004020 ;  /* 0x8000402000257882 */ /* 0x000fe20000000000 */
[----:B------:R2:W3:Y:S01]  /*3c90*/  @P0 SYNCS.PHASECHK.TRANS64.TRYWAIT P2, [UR6], R0 ;  /* 0x00000000ff0005a7 */ /* 0x0004e20008041106 */
[----:B------:R-:W-:Y:S01]  /*3ca0*/  UIADD3 UR20, UPT, UPT, UR20, 0x1, URZ ;  /* 0x0000000114147890 */ /* 0x000fe2000fffe0ff */
[----:B------:R2:W-:Y:S01]  /*3cb0*/  UTCHMMA.2CTA gdesc[UR32], gdesc[UR30], tmem[UR11], tmem[UR28], idesc[UR29], UP3 ;  /* 0x00ff1c1e200075ea */ /* 0x0005e20009a0000b */
[----:B------:R-:W-:Y:S02]  /*3cc0*/  UIADD3 UR18, UPT, UPT, UR18, -0x1, URZ ;  /* 0xffffffff12127890 */ /* 0x000fe4000fffe0ff */
[----:B------:R-:W-:Y:S02]  /*3cd0*/  UISETP.NE.AND UP0, UPT, UR20, UR19, UPT ;  /* 0x000000131400728c */ /* 0x000fe4000bf05270 */
[----:B------:R-:W-:Y:S01]  /*3ce0*/  UPLOP3.LUT UP3, UPT, UPT, UPT, UPT, 0x80, 0x8 ;  /* 0x000000000008789c */ /* 0x000fe20003f6f070 */
[----:B------:R-:W-:Y:S01]  /*3cf0*/  UMOV UR35, 0x80004020 ;  /* 0x8000402000237882 */ /* 0x000fe20000000000 */
[----:B------:R-:W-:Y:S01]  /*3d00*/  UMOV UR17, UR21 ;  /* 0x0000001500117c82 */ /* 0x000fe20008000000 */
[----:B------:R2:W-:Y:S01]  /*3d10*/  UTCHMMA.2CTA gdesc[UR34], gdesc[UR36], tmem[UR11], tmem[UR26], idesc[UR27], UPT ;  /* 0x00ff1a24220075ea */ /* 0x0005e2000ba0000b */
[----:B------:R2:W-:Y:S03]  /*3d20*/  UTCBAR.2CTA.MULTICAST [UR9], URZ, UR13 ;  /* 0x000000ff090073e9 */ /* 0x0005e6000820080d */
[----:B------:R-:W-:Y:S05]  /*3d30*/  BRA.U UP0, `(.L_x_80) ;  /* 0xfffffffd00787547 */ /* 0x000fea000b83ffff */
.L_x_77:
[----:B------:R-:W-:Y:S01]  /*3d40*/  UIADD3 UR10, UPT, UPT, UR10, 0x110, URZ ;  /* 0x000001100a0a7890 */ /* 0x000fe2000fffe0ff */
[----:B------:R-:W-:-:S08]  /*3d50*/  UMOV UR20, UR19 ;  /* 0x0000001300147c82 */ /* 0x000fd00008000000 */
[----:B------:R4:W-:Y:S01]  /*3d60*/  UTCBAR.2CTA.MULTICAST [UR10], URZ, UR12 ;  /* 0x000000ff0a0073e9 */ /* 0x0009e2000820080c */
[----:B------:R-:W-:Y:S02]  /*3d70*/  NOP ;  /* 0x0000000000007918 */ /* 0x000fe40000000000 */
.L_x_75:
[----:B------:R-:W-:Y:S01]  /*3d80*/  UIADD3 UR22, UPT, UPT, UR22, 0x1, URZ ;  /* 0x0000000116167890 */ /* 0x000fe2000fffe0ff */
[----:B------:R-:W-:-:S03]  /*3d90*/  ISETP.NE.AND P0, PT, R8, 0x2, PT ;  /* 0x000000020800780c */ /* 0x000fc60003f05270 */
[----:B------:R-:W-:Y:S01]  /*3da0*/  UISETP.NE.AND UP0, UPT, UR22, 0x2, UPT ;  /* 0x000000021600788c */ /* 0x000fe2000bf05270 */
[----:B-12---:R-:W-:Y:S02]  /*3db0*/  SEL R0, RZ, 0x1, P0 ;  /* 0x00000001ff007807 */ /* 0x006fe40000000000 */
[----:B------:R-:W-:Y:S01]  /*3dc0*/  SEL R8, R8, RZ, P0 ;  /* 0x000000ff08087207 */ /* 0x000fe20000000000 */
[----:B------:R-:W-:Y:S01]  /*3dd0*/  USEL UR6, URZ, 0x1, UP0 ;  /* 0x00000001ff067887 */ /* 0x000fe20008000000 */
[----:B------:R-:W-:Y:S01]  /*3de0*/  LOP3.LUT R3, R3, R0, RZ, 0x3c, !PT ;  /* 0x0000000003037212 */ /* 0x000fe200078e3cff */
[----:B------:R-:W-:-:S04]  /*3df0*/  USEL UR22, UR22, URZ, UP0 ;  /* 0x000000ff16167287 */ /* 0x000fc80008000000 */
[----:B------:R-:W-:Y:S01]  /*3e00*/  LOP3.LUT R9, R9, UR6, RZ, 0x3c, !PT ;  /* 0x0000000609097c12 */ /* 0x000fe2000f8e3cff */
[----:B------:R-:W-:Y:S07]  /*3e10*/  @P1 BRA `(.L_x_81) ;  /* 0xfffffff800b01947 */ /* 0x000fee000383ffff */
[----:B------:R-:W1:Y:S01]  /*3e20*/  S2UR UR6, SR_CgaCtaId ;  /* 0x00000000000679c3 */ /* 0x000e620000008800 */
[----:B------:R-:W-:Y:S01]  /*3e30*/  ELECT P0, URZ, PT ;  /* 0x0000000000ff782f */ /* 0x000fe20003800000 */
[----:B------:R-:W-:Y:S01]  /*3e40*/  HFMA2 R0, -RZ, RZ, 0, 5.9604644775390625e-08 ;  /* 0x00000001ff007431 */ /* 0x000fe200000001ff */
[----:B------:R-:W-:-:S05]  /*3e50*/  UMOV UR7, 0x40 ;  /* 0x0000004000077882 */ /* 0x000fca0000000000 */
[----:B------:R-:W-:Y:S01]  /*3e60*/  UVIRTCOUNT.DEALLOC.SMPOOL 0x80 ;  /* 0x000000800000784c */ /* 0x000fe20000000000 */
[----:B------:R-:W-:Y:S02]  /*3e70*/  UISETP.NE.AND UP0, UPT, UR5, URZ, UPT ;  /* 0x000000ff0500728c */ /* 0x000fe4000bf05270 */
[----:B-1----:R-:W-:-:S09]  /*3e80*/  ULEA UR6, UR6, UR7, 0x18 ;  /* 0x0000000706067291 */ /* 0x002fd2000f8ec0ff */
[----:B------:R1:W-:Y:S01]  /*3e90*/  @P0 STS.U8 [UR6+0x1c], R0 ;  /* 0x00001c00ff000988 */ /* 0x0003e20008000006 */
[----:B------:R-:W-:Y:S05]  /*3ea0*/  BRA.U UP0, `(.L_x_82) ;  /* 0x0000000100587547 */ /* 0x000fea000b800000 */
[----:B------:R-:W-:Y:S01]  /*3eb0*/  UIADD3 UR7, UPT, UPT, UR8, 0x120, URZ ;  /* 0x0000012008077890 */ /* 0x000fe2000fffe0ff */
[----:B------:R-:W-:-:S03]  /*3ec0*/  SHF.L.U32 R3, R9, 0x1f, RZ ;  /* 0x0000001f09037819 */ /* 0x000fc600000006ff */
[----:B------:R-:W-:-:S09]  /*3ed0*/  ULEA UR5, UR22, UR7, 0x3 ;  /* 0x0000000716057291 */ /* 0x000fd2000f8e18ff */
[----:B------:R-:W2:Y:S02]  /*3ee0*/  SYNCS.PHASECHK.TRANS64.TRYWAIT P0, [UR5], R3 ;  /* 0x00000003ff0075a7 */ /* 0x000ea40008001105 */
[----:B--2---:R-:W-:Y:S05]  /*3ef0*/  @!P0 BRA `(.L_x_83) ;  /* 0x0000008000488947 */ /* 0x004fea0003800000 */
.L_x_189:
[----:B------:R-:W-:-:S04]  /*3f00*/  UIADD3 UR9, UPT, UPT, UR22, 0x1, URZ ;  /* 0x0000000116097890 */ /* 0x000fc8000fffe0ff */
[----:B------:R-:W-:-:S04]  /*3f10*/  UISETP.NE.AND UP1, UPT, UR9, 0x2, UPT ;  /* 0x000000020900788c */ /* 0x000fc8000bf25270 */
[----:B------:R-:W-:Y:S02]  /*3f20*/  USEL UR5, URZ, 0x1, UP1 ;  /* 0x00000001ff057887 */ /* 0x000fe40008800000 */
[----:B------:R-:W-:-:S04]  /*3f30*/  USEL UR9, UR9, URZ, UP1 ;  /* 0x000000ff09097287 */ /* 0x000fc80008800000 */
[----:B------:R-:W-:Y:S01]  /*3f40*/  ULEA UR9, UR9, UR7, 0x3 ;  /* 0x0000000709097291 */ /* 0x000fe2000f8e18ff */
[----:B-1----:R-:W-:-:S04]  /*3f50*/  LOP3.LUT R3, R9, UR5, RZ, 0x3c, !PT ;  /* 0x0000000509037c12 */ /* 0x002fc8000f8e3cff */
[----:B------:R-:W-:Y:S01]  /*3f60*/  SHF.L.U32 R3, R3, 0x1f, RZ ;  /* 0x0000001f03037819 */ /* 0x000fe200000006ff */
[----:B------:R-:W-:-:S04]  /*3f70*/  IMAD.U32 R0, RZ, RZ, UR9 ;  /* 0x00000009ff007e24 */ /* 0x000fc8000f8e00ff */
[----:B------:R1:W2:Y:S03]  /*3f80*/  SYNCS.PHASECHK.TRANS64.TRYWAIT P0, [R0+URZ], R3 ;  /* 0x00000003000075a7 */ /* 0x0002a600080011ff */
[----:B--2---:R-:W-:Y:S05]  /*3f90*/  @!P0 NANOSLEEP.SYNCS 0x989680 ;  /* 0x009896800000895d */ /* 0x004fea0003900000 */
[----:B------:R-:W2:Y:S02]  /*3fa0*/  @!P0 SYNCS.PHASECHK.TRANS64 P0, [R0+URZ], R3 ;  /* 0x00000003000085a7 */ /* 0x000ea400080010ff */
[----:B--2---:R-:W-:Y:S05]  /*3fb0*/  @P0 BRA `(.L_x_84) ;  /* 0x0000000000200947 */ /* 0x004fea0003800000 */
.L_x_85:
[----:B--2---:R2:W1:Y:S02]  /*3fc0*/  SYNCS.PHASECHK.TRANS64.TRYWAIT P0, [R0+URZ], R3 ;  /* 0x00000003000075a7 */ /* 0x00446400080011ff */
[----:B-1----:R-:W-:Y:S05]  /*3fd0*/  @!P0 NANOSLEEP.SYNCS 0x989680 ;  /* 0x009896800000895d */ /* 0x002fea0003900000 */
[----:B------:R-:W1:Y:S02]  /*3fe0*/  @!P0 SYNCS.PHASECHK.TRANS64 P0, [R0+URZ], R3 ;  /* 0x00000003000085a7 */ /* 0x000e6400080010ff */
[----:B-1----:R-:W-:Y:S05]  /*3ff0*/  @!P0 BRA `(.L_x_85) ;  /* 0xfffffffc00f08947 */ /* 0x002fea000383ffff */
[----:B------:R-:W-:Y:S05]  /*4000*/  BRA `(.L_x_84) ;  /* 0x00000000000c7947 */ /* 0x000fea0003800000 */
.L_x_82:
[----:B------:R-:W-:-:S04]  /*4010*/  UIADD3 UR5, UPT, UPT, UR8, 0x150, URZ ;  /* 0x0000015008057890 */ /* 0x000fc8000fffe0ff */
[----:B------:R-:W-:-:S09]  /*4020*/  UPRMT UR5, UR4, 0x654, UR5 ;  /* 0x0000065404057896 */ /* 0x000fd20008000005 */
[----:B------:R-:W-:Y:S03]  /*4030*/  SYNCS.ARRIVE.TRANS64.RED.A1T0 RZ, [UR5], RZ ;  /* 0x000000ffffff79a7 */ /* 0x000fe60008100405 */
.L_x_84:
[----:B-12---:R-:W-:Y:S01]  /*4040*/  SHF.L.U32 R3, RZ, 0x1f, RZ ;  /* 0x0000001fff037819 */ /* 0x006fe200000006ff */
[----:B------:R-:W-:Y:S01]  /*4050*/  UIADD3 UR5, UPT, UPT, UR8, 0x150, URZ ;  /* 0x0000015008057890 */ /* 0x000fe2000fffe0ff */
[----:B------:R-:W-:Y:S02]  /*4060*/  PLOP3.LUT P0, PT, PT, PT, UP0, 0x80, 0x8 ;  /* 0x000000000008781c */ /* 0x000fe40003f0f008 */
[----:B------:R-:W1:Y:S02]  /*4070*/  SYNCS.PHASECHK.TRANS64.TRYWAIT P1, [UR8+0x150], R3 ;  /* 0x00015003ff0075a7 */ /* 0x000e640008021108 */
[----:B-1----:R-:W-:Y:S09]  /*4080*/  @!P1 BRA `(.L_x_86) ;  /* 0x0000007c00fc9947 */ /* 0x002ff20003800000 */
.L_x_191:
[----:B------:R-:W-:Y:S01]  /*4090*/  @!UP0 UPRMT UR5, UR4, 0x654, UR5 ;  /* 0x0000065404058896 */ /* 0x000fe20008000005 */
[----:B------:R-:W-:Y:S02]  /*40a0*/  UMOV UR8, 0xffff ;  /* 0x0000ffff00087882 */ /* 0x000fe40000000000 */
[----:B------:R-:W-:-:S06]  /*40b0*/  UMOV UR4, 0x1 ;  /* 0x0000000100047882 */ /* 0x000fcc0000000000 */
[----:B------:R-:W-:Y:S01]  /*40c0*/  @!P0 SYNCS.ARRIVE.TRANS64.RED.A1T0 RZ, [UR5], RZ ;  /* 0x000000ffffff89a7 */ /* 0x000fe20008100405 */
[----:B------:R-:W-:Y:S01]  /*40d0*/  NOP ;  /* 0x0000000000007918 */ /* 0x000fe20000000000 */
[----:B-1----:R-:W1:Y:S01]  /*40e0*/  LDS R0, [UR6+0x14] ;  /* 0x00001406ff007984 */ /* 0x002e620008000800 */
[----:B------:R-:W-:-:S04]  /*40f0*/  ULOP3.LUT UR5, UR24, 0xffff, URZ, 0xc0, !UPT ;  /* 0x0000ffff18057892 */ /* 0x000fc8000f8ec0ff */
[----:B------:R-:W-:-:S04]  /*4100*/  USHF.R.U32.HI UR5, URZ, 0x5, UR5 ;  /* 0x00000005ff057899 */ /* 0x000fc80008011605 */
[----:B------:R-:W-:Y:S02]  /*4110*/  USHF.L.U32 UR8, UR8, UR5, URZ ;  /* 0x0000000508087299 */ /* 0x000fe400080006ff */
[----:B------:R-:W-:-:S04]  /*4120*/  USHF.L.U32 UR4, UR4, UR5, URZ ;  /* 0x0000000504047299 */ /* 0x000fc800080006ff */
[----:B-1----:R-:W-:-:S04]  /*4130*/  LOP3.LUT R0, R0, UR8, RZ, 0xc0, !PT ;  /* 0x0000000800007c12 */ /* 0x002fc8000f8ec0ff */
[----:B------:R-:W-:-:S13]  /*4140*/  ISETP.NE.AND P0, PT, R0, UR8, PT ;  /* 0x0000000800007c0c */ /* 0x000fda000bf05270 */
[----:B------:R-:W-:Y:S05]  /*4150*/  @P0 BRA `(.L_x_87) ;  /* 0x0000000000580947 */ /* 0x000fea0003800000 */
[----:B------:R-:W1:Y:S02]  /*4160*/  LDS R0, [UR6+0x18] ;  /* 0x00001806ff007984 */ /* 0x000e640008000800 */
[----:B-1----:R-:W-:-:S04]  /*4170*/  LOP3.LUT R0, R0, UR4, RZ, 0xc0, !PT ;  /* 0x0000000400007c12 */ /* 0x002fc8000f8ec0ff */
[----:B------:R-:W-:-:S13]  /*4180*/  ISETP.NE.AND P0, PT, R0, UR4, PT ;  /* 0x0000000400007c0c */ /* 0x000fda000bf05270 */
[----:B------:R-:W-:Y:S05]  /*4190*/  @P0 BRA `(.L_x_88) ;  /* 0x00000000003c0947 */ /* 0x000fea0003800000 */
[----:B------:R-:W1:Y:S01]  /*41a0*/  S2R R2, SR_LANEID ;  /* 0x0000000000027919 */ /* 0x000e620000000000 */
[----:B------:R-:W-:Y:S01]  /*41b0*/  ULOP3.LUT UR8, URZ, UR8, URZ, 0x33, !UPT ;  /* 0x00000008ff087292 */ /* 0x000fe2000f8e33ff */
[----:B------:R-:W-:Y:S01]  /*41c0*/  LOP3.LUT R4, RZ, UR4, RZ, 0x33, !PT ;  /* 0x00000004ff047c12 */ /* 0x000fe2000f8e33ff */
[----:B------:R-:W-:Y:S02]  /*41d0*/  VOTEU.ANY UR7, UPT, PT ;  /* 0x0000000000077886 */ /* 0x000fe400038e0100 */
[----:B------:R-:W-:Y:S01]  /*41e0*/  UFLO.U32 UR7, UR7 ;  /* 0x00000007000772bd */ /* 0x000fe200080e0000 */
[----:B------:R-:W2:Y:S01]  /*41f0*/  REDUX UR4, R4 ;  /* 0x00000000040473c4 */ /* 0x000ea20000000000 */
[----:B------:R-:W-:-:S06]  /*4200*/  IMAD.U32 R0, RZ, RZ, UR8 ;  /* 0x00000008ff007e24 */ /* 0x000fcc000f8e00ff */
[----:B------:R1:W-:Y:S01]  /*4210*/  UTCATOMSWS.AND URZ, UR8 ;  /* 0x0000000800ff79e3 */ /* 0x0003e20008000000 */
[----:B------:R-:W3:Y:S01]  /*4220*/  REDUX UR5, R0 ;  /* 0x00000000000573c4 */ /* 0x000ee20000000000 */
[----:B-1----:R-:W-:Y:S01]  /*4230*/  ISETP.EQ.U32.AND P0, PT, R2, UR7, PT ;  /* 0x0000000702007c0c */ /* 0x002fe2000bf02070 */
[----:B--2---:R-:W-:Y:S01]  /*4240*/  IMAD.U32 R2, RZ, RZ, UR4 ;  /* 0x00000004ff027e24 */ /* 0x004fe2000f8e00ff */
[----:B---3--:R-:W-:-:S11]  /*4250*/  MOV R3, UR5 ;  /* 0x0000000500037c02 */ /* 0x008fd60008000f00 */
[----:B------:R1:W-:Y:S04]  /*4260*/  @P0 ATOMS.AND RZ, [UR6+0x14], R3 ;  /* 0x00001403ffff098c */ /* 0x0003e8000a800006 */
[----:B------:R1:W-:Y:S01]  /*4270*/  @P0 ATOMS.AND RZ, [UR6+0x18], R2 ;  /* 0x00001802ffff098c */ /* 0x0003e2000a800006 */
[----:B------:R-:W-:Y:S05]  /*4280*/  BRA `(.L_x_89) ;  /* 0x0000000000147947 */ /* 0x000fea0003800000 */
.L_x_88:
[----:B------:R-:W-:Y:S02]  /*4290*/  MOV R2, 0x42b0 ;  /* 0x000042b000027802 */ /* 0x000fe40000000f00 */
[----:B---345:R-:W-:Y:S05]  /*42a0*/  CALL.REL.NOINC `($__internal_0_$__cuda_sm10x_tcgen05_guardrail_trap_col_being_dealloced_not_returned_by_alloc) ;  /* 0x0000008000dc7944 */ /* 0x038fea0003c00000 */
[----:B------:R-:W-:Y:S05]  /*42b0*/  BRA `(.L_x_89) ;  /* 0x0000000000087947 */ /* 0x000fea0003800000 */
.L_x_87:
[----:B------:R-:W-:Y:S02]  /*42c0*/  MOV R2, 0x42e0 ;  /* 0x000042e000027802 */ /* 0x000fe40000000f00 */
[----:B---345:R-:W-:Y:S05]  /*42d0*/  CALL.REL.NOINC `($__internal_2_$__cuda_sm10x_tcgen05_guardrail_trap_unallocated_columns_being_dealloced) ;  /* 0x0000008000e87944 */ /* 0x038fea0003c00000 */
.L_x_89:
[----:B------:R-:W-:Y:S01]  /*42e0*/  NOP ;  /* 0x0000000000007918 */ /* 0x000fe20000000000 */
[----:B----4-:R-:W-:Y:S05]  /*42f0*/  EXIT ;  /* 0x000000000000794d */ /* 0x010fea0003800000 */
.L_x_62:
[----:B------:R-:W-:-:S09]  /*4300*/  UISETP.NE.OR UP5, UPT, UR10, 0x3, !UP5 ;  /* 0x000000030a00788c */ /* 0x000fd2000efa5670 */
[----:B------:R-:W-:Y:S05]  /*4310*/  BRA.U UP5, `(.L_x_90) ;  /* 0x0000001105147547 */ /* 0x000fea000b800000 */
[----:B------:R-:W1:Y:S01]  /*4320*/  LDC R0, c[0x0][0xb30] ;  /* 0x0002cc00ff007b82 */ /* 0x000e620000000800 */
[----:B------:R-:W2:Y:S01]  /*4330*/  LDCU.64 UR8, c[0x0][0x888] ;  /* 0x00011100ff0877ac */ /* 0x000ea20008000a00 */
[----:B------:R-:W-:Y:S02]  /*4340*/  HFMA2 R29, -RZ, RZ, 0, 0 ;  /* 0x00000000ff1d7431 */ /* 0x000fe400000001ff */
[----:B------:R-:W-:Y:S01]  /*4350*/  IMAD.MOV.U32 R31, RZ, RZ, 0x1 ;  /* 0x00000001ff1f7424 */ /* 0x000fe200078e00ff */
[----:B------:R-:W-:Y:S01]  /*4360*/  MOV R23, 0x4000 ;  /* 0x0000400000177802 */ /* 0x000fe20000000f00 */
[----:B------:R-:W3:Y:S01]  /*4370*/  LDCU.64 UR4, c[0x0][0x890] ;  /* 0x00011200ff0477ac */ /* 0x000ee20008000a00 */
[----:B------:R-:W-:Y:S01]  /*4380*/  IMAD.MOV.U32 R30, RZ, RZ, RZ ;  /* 0x000000ffff1e7224 */ /* 0x000fe200078e00ff */
[----:B------:R-:W4:Y:S01]  /*4390*/  LDC R19, c[0x0][0x370] ;  /* 0x0000dc00ff137b82 */ /* 0x000f220000000800 */
[----:B------:R-:W-:Y:S01]  /*43a0*/  UMOV UR7, 0x400 ;  /* 0x0000040000077882 */ /* 0x000fe20000000000 */
[----:B------:R-:W-:-:S02]  /*43b0*/  UPLOP3.LUT UP1, UPT, UPT, UPT, UPT, 0x40, 0x4 ;  /* 0x000000000004789c */ /* 0x000fc40003f2e870 */
[----:B------:R-:W-:-:S04]  /*43c0*/  ULEA UR7, UR37, UR7, 0x18 ;  /* 0x0000000725077291 */ /* 0x000fc8000f8ec0ff */
[----:B------:R-:W4:Y:S01]  /*43d0*/  LDC R2, c[0x0][0xb0c] ;  /* 0x0002c300ff027b82 */ /* 0x000f220000000800 */
[----:B------:R-:W-:Y:S02]  /*43e0*/  UIADD3 UR13, UPT, UPT, UR7, 0xb8, URZ ;  /* 0x000000b8070d7890 */ /* 0x000fe4000fffe0ff */
[----:B--2---:R-:W-:Y:S02]  /*43f0*/  UISETP.NE.U32.AND UP2, UPT, UR8, URZ, UPT ;  /* 0x000000ff0800728c */ /* 0x004fe4000bf45070 */
[----:B------:R-:W-:Y:S02]  /*4400*/  UIADD3 UR33, UPT, UPT, UR7, 0xa0, URZ ;  /* 0x000000a007217890 */ /* 0x000fe4000fffe0ff */
[----:B---3--:R-:W-:Y:S01]  /*4410*/  UISETP.NE.U32.AND UP3, UPT, UR4, URZ, UPT ;  /* 0x000000ff0400728c */ /* 0x008fe2000bf65070 */
[----:B------:R-:W2:Y:S01]  /*4420*/  LDC R18, c[0x0][0xb20] ;  /* 0x0002c800ff127b82 */ /* 0x000ea20000000800 */
[----:B-1----:R-:W-:Y:S01]  /*4430*/  ISETP.NE.AND P1, PT, R0, 0x1, PT ;  /* 0x000000010000780c */ /* 0x002fe20003f25270 */
[----:B------:R-:W-:-:S02]  /*4440*/  UISETP.NE.AND.EX UP2, UPT, UR9, URZ, UPT, UP2 ;  /* 0x000000ff0900728c */ /* 0x000fc4000bf45320 */
[----:B------:R-:W-:Y:S02]  /*4450*/  UIADD3 UR25, UPT, UPT, UR7, 0xa8, URZ ;  /* 0x000000a807197890 */ /* 0x000fe4000fffe0ff */
[----:B------:R-:W-:Y:S02]  /*4460*/  UIADD3 UR17, UPT, UPT, UR7, 0xb0, URZ ;  /* 0x000000b007117890 */ /* 0x000fe4000fffe0ff */
[----:B------:R-:W1:Y:S01]  /*4470*/  LDC.64 R32, c[0x0][0x348] ;  /* 0x0000d200ff207b82 */ /* 0x000e620000000a00 */
[----:B------:R-:W-:Y:S02]  /*4480*/  UPRMT UR13, UR37, 0x654, UR13 ;  /* 0x00000654250d7896 */ /* 0x000fe4000800000d */
[----:B------:R-:W-:-:S05]  /*4490*/  UISETP.NE.AND.EX UP3, UPT, UR5, URZ, UPT, UP3 ;  /* 0x000000ff0500728c */ /* 0x000fca000bf65330 */
[----:B------:R-:W3:Y:S08]  /*44a0*/  LDC.64 R16, c[0x0][0xb10] ;  /* 0x0002c400ff107b82 */ /* 0x000ef00000000a00 */
[----:B------:R-:W1:Y:S08]  /*44b0*/  LDC.64 R6, c[0x0][0xb18] ;  /* 0x0002c600ff067b82 */ /* 0x000e700000000a00 */
[----:B------:R-:W1:Y:S08]  /*44c0*/  LDC.64 R4, c[0x0][0xb28] ;  /* 0x0002ca00ff047b82 */ /* 0x000e700000000a00 */
[----:B--2-4-:R-:W1:Y:S02]  /*44d0*/  LDC R22, c[0x0][0x374] ;  /* 0x0000dd00ff167b82 */ /* 0x014e640000000800 */
.L_x_101:
[C---:B------:R-:W-:Y:S02]  /*44e0*/  LEA R0, R30.reuse, UR7, 0x3 ;  /* 0x000000071e007c11 */ /* 0x040fe4000f8e18ff */
[----:B------:R-:W-:Y:S02]  /*44f0*/  SHF.L.U32 R3, R29, 0x1f, RZ ;  /* 0x0000001f1d037819 */ /* 0x000fe400000006ff */
[----:B------:R-:W-:Y:S02]  /*4500*/  LEA R24, R30, UR7, 0x4 ;  /* 0x000000071e187c11 */ /* 0x000fe4000f8e20ff */
[----:B--2---:R-:W2:Y:S02]  /*4510*/  SYNCS.PHASECHK.TRANS64.TRYWAIT P0, [R0+URZ+0xf0], R3 ;  /* 0x0000f003000075a7 */ /* 0x004ea400080011ff */
[----:B--2---:R-:W-:Y:S05]  /*4520*/  @!P0 BRA `(.L_x_91) ;  /* 0x0000007800ec8947 */ /* 0x004fea0003800000 */
.L_x_192:
[----:B------:R-:W-:Y:S01]  /*4530*/  ISETP.GE.AND P0, PT, R72, 0x1, PT ;  /* 0x000000014800780c */ /* 0x000fe20003f06270 */
[----:B------:R-:W4:Y:S01]  /*4540*/  LDS.128 R24, [R24+0x160] ;  /* 0x0001600018187984 */ /* 0x000f220000000c00 */
[----:B--2---:R-:W-:Y:S01]  /*4550*/  VIADD R0, R0, 0x100 ;  /* 0x0000010000007836 */ /* 0x004fe20000000000 */
[----:B------:R-:W-:Y:S01]  /*4560*/  @!PT LDS RZ, [RZ] ;  /* 0x00000000fffff984 */ /* 0x000fe20000000800 */
[----:B------:R-:W-:Y:S01]  /*4570*/  @!PT LDS RZ, [RZ] ;  /* 0x00000000fffff984 */ /* 0x000fe20000000800 */
[----:B------:R-:W-:Y:S01]  /*4580*/  @!PT LDS RZ, [RZ] ;  /* 0x00000000fffff984 */ /* 0x000fe20000000800 */
[----:B------:R-:W-:Y:S01]  /*4590*/  @!PT LDS RZ, [RZ] ;  /* 0x00000000fffff984 */ /* 0x000fe20000000800 */
[----:B------:R2:W-:Y:S06]  /*45a0*/  MEMBAR.ALL.CTA ;  /* 0x0000000000007992 */ /* 0x0005ec0000008000 */
[----:B--2---:R-:W2:Y:S01]  /*45b0*/  FENCE.VIEW.ASYNC.S ;  /* 0x00000000000073c6 */ /* 0x004ea20000000000 */
[----:B------:R-:W-:Y:S04]  /*45c0*/  PRMT R0, RZ, 0x654, R0 ;  /* 0x00000654ff007816 */ /* 0x000fe80000000000 */
[----:B--2---:R2:W-:Y:S01]  /*45d0*/  SYNCS.ARRIVE.TRANS64.RED.A1T0 RZ, [R0+URZ], RZ ;  /* 0x000000ff00ff79a7 */ /* 0x0045e200081004ff */
[----:B----4-:R-:W-:Y:S11]  /*45e0*/  LOP3.LUT P3, RZ, R26, 0x1, RZ, 0xc0, !PT ;  /* 0x000000011aff7812 */ /* 0x010ff6000786c0ff */
[----:B------:R-:W-:Y:S02]  /*45f0*/  @!UPT UIADD3 URZ, UPT, UPT, URZ, URZ, URZ ;  /* 0x000000fffffff290 */ /* 0x000fe4000fffe0ff */
[----:B------:R-:W-:Y:S02]  /*4600*/  @P3 MOV R13, R24 ;  /* 0x00000018000d3202 */ /* 0x000fe40000000f00 */
[----:B------:R-:W-:Y:S01]  /*4610*/  @P3 LOP3.LUT R8, R25, 0xffff, RZ, 0xc0, !PT ;  /* 0x0000ffff19083812 */ /* 0x000fe200078ec0ff */
[----:B--2---:R-:W-:Y:S06]  /*4620*/  @!P0 BRA `(.L_x_92) ;  /* 0x0000000000a48947 */ /* 0x004fec0003800000 */
[----:B-1----:R-:W-:Y:S01]  /*4630*/  IMAD.HI.U32 R35, R22, R7, RZ ;  /* 0x0000000716237227 */ /* 0x002fe200078e00ff */
[----:B------:R-:W-:Y:S02]  /*4640*/  ISETP.NE.AND P0, PT, R6, 0x1, PT ;  /* 0x000000010600780c */ /* 0x000fe40003f05270 */
[----:B------:R-:W-:Y:S01]  /*4650*/  ISETP.NE.AND P2, PT, R72, 0x1, PT ;  /* 0x000000014800780c */ /* 0x000fe20003f45270 */
[----:B---3--:R-:W-:Y:S01]  /*4660*/  IMAD.HI.U32 R34, R19, R16, RZ ;  /* 0x0000001013227227 */ /* 0x008fe200078e00ff */
[----:B------:R-:W-:Y:S02]  /*4670*/  SHF.R.U32.HI R35, RZ, R18, R35 ;  /* 0x00000012ff237219 */ /* 0x000fe40000011623 */
[----:B------:R-:W-:Y:S01]  /*4680*/  ISETP.NE.AND P4, PT, R2, 0x1, PT ;  /* 0x000000010200780c */ /* 0x000fe20003f85270 */
[----:B------:R-:W-:Y:S01]  /*4690*/  IMAD.HI.U32 R36, R13, R16, RZ ;  /* 0x000000100d247227 */ /* 0x000fe200078e00ff */
[----:B------:R-:W-:Y:S02]  /*46a0*/  SHF.R.U32.HI R34, RZ, R17, R34 ;  /* 0x00000011ff227219 */ /* 0x000fe40000011622 */
[----:B------:R-:W-:Y:S01]  /*46b0*/  SEL R3, R22, R35, !P0 ;  /* 0x0000002316037207 */ /* 0x000fe20004000000 */
[C---:B------:R-:W-:Y:S01]  /*46c0*/  IMAD.HI.U32 R35, R8.reuse, R7, RZ ;  /* 0x0000000708237227 */ /* 0x040fe200078e00ff */
[----:B------:R-:W-:Y:S02]  /*46d0*/  SEL R11, R19, R34, !P4 ;  /* 0x00000022130b7207 */ /* 0x000fe40006000000 */
[----:B------:R-:W-:Y:S01]  /*46e0*/  SHF.R.U32.HI R36, RZ, R17, R36 ;  /* 0x00000011ff247219 */ /* 0x000fe20000011624 */
[----:B------:R-:W-:Y:S01]  /*46f0*/  IMAD.HI.U32 R38, R3, R4, RZ ;  /* 0x0000000403267227 */ /* 0x000fe200078e00ff */
[----:B------:R-:W-:Y:S03]  /*4700*/  SHF.R.U32.HI R35, RZ, R18, R35 ;  /* 0x00000012ff237219 */ /* 0x000fe60000011623 */
[----:B------:R-:W-:Y:S01]  /*4710*/  IMAD.HI.U32 R34, R11, R4, RZ ;  /* 0x000000040b227227 */ /* 0x000fe200078e00ff */
[----:B------:R-:W-:Y:S02]  /*4720*/  @P2 SHF.R.U32.HI R3, RZ, R5, R38 ;  /* 0x00000005ff032219 */ /* 0x000fe40000011626 */
[----:B------:R-:W-:Y:S02]  /*4730*/  SEL R9, R8, R35, !P0 ;  /* 0x0000002308097207 */ /* 0x000fe40004000000 */
[----:B------:R-:W-:Y:S01]  /*4740*/  @P2 SHF.R.U32.HI R11, RZ, R5, R34 ;  /* 0x00000005ff0b2219 */ /* 0x000fe20000011622 */
[C---:B------:R-:W-:Y:S01]  /*4750*/  IMAD R10, R72.reuse, R3, RZ ;  /* 0x00000003480a7224 */ /* 0x040fe200078e02ff */
[----:B------:R-:W-:Y:S01]  /*4760*/  SEL R3, R13, R36, !P4 ;  /* 0x000000240d037207 */ /* 0x000fe20006000000 */
[C---:B------:R-:W-:Y:S03]  /*4770*/  IMAD.HI.U32 R14, R9.reuse, R4, RZ ;  /* 0x00000004090e7227 */ /* 0x040fe600078e00ff */
[----:B------:R-:W-:Y:S01]  /*4780*/  ISETP.GE.AND P0, PT, R9, R10, PT ;  /* 0x0000000a0900720c */ /* 0x000fe20003f06270 */
[C---:B------:R-:W-:Y:S01]  /*4790*/  IMAD R12, R72.reuse, R11, RZ ;  /* 0x0000000b480c7224 */ /* 0x040fe200078e02ff */
[-C--:B------:R-:W-:Y:S04]  /*47a0*/  SHF.R.U32.HI R14, RZ, R5.reuse, R14 ;  /* 0x00000005ff0e7219 */ /* 0x080fe8000001160e */
[----:B------:R-:W-:Y:S02]  /*47b0*/  ISETP.GE.OR P0, PT, R3, R12, P0 ;  /* 0x0000000c0300720c */ /* 0x000fe40000706670 */
[----:B------:R-:W-:Y:S05]  /*47c0*/  SEL R15, R9, R14, !P2 ;  /* 0x0000000e090f7207 */ /* 0x000fea0005000000 */
[----:B------:R-:W-:Y:S04]  /*47d0*/  IMAD.MOV R14, RZ, RZ, -R15 ;  /* 0x000000ffff0e7224 */ /* 0x000fe800078e0a0f */
[----:B------:R-:W-:Y:S02]  /*47e0*/  IMAD R14, R72, R14, R9 ;  /* 0x0000000e480e7224 */ /* 0x000fe400078e0209 */
[C---:B------:R-:W-:Y:S05]  /*47f0*/  @!P0 IMAD.HI.U32 R10, R3.reuse, R4, RZ ;  /* 0x00000004030a8227 */ /* 0x040fea00078e00ff */
[----:B------:R-:W-:Y:S04]  /*4800*/  @!P0 SHF.R.U32.HI R10, RZ, R5, R10 ;  /* 0x00000005ff0a8219 */ /* 0x000fe8000001160a */
[----:B------:R-:W-:Y:S01]  /*4810*/  @!P0 SEL R0, R3, R10, !P2 ;  /* 0x0000000a03008207 */ /* 0x000fe20005000000 */
[----:B------:R-:W-:Y:S03]  /*4820*/  IMAD.MOV R10, RZ, RZ, -R3 ;  /* 0x000000ffff0a7224 */ /* 0x000fe600078e0a03 */
[----:B------:R-:W-:Y:S01]  /*4830*/  @!P0 IADD3 R15, PT, PT, R15, -R0, RZ ;  /* 0x800000000f0f8210 */ /* 0x000fe20007ffe0ff */
[----:B------:R-:W-:Y:S01]  /*4840*/  @!P0 IMAD R0, R11, R14, R0 ;  /* 0x0000000e0b008224 */ /* 0x000fe200078e0200 */
[----:B------:R-:W-:Y:S01]  /*4850*/  IADD3 R11, PT, PT, -R9, RZ, RZ ;  /* 0x000000ff090b7210 */ /* 0x000fe20007ffe1ff */
[----:B------:R-:W-:Y:S02]  /*4860*/  IMAD R13, R2, R10, R13 ;  /* 0x0000000a020d7224 */ /* 0x000fe400078e020d */
[----:B------:R-:W-:Y:S02]  /*4870*/  @!P0 IMAD R9, R15, R72, R3 ;  /* 0x000000480f098224 */ /* 0x000fe400078e0203 */
[----:B------:R-:W-:Y:S02]  /*4880*/  @!P0 IMAD.MOV.U32 R3, RZ, RZ, R0 ;  /* 0x000000ffff038224 */ /* 0x000fe400078e0000 */
[----:B------:R-:W-:Y:S02]  /*4890*/  IMAD R8, R6, R11, R8 ;  /* 0x0000000b06087224 */ /* 0x000fe400078e0208 */
[----:B------:R-:W-:Y:S02]  /*48a0*/  IMAD R13, R3, R2, R13 ;  /* 0x00000002030d7224 */ /* 0x000fe400078e020d */
[----:B------:R-:W-:Y:S02]  /*48b0*/  IMAD R8, R9, R6, R8 ;  /* 0x0000000609087224 */ /* 0x000fe400078e0208 */
.L_x_92:
[----:B------:R-:W-:Y:S05]  /*48c0*/  BRA.U UP1, `(.L_x_93) ;  /* 0x0000000101107547 */ /* 0x000fea000b800000 */
[----:B------:R-:W-:Y:S04]  /*48d0*/  MOV R0, UR6 ;  /* 0x0000000600007c02 */ /* 0x000fe80008000f00 */
[----:B------:R-:W-:Y:S04]  /*48e0*/  SHF.L.U32 R3, R0, 0x1f, RZ ;  /* 0x0000001f00037819 */ /* 0x000fe800000006ff */
[----:B------:R-:W2:Y:S02]  /*48f0*/  SYNCS.PHASECHK.TRANS64.TRYWAIT P0, [UR7+0xe8], R3 ;  /* 0x0000e803ff0075a7 */ /* 0x000ea40008001107 */
[----:B--2---:R-:W-:Y:S05]  /*4900*/  @!P0 BRA `(.L_x_94) ;  /* 0x0000007800088947 */ /* 0x004fea0003800000 */
.L_x_93:
[----:B------:R-:W-:Y:S02]  /*4910*/  R2UR UR35, R21 ;  /* 0x00000000152372ca */ /* 0x000fe400000e0000 */
[----:B------:R-:W-:Y:S02]  /*4920*/  R2UR UR34, R20 ;  /* 0x00000000142272ca */ /* 0x000fe400000e0000 */
[----:B------:R-:W-:Y:S02]  /*4930*/  ISETP.NE.U32.AND P2, PT, RZ, UR4, PT ;  /* 0x00000004ff007c0c */ /* 0x000fe4000bf45070 */
[----:B------:R-:W-:Y:S02]  /*4940*/  SHF.L.U32 R12, R31, 0x1f, RZ ;  /* 0x0000001f1f0c7819 */ /* 0x000fe400000006ff */
[----:B------:R-:W-:Y:S05]  /*4950*/  ISETP.NE.AND.EX P2, PT, RZ, UR5, PT, P2 ;  /* 0x00000005ff007c0c */ /* 0x000fea000bf45320 */
[----:B------:R-:W-:Y:S02]  /*4960*/  USHF.L.U32 UR35, UR35, 0x7, URZ ;  /* 0x0000000723237899 */ /* 0x000fe400080006ff */
[----:B------:R-:W-:Y:S01]  /*4970*/  USHF.L.U32 UR34, UR34, 0x8, URZ ;  /* 0x0000000822227899 */ /* 0x000fe200080006ff */
[----:B------:R-:W-:Y:S11]  /*4980*/  BRA.U !UP3, `(.L_x_95) ;  /* 0x000000010b347547 */ /* 0x000ff6000b800000 */
[----:B------:R-:W-:Y:S01]  /*4990*/  UPLOP3.LUT UP0, UPT, UPT, UPT, UP2, 0x80, 0x8 ;  /* 0x000000000008789c */ /* 0x000fe20003f0f020 */
[----:B--2---:R-:W-:Y:S02]  /*49a0*/  HFMA2 R0, -RZ, RZ, 0, 5.9604644775390625e-08 ;  /* 0x00000001ff007431 */ /* 0x004fe400000001ff */
[----:B------:R-:W-:Y:S03]  /*49b0*/  IMAD.MOV.U32 R155, RZ, RZ, 0x1 ;  /* 0x00000001ff9b7424 */ /* 0x000fe600078e00ff */
[----:B------:R-:W-:Y:S05]  /*49c0*/  PLOP3.LUT P0, PT, PT, PT, UP0, 0x80, 0x8 ;  /* 0x000000000008781c */ /* 0x000fea0003f0f008 */
[----:B------:R-:W2:Y:S01]  /*49d0*/  @UP0 LDCU.64 UR10, c[0x0][0x888] ;  /* 0x00011100ff0a07ac */ /* 0x000ea20008000a00 */
[----:B------:R-:W-:Y:S07]  /*49e0*/  @UP0 UIMAD UR8, UR36, UR4, URZ ;  /* 0x00000004240802a4 */ /* 0x000fee000f8e02ff */
[----:B------:R-:W-:Y:S01]  /*49f0*/  @!P0 PRMT R155, R0, 0x7610, R155 ;  /* 0x00007610009b8816 */ /* 0x000fe2000000009b */
[----:B--2---:R-:W-:Y:S03]  /*4a00*/  @UP0 UIMAD.WIDE UR10, UR8, 0x4, UR10 ;  /* 0x00000004080a08a5 */ /* 0x004fe6000f8e020a */
[----:B------:R-:W2:Y:S03]  /*4a10*/  @!UP0 LDCU UR8, c[0x0][0x880] ;  /* 0x00011000ff0887ac */ /* 0x000ea60008000800 */
[----:B------:R-:W-:Y:S01]  /*4a20*/  IMAD.U32 R10, RZ, RZ, UR10 ;  /* 0x0000000aff0a7e24 */ /* 0x000fe2000f8e00ff */
[----:B------:R-:W-:Y:S05]  /*4a30*/  MOV R11, UR11 ;  /* 0x0000000b000b7c02 */ /* 0x000fea0008000f00 */
[----:B-----5:R4:W5:Y:S02]  /*4a40*/  @P0 LDG.E R81, desc[UR46][R10.64] ;  /* 0x0000002e0a510981 */ /* 0x020964000c1e1900 */
[----:B--2-4-:R-:W-:Y:S07]  /*4a50*/  @!P0 IMAD.U32 R81, RZ, RZ, UR8 ;  /* 0x00000008ff518e24 */ /* 0x014fee000f8e00ff */
.L_x_95:
[----:B-----5:R-:W-:Y:S01]  /*4a60*/  @!P2 FSETP.EQ.AND P0, PT, R81, RZ, PT ;  /* 0x000000ff5100a20b */ /* 0x020fe20003f02000 */
[----:B------:R-:W-:Y:S01]  /*4a70*/  @!UPT UIADD3 URZ, UPT, UPT, URZ, URZ, URZ ;  /* 0x000000fffffff290 */ /* 0x000fe2000fffe0ff */
[----:B------:R-:W-:Y:S11]  /*4a80*/  @!P2 BRA `(.L_x_96) ;  /* 0x000000000014a947 */ /* 0x000ff60003800000 */
[----:B------:R-:W-:Y:S02]  /*4a90*/  LOP3.LUT P2, RZ, R155, 0xff, RZ, 0xc0, !PT ;  /* 0x000000ff9bff7812 */ /* 0x000fe4000784c0ff */
[----:B------:R-:W-:Y:S04]  /*4aa0*/  PLOP3.LUT P0, PT, PT, PT, UP0, 0x80, 0x8 ;  /* 0x000000000008781c */ /* 0x000fe80003f0f008 */
[----:B------:R-:W-:Y:S07]  /*4ab0*/  PLOP3.LUT P0, PT, P0, PT, PT, 0x8, 0x80 ;  /* 0x000000000080781c */ /* 0x000fee000070e170 */
[----:B------:R-:W-:Y:S11]  /*4ac0*/  @P2 FSETP.EQ.AND P0, PT, R81, RZ, PT ;  /* 0x000000ff5100220b */ /* 0x000ff60003f02000 */
[----:B------:R-:W-:Y:S02]  /*4ad0*/  @!UPT UIADD3 URZ, UPT, UPT, URZ, URZ, URZ ;  /* 0x000000fffffff290 */ /* 0x000fe4000fffe0ff */
.L_x_96:
[----:B------:R-:W4:Y:S01]  /*4ae0*/  SYNCS.PHASECHK.TRANS64.TRYWAIT P2, [UR7+0xc0], R12 ;  /* 0x0000c00cff0075a7 */ /* 0x000f220008041107 */
[----:B------:R-:W-:Y:S04]  /*4af0*/  ELECT P4, URZ, PT ;  /* 0x0000000000ff782f */ /* 0x000fe80003880000 */
[----:B------:R-:W-:Y:S11]  /*4b00*/  PLOP3.LUT P4, PT, P0, P4, PT, 0xf2, 0x2f ;  /* 0x00000000002f781c */ /* 0x000ff60000789e72 */
[----:B------:R-:W-:Y:S02]  /*4b10*/  @!UPT UIADD3 URZ, UPT, UPT, URZ, URZ, URZ ;  /* 0x000000fffffff290 */ /* 0x000fe4000fffe0ff */
[----:B-1----:R-:W-:Y:S05]  /*4b20*/  @!P4 IADD3 R9, P0, PT, R32, 0x580, RZ ;  /* 0x000005802009c810 */ /* 0x002fea0007f1e0ff */
[----:B--2---:R-:W-:Y:S01]  /*4b30*/  @!P4 IMAD.X R0, RZ, RZ, R33, P0 ;  /* 0x000000ffff00c224 */ /* 0x004fe200000e0621 */
[----:B----4-:R-:W-:Y:S07]  /*4b40*/  @!P2 BRA `(.L_x_97) ;  /* 0x000000740090a947 */ /* 0x010fee0003800000 */
.L_x_195:
[----:B------:R-:W-:Y:S01]  /*4b50*/  @!P4 R2UR UR8, R0 ;  /* 0x000000000008c2ca */ /* 0x000fe200000e0000 */
[----:B------:R-:W-:Y:S01]  /*4b60*/  VOTEU.ALL UP1, P4 ;  /* 0x0000000000ff7886 */ /* 0x000fe20002020000 */
[----:B------:R-:W-:Y:S01]  /*4b70*/  @!P4 R2UR UR9, R9 ;  /* 0x000000000909c2ca */ /* 0x000fe200000e0000 */
[----:B------:R-:W-:Y:S01]  /*4b80*/  @!P4 IMAD.MOV.U32 R0, RZ, RZ, 0x4000 ;  /* 0x00004000ff00c424 */ /* 0x000fe200078e00ff */
[----:B------:R-:W-:Y:S01]  /*4b90*/  UMOV UR10, 0x0 ;  /* 0x00000000000a7882 */ /* 0x000fe20000000000 */
[----:B------:R-:W-:Y:S01]  /*4ba0*/  UMOV UR11, 0x10000000 ;  /* 0x10000000000b7882 */ /* 0x000fe20000000000 */
[----:B------:R-:W-:Y:S01]  /*4bb0*/  @!UP1 UIADD3 UR32, UPT, UPT, UR7, 0x400, URZ ;  /* 0x0000040007209890 */ /* 0x000fe2000fffe0ff */
[----:B------:R-:W-:Y:S01]  /*4bc0*/  @!P4 IADD3 R9, P0, PT, R32, 0x580, RZ ;  /* 0x000005802009c810 */ /* 0x000fe20007f1e0ff */
[----:B------:R-:W-:Y:S05]  /*4bd0*/  VOTEU.ALL UP1, P4 ;  /* 0x0000000000ff7886 */ /* 0x000fea0002020000 */
[----:B------:R-:W-:Y:S01]  /*4be0*/  IMAD.U32 R11, RZ, RZ, UR8 ;  /* 0x00000008ff0b7e24 */ /* 0x000fe2000f8e00ff */
[----:B------:R-:W-:Y:S01]  /*4bf0*/  UPRMT UR8, UR37, 0x654, UR33 ;  /* 0x0000065425087896 */ /* 0x000fe20008000021 */
[----:B------:R-:W-:Y:S03]  /*4c00*/  IMAD.U32 R10, RZ, RZ, UR9 ;  /* 0x00000009ff0a7e24 */ /* 0x000fe6000f8e00ff */
[----:B------:R-:W-:Y:S02]  /*4c10*/  @!P4 R2UR UR15, R11 ;  /* 0x000000000b0fc2ca */ /* 0x000fe400000e0000 */
[----:B------:R-:W-:Y:S11]  /*4c20*/  @!P4 R2UR UR14, R10 ;  /* 0x000000000a0ec2ca */ /* 0x000ff600000e0000 */
[----:B------:R-:W-:Y:S02]  /*4c30*/  @!UPT UIADD3 URZ, UPT, UPT, URZ, URZ, URZ ;  /* 0x000000fffffff290 */ /* 0x000fe4000fffe0ff */
[----:B------:R2:W-:Y:S01]  /*4c40*/  @!UP1 UTMALDG.3D [UR32], [UR14], desc[UR10] ;  /* 0x00000a200e0095b4 */ /* 0x0005e20008011000 */
[----:B------:R4:W-:Y:S01]  /*4c50*/  @!P4 SYNCS.ARRIVE.TRANS64.RED.A0TR RZ, [UR7+0xa0], R0 ;  /* 0x0000a000ffffc9a7 */ /* 0x0009e20008300407 */
[----:B------:R-:W-:Y:S01]  /*4c60*/  SYNCS.ARRIVE.TRANS64.RED.A1T0 RZ, [UR8], RZ ;  /* 0x000000ffffff79a7 */ /* 0x000fe20008100408 */
[----:B----4-:R-:W-:Y:S01]  /*4c70*/  @!P4 IMAD.X R0, RZ, RZ, R33, P0 ;  /* 0x000000ffff00c224 */ /* 0x010fe200000e0621 */
[----:B------:R-:W4:Y:S02]  /*4c80*/  SYNCS.PHASECHK.TRANS64.TRYWAIT P2, [UR7+0xc8], R12 ;  /* 0x0000c80cff0075a7 */ /* 0x000f240008041107 */
[----:B--2-4-:R-:W-:Y:S05]  /*4c90*/  @!P2 BRA `(.L_x_98) ;  /* 0x000000740054a947 */ /* 0x014fea0003800000 */
.L_x_197:
        /* <DEDUP_REMOVED lines=8> */
[----:B------:R-:W-:Y:S01]  /*4d20*/  @!UP1 UIADD3 UR24, UPT, UPT, UR7, 0x4400, URZ ;  /* 0x0000440007189890 */ /* 0x000fe2000fffe0ff */
[----:B------:R-:W-:Y:S01]  /*4d30*/  VOTEU.ALL UP1, P4 ;  /* 0x0000000000ff7886 */ /* 0x000fe20002020000 */
[----:B------:R-:W-:Y:S01]  /*4d40*/  UMOV UR27, UR35 ;  /* 0x00000023001b7c82 */ /* 0x000fe20008000000 */
[----:B------:R-:W-:Y:S02]  /*4d50*/  UMOV UR28, UR36 ;  /* 0x00000024001c7c82 */ /* 0x000fe40008000000 */
[----:B------:R-:W-:Y:S01]  /*4d60*/  IMAD.U32 R11, RZ, RZ, UR8 ;  /* 0x00000008ff0b7e24 */ /* 0x000fe2000f8e00ff */
[----:B------:R-:W-:Y:S01]  /*4d70*/  UPRMT UR8, UR37, 0x654, UR25 ;  /* 0x0000065425087896 */ /* 0x000fe20008000019 */
[----:B------:R-:W-:Y:S02]  /*4d80*/  IMAD.U32 R10, RZ, RZ, UR9 ;  /* 0x00000009ff0a7e24 */ /* 0x000fe4000f8e00ff */
[----:B------:R-:W-:Y:S01]  /*4d90*/  @!P4 IMAD.X R20, RZ, RZ, R33, P0 ;  /* 0x000000ffff14c224 */ /* 0x000fe200000e0621 */
[----:B------:R-:W-:Y:S02]  /*4da0*/  @!P4 R2UR UR15, R11 ;  /* 0x000000000b0fc2ca */ /* 0x000fe400000e0000 */
[----:B------:R-:W-:Y:S11]  /*4db0*/  @!P4 R2UR UR14, R10 ;  /* 0x000000000a0ec2ca */ /* 0x000ff600000e0000 */
[----:B------:R-:W-:Y:S02]  /*4dc0*/  @!UPT UIADD3 URZ, UPT, UPT, URZ, URZ, URZ ;  /* 0x000000fffffff290 */ /* 0x000fe4000fffe0ff */
[----:B------:R2:W-:Y:S01]  /*4dd0*/  @!UP1 UTMALDG.3D [UR24], [UR14], desc[UR10] ;  /* 0x00000a180e0095b4 */ /* 0x0005e20008011000 */
[----:B------:R2:W-:Y:S01]  /*4de0*/  @!P4 SYNCS.ARRIVE.TRANS64.RED.A0TR RZ, [UR7+0xa8], R0 ;  /* 0x0000a800ffffc9a7 */ /* 0x0005e20008300407 */
[----:B------:R-:W-:Y:S01]  /*4df0*/  SYNCS.ARRIVE.TRANS64.RED.A1T0 RZ, [UR8], RZ ;  /* 0x000000ffffff79a7 */ /* 0x000fe20008100408 */
[----:B------:R-:W4:Y:S02]  /*4e00*/  SYNCS.PHASECHK.TRANS64.TRYWAIT P2, [UR7+0xd0], R12 ;  /* 0x0000d00cff0075a7 */ /* 0x000f240008041107 */
[----:B--2-4-:R-:W-:Y:S05]  /*4e10*/  @!P2 BRA `(.L_x_99) ;  /* 0x00000074000ca947 */ /* 0x014fea0003800000 */
.L_x_199:
[----:B------:R-:W2:Y:S01]  /*4e20*/  LDC.64 R14, c[0x0][0xb10] ;  /* 0x0002c400ff0e7b82 */ /* 0x000ea20000000a00 */
[----:B------:R-:W-:Y:S01]  /*4e30*/  @!P4 R2UR UR8, R20 ;  /* 0x000000001408c2ca */ /* 0x000fe200000e0000 */
[----:B------:R-:W-:Y:S01]  /*4e40*/  VOTEU.ALL UP1, P4 ;  /* 0x0000000000ff7886 */ /* 0x000fe20002020000 */
[----:B------:R-:W-:Y:S01]  /*4e50*/  @!P4 R2UR UR9, R21 ;  /* 0x000000001509c2ca */ /* 0x000fe200000e0000 */
[----:B------:R-:W-:Y:S01]  /*4e60*/  UMOV UR10, 0x0 ;  /* 0x00000000000a7882 */ /* 0x000fe20000000000 */
[----:B------:R-:W-:Y:S03]  /*4e70*/  UMOV UR11, 0x10000000 ;  /* 0x10000000000b7882 */ /* 0x000fe60000000000 */
[----:B------:R-:W4:Y:S01]  /*4e80*/  LDC.64 R10, c[0x0][0xb18] ;  /* 0x0002c600ff0a7b82 */ /* 0x000f220000000a00 */
[----:B------:R-:W-:Y:S01]  /*4e90*/  @!UP1 UIADD3 UR18, UPT, UPT, UR34, 0x80, URZ ;  /* 0x0000008022129890 */ /* 0x000fe2000fffe0ff */
[----:B------:R-:W-:Y:S01]  /*4ea0*/  @P3 SHF.R.U32.HI R28, RZ, 0x10, R25 ;  /* 0x00000010ff1c3819 */ /* 0x000fe20000011619 */
[----:B------:R-:W-:Y:S01]  /*4eb0*/  @!UP1 UIADD3 UR16, UPT, UPT, UR7, 0x8400, URZ ;  /* 0x0000840007109890 */ /* 0x000fe2000fffe0ff */
[----:B------:R-:W-:Y:S01]  /*4ec0*/  VIADD R30, R30, 0x1 ;  /* 0x000000011e1e7836 */ /* 0x000fe20000000000 */
[----:B------:R-:W-:Y:S03]  /*4ed0*/  VOTEU.ALL UP1, P4 ;  /* 0x0000000000ff7886 */ /* 0x000fe60002020000 */
[----:B------:R-:W5:Y:S01]  /*4ee0*/  @!P1 LDC R0, c[0x0][0xb20] ;  /* 0x0002c800ff009b82 */ /* 0x000f620000000800 */
[----:B------:R-:W-:Y:S01]  /*4ef0*/  UMOV UR19, UR35 ;  /* 0x0000002300137c82 */ /* 0x000fe20008000000 */
[----:B------:R-:W-:Y:S01]  /*4f00*/  IMAD.U32 R21, RZ, RZ, UR8 ;  /* 0x00000008ff157e24 */ /* 0x000fe2000f8e00ff */
[----:B------:R-:W-:Y:S05]  /*4f10*/  UMOV UR20, UR36 ;  /* 0x0000002400147c82 */ /* 0x000fea0008000000 */
[----:B-1----:R-:W1:Y:S01]  /*4f20*/  @!P1 LDC R3, c[0x0][0xb0c] ;  /* 0x0002c300ff039b82 */ /* 0x002e620000000800 */
[----:B------:R-:W-:Y:S01]  /*4f30*/  IMAD.U32 R20, RZ, RZ, UR9 ;  /* 0x00000009ff147e24 */ /* 0x000fe2000f8e00ff */
[----:B------:R-:W-:Y:S01]  /*4f40*/  UPRMT UR8, UR37, 0x654, UR17 ;  /* 0x0000065425087896 */ /* 0x000fe20008000011 */
[----:B------:R-:W-:Y:S03]  /*4f50*/  @!P4 R2UR UR15, R21 ;  /* 0x00000000150fc2ca */ /* 0x000fe600000e0000 */
[----:B------:R-:W-:Y:S01]  /*4f60*/  @!P4 R2UR UR14, R20 ;  /* 0x00000000140ec2ca */ /* 0x000fe200000e0000 */
[----:B------:R-:W-:Y:S11]  /*4f70*/  @!P4 IMAD.MOV.U32 R20, RZ, RZ, 0x4000 ;  /* 0x00004000ff14c424 */ /* 0x000ff600078e00ff */
[----:B------:R-:W-:Y:S01]  /*4f80*/  @!UPT UIADD3 URZ, UPT, UPT, URZ, URZ, URZ ;  /* 0x000000fffffff290 */ /* 0x000fe2000fffe0ff */
[----:B------:R1:W-:Y:S01]  /*4f90*/  @!UP1 UTMALDG.3D [UR16], [UR14], desc[UR10] ;  /* 0x00000a100e0095b4 */ /* 0x0003e20008011000 */
[----:B------:R1:W-:Y:S02]  /*4fa0*/  @!P4 SYNCS.ARRIVE.TRANS64.RED.A0TR RZ, [UR7+0xb0], R20 ;  /* 0x0000b014ffffc9a7 */ /* 0x0003e40008300407 */
[----:B-1----:R-:W-:Y:S01]  /*4fb0*/  @!P1 ISETP.NE.AND P2, PT, R3, 0x1, PT ;  /* 0x000000010300980c */ /* 0x002fe20003f45270 */
[C---:B--2---:R-:W-:Y:S01]  /*4fc0*/  @!P1 IMAD.HI.U32 R14, R13.reuse, R14, RZ ;  /* 0x0000000e0d0e9227 */ /* 0x044fe200078e00ff */
[----:B----4-:R-:W-:Y:S03]  /*4fd0*/  @!P1 ISETP.NE.AND P0, PT, R10, 0x1, PT ;  /* 0x000000010a00980c */ /* 0x010fe60003f05270 */
[C---:B------:R-:W-:Y:S01]  /*4fe0*/  @!P1 IMAD.HI.U32 R11, R8.reuse, R11, RZ ;  /* 0x0000000b080b9227 */ /* 0x040fe200078e00ff */
[----:B------:R-:W-:Y:S04]  /*4ff0*/  @!P1 SHF.R.U32.HI R14, RZ, R15, R14 ;  /* 0x0000000fff0e9219 */ /* 0x000fe8000001160e */
[----:B-----5:R-:W-:Y:S01]  /*5000*/  @!P1 SHF.R.U32.HI R9, RZ, R0, R11 ;  /* 0x00000000ff099219 */ /* 0x020fe2000001160b */
[----:B------:R-:W-:Y:S01]  /*5010*/  SYNCS.ARRIVE.TRANS64.RED.A1T0 RZ, [UR8], RZ ;  /* 0x000000ffffff79a7 */ /* 0x000fe20008100408 */
[----:B------:R-:W-:Y:S02]  /*5020*/  @!P1 SEL R14, R13, R14, !P2 ;  /* 0x0000000e0d0e9207 */ /* 0x000fe40005000000 */
[----:B------:R-:W-:Y:S01]  /*5030*/  @!P1 SEL R9, R8, R9, !P0 ;  /* 0x0000000908099207 */ /* 0x000fe20004000000 */
[----:B------:R-:W1:Y:S04]  /*5040*/  SYNCS.PHASECHK.TRANS64.TRYWAIT P5, [UR7+0xd8], R12 ;  /* 0x0000d80cff0075a7 */ /* 0x000e6800080a1107 */
[----:B------:R-:W-:Y:S02]  /*5050*/  @!P1 IMAD.IADD R0, R9, 0x1, -R14 ;  /* 0x0000000109009824 */ /* 0x000fe400078e0a0e */
[----:B------:R-:W-:Y:S02]  /*5060*/  @!P1 IMAD.IADD R9, R14, 0x1, -R9 ;  /* 0x000000010e099824 */ /* 0x000fe400078e0a09 */
[----:B------:R-:W-:Y:S02]  /*5070*/  @!P1 IMAD R13, R0, R3, R13 ;  /* 0x00000003000d9224 */ /* 0x000fe400078e020d */
[----:B------:R-:W-:Y:S01]  /*5080*/  @!P1 IMAD R8, R9, R10, R8 ;  /* 0x0000000a09089224 */ /* 0x000fe200078e0208 */
[----:B-1----:R-:W-:Y:S06]  /*5090*/  @!P5 BRA `(.L_x_100) ;  /* 0x000000700084d947 */ /* 0x002fec0003800000 */
.L_x_201:
[----:B-1----:R-:W-:Y:S01]  /*50a0*/  @!P4 IADD3 R3, P0, PT, R32, 0x580, RZ ;  /* 0x000005802003c810 */ /* 0x002fe20007f1e0ff */
[----:B------:R-:W-:Y:S01]  /*50b0*/  VOTEU.ALL UP1, P4 ;  /* 0x0000000000ff7886 */ /* 0x000fe20002020000 */
[----:B------:R-:W-:Y:S01]  /*50c0*/  UMOV UR18, 0x0 ;  /* 0x0000000000127882 */ /* 0x000fe20000000000 */
[----:B------:R-:W-:Y:S01]  /*50d0*/  UMOV UR19, 0x10000000 ;  /* 0x1000000000137882 */ /* 0x000fe20000000000 */
[----:B------:R-:W-:Y:S01]  /*50e0*/  @!P4 R2UR UR9, R3 ;  /* 0x000000000309c2ca */ /* 0x000fe200000e0000 */
[----:B------:R-:W-:Y:S01]  /*50f0*/  @!P4 IMAD.X R0, RZ, RZ, R33, P0 ;  /* 0x000000ffff00c224 */ /* 0x000fe200000e0621 */
[----:B------:R-:W-:Y:S01]  /*5100*/  @!UP1 UIADD3 UR10, UPT, UPT, UR34, 0xc0, URZ ;  /* 0x000000c0220a9890 */ /* 0x000fe2000fffe0ff */
[----:B------:R-:W-:Y:S01]  /*5110*/  ISETP.NE.AND P0, PT, R30, 0x2, PT ;  /* 0x000000021e00780c */ /* 0x000fe20003f05270 */
[----:B------:R-:W-:Y:S01]  /*5120*/  UMOV UR11, UR35 ;  /* 0x00000023000b7c82 */ /* 0x000fe20008000000 */
[----:B------:R-:W-:Y:S01]  /*5130*/  UMOV UR12, UR36 ;  /* 0x00000024000c7c82 */ /* 0x000fe20008000000 */
[----:B------:R-:W-:Y:S01]  /*5140*/  @!P4 R2UR UR8, R0 ;  /* 0x000000000008c2ca */ /* 0x000fe200000e0000 */
[----:B------:R-:W-:Y:S01]  /*5150*/  IMAD.IADD R20, R8, 0x1, R154 ;  /* 0x0000000108147824 */ /* 0x000fe200078e029a */
[----:B------:R-:W-:Y:S01]  /*5160*/  @P3 R2UR UR36, R28 ;  /* 0x000000001c2432ca */ /* 0x000fe200000e0000 */
[----:B------:R-:W-:Y:S01]  /*5170*/  IMAD.IADD R21, R13, 0x1, R156 ;  /* 0x000000010d157824 */ /* 0x000fe200078e029c */
[----:B------:R-:W-:Y:S02]  /*5180*/  SEL R0, RZ, 0x1, P0 ;  /* 0x00000001ff007807 */ /* 0x000fe40000000000 */
[----:B------:R-:W-:Y:S01]  /*5190*/  LOP3.LUT R31, R31, 0x1, RZ, 0x3c, !PT ;  /* 0x000000011f1f7812 */ /* 0x000fe200078e3cff */
[----:B------:R-:W-:Y:S01]  /*51a0*/  IMAD.U32 R10, RZ, RZ, UR9 ;  /* 0x00000009ff0a7e24 */ /* 0x000fe2000f8e00ff */
[----:B------:R-:W-:Y:S01]  /*51b0*/  @!UP1 UIADD3 UR9, UPT, UPT, UR7, 0xb8, URZ ;  /* 0x000000b807099890 */ /* 0x000fe2000fffe0ff */
[----:B------:R-:W-:Y:S02]  /*51c0*/  LOP3.LUT R29, R29, R0, RZ, 0x3c, !PT ;  /* 0x000000001d1d7212 */ /* 0x000fe400078e3cff */
[----:B------:R-:W-:Y:S02]  /*51d0*/  SEL R30, R30, RZ, P0 ;  /* 0x000000ff1e1e7207 */ /* 0x000fe40000000000 */
[----:B------:R-:W-:Y:S01]  /*51e0*/  IMAD.U32 R11, RZ, RZ, UR8 ;  /* 0x00000008ff0b7e24 */ /* 0x000fe2000f8e00ff */
[----:B------:R-:W-:Y:S01]  /*51f0*/  @!P4 R2UR UR14, R10 ;  /* 0x000000000a0ec2ca */ /* 0x000fe200000e0000 */
[----:B------:R-:W-:Y:S01]  /*5200*/  @!UP1 UIADD3 UR8, UPT, UPT, UR7, 0xc400, URZ ;  /* 0x0000c40007089890 */ /* 0x000fe2000fffe0ff */
[----:B------:R-:W-:Y:S02]  /*5210*/  VOTEU.ALL UP1, P4 ;  /* 0x0000000000ff7886 */ /* 0x000fe40002020000 */
[----:B------:R-:W-:Y:S11]  /*5220*/  @!P4 R2UR UR15, R11 ;  /* 0x000000000b0fc2ca */ /* 0x000ff600000e0000 */
[----:B------:R-:W-:Y:S02]  /*5230*/  @!UPT UIADD3 URZ, UPT, UPT, URZ, URZ, URZ ;  /* 0x000000fffffff290 */ /* 0x000fe4000fffe0ff */
[----:B------:R2:W-:Y:S01]  /*5240*/  @!UP1 UTMALDG.3D [UR8], [UR14], desc[UR18] ;  /* 0x000012080e0095b4 */ /* 0x0005e20008011000 */
[----:B------:R2:W-:Y:S01]  /*5250*/  @!P4 SYNCS.ARRIVE.TRANS64.RED.A0TR RZ, [UR7+0xb8], R23 ;  /* 0x0000b817ffffc9a7 */ /* 0x0005e20008300407 */
[----:B------:R-:W-:Y:S01]  /*5260*/  UPLOP3.LUT UP1, UPT, UPT, UPT, UPT, 0x80, 0x8 ;  /* 0x000000000008789c */ /* 0x000fe20003f2f070 */
[----:B------:R-:W-:Y:S01]  /*5270*/  SYNCS.ARRIVE.TRANS64.RED.A1T0 RZ, [UR13], RZ ;  /* 0x000000ffffff79a7 */ /* 0x000fe2000810040d */
[----:B------:R-:W-:Y:S09]  /*5280*/  @P3 BRA `(.L_x_101) ;  /* 0xfffffff000943947 */ /* 0x000ff2000383ffff */
[----:B------:R-:W-:-:S04]  /*5290*/  SHF.L.U32 R3, R31, 0x1f, RZ ;  /* 0x0000001f1f037819 */ /* 0x000fc800000006ff */
[----:B------:R-:W1:Y:S02]  /*52a0*/  SYNCS.PHASECHK.TRANS64.TRYWAIT P0, [UR7+0xc0], R3 ;  /* 0x0000c003ff0075a7 */ /* 0x000e640008001107 */
[----:B-1----:R-:W-:Y:S05]  /*52b0*/  @!P0 BRA `(.L_x_102) ;  /* 0x0000007000148947 */ /* 0x002fea0003800000 */
.L_x_203:
[----:B------:R-:W4:Y:S02]  /*52c0*/  SYNCS.PHASECHK.TRANS64.TRYWAIT P0, [UR7+0xc8], R3 ;  /* 0x0000c803ff0075a7 */ /* 0x000f240008001107 */
[----:B----4-:R-:W-:Y:S05]  /*52d0*/  @!P0 BRA `(.L_x_103) ;  /* 0x0000007000248947 */ /* 0x010fea0003800000 */
.L_x_205:
[----:B------:R-:W4:Y:S02]  /*52e0*/  SYNCS.PHASECHK.TRANS64.TRYWAIT P0, [UR7+0xd0], R3 ;  /* 0x0000d003ff0075a7 */ /* 0x000f240008001107 */
[----:B----4-:R-:W-:Y:S05]  /*52f0*/  @!P0 BRA `(.L_x_104) ;  /* 0x0000007000348947 */ /* 0x010fea0003800000 */
.L_x_207:
[----:B-1----:R-:W-:-:S07]  /*5300*/  MOV R0, UR7 ;  /* 0x0000000700007c02 */ /* 0x002fce0008000f00 */
.L_x_105:
[----:B-1----:R-:W-:-:S04]  /*5310*/  SHF.L.U32 R3, R31, 0x1f, RZ ;  /* 0x0000001f1f037819 */ /* 0x002fc800000006ff */
[----:B------:R1:W4:Y:S03]  /*5320*/  SYNCS.PHASECHK.TRANS64.TRYWAIT P0, [R0+URZ+0xd8], R3 ;  /* 0x0000d803000075a7 */ /* 0x00032600080011ff */
[----:B----4-:R-:W-:Y:S05]  /*5330*/  @!P0 NANOSLEEP.SYNCS 0x989680 ;  /* 0x009896800000895d */ /* 0x010fea0003900000 */
[----:B------:R-:W4:Y:S02]  /*5340*/  @!P0 SYNCS.PHASECHK.TRANS64 P0, [R0+URZ+0xd8], R3 ;  /* 0x0000d803000085a7 */ /* 0x000f2400080010ff */
[----:B--2-4-:R-:W-:Y:S05]  /*5350*/  @P0 EXIT ;  /* 0x000000000000094d */ /* 0x014fea0003800000 */
[----:B------:R-:W-:Y:S05]  /*5360*/  BRA `(.L_x_105) ;  /* 0xfffffffc00e87947 */ /* 0x000fea000383ffff */
.L_x_90:
[----:B------:R-:W-:-:S06]  /*5370*/  UISETP.GE.AND UP1, UPT, UR10, 0x4, UPT ;  /* 0x000000040a00788c */ /* 0x000fcc000bf26270 */
[----:B------:R-:W-:-:S13]  /*5380*/  PLOP3.LUT P0, PT, PT, PT, UP1, 0x80, 0x8 ;  /* 0x000000000008781c */ /* 0x000fda0003f0f018 */
[----:B------:R-:W-:Y:S05]  /*5390*/  @!P0 EXIT ;  /* 0x000000000000894d */ /* 0x000fea0003800000 */
[----:B------:R-:W-:Y:S01]  /*53a0*/  BAR.SYNC.DEFER_BLOCKING 0x6, 0xa0 ;  /* 0x0182800000007b1d */ /* 0x000fe20000010000 */
[C---:B------:R-:W-:Y:S01]  /*53b0*/  IMAD.SHL.U32 R3, R170.reuse, 0x40, RZ ;  /* 0x00000040aa037824 */ /* 0x040fe200078e00ff */
[C---:B------:R-:W-:Y:S01]  /*53c0*/  LOP3.LUT R161, R170.reuse, 0x1, RZ, 0xc0, !PT ;  /* 0x00000001aaa17812 */ /* 0x040fe200078ec0ff */
[C---:B------:R-:W-:Y:S02]  /*53d0*/  IMAD.U32 R79, R170.reuse, 0x10000, RZ ;  /* 0x00010000aa4f7824 */ /* 0x040fe400078e00ff */
[----:B------:R-:W-:Y:S02]  /*53e0*/  HFMA2 R167, -RZ, RZ, 0, 5.9604644775390625e-08 ;  /* 0x00000001ffa77431 */ /* 0x000fe400000001ff */
[C---:B------:R-:W-:Y:S01]  /*53f0*/  IMAD.SHL.U32 R160, R170.reuse, 0x8, RZ ;  /* 0x00000008aaa07824 */ /* 0x040fe200078e00ff */
[----:B------:R-:W-:Y:S01]  /*5400*/  UMOV UR48, 0x400 ;  /* 0x0000040000307882 */ /* 0x000fe20000000000 */
[----:B------:R-:W1:Y:S01]  /*5410*/  LDC R159, c[0x0][0x370] ;  /* 0x0000dc00ff9f7b82 */ /* 0x000e620000000800 */
[----:B------:R-:W-:Y:S01]  /*5420*/  ULEA UR48, UR37, UR48, 0x18 ;  /* 0x0000003025307291 */ /* 0x000fe2000f8ec0ff */
[----:B------:R-:W-:Y:S01]  /*5430*/  ISETP.NE.U32.AND P0, PT, R161, 0x1, PT ;  /* 0x00000001a100780c */ /* 0x000fe20003f05070 */
[----:B------:R-:W-:Y:S01]  /*5440*/  IMAD.MOV.U32 R169, RZ, RZ, 0x2 ;  /* 0x00000002ffa97424 */ /* 0x000fe200078e00ff */
[----:B------:R-:W-:Y:S01]  /*5450*/  LOP3.LUT R5, R3, 0x1c0, RZ, 0xc0, !PT ;  /* 0x000001c003057812 */ /* 0x000fe200078ec0ff */
[----:B------:R-:W-:Y:S01]  /*5460*/  UIADD3 UR4, UPT, UPT, UR48, 0x400, URZ ;  /* 0x0000040030047890 */ /* 0x000fe2000fffe0ff */
[----:B------:R-:W-:Y:S01]  /*5470*/  LOP3.LUT R79, R79, 0x600000, RZ, 0xc0, !PT ;  /* 0x006000004f4f7812 */ /* 0x000fe200078ec0ff */
[----:B------:R-:W-:Y:S01]  /*5480*/  IMAD.MOV.U32 R168, RZ, RZ, 0x4 ;  /* 0x00000004ffa87424 */ /* 0x000fe200078e00ff */
[----:B------:R-:W2:Y:S01]  /*5490*/  LDC R74, c[0x0][0xb0c] ;  /* 0x0002c300ff4a7b82 */ /* 0x000ea20000000800 */
[----:B------:R-:W-:Y:S01]  /*54a0*/  R2P PR, R170, 0x6 ;  /* 0x00000006aa007804 */ /* 0x000fe20000000000 */
[----:B------:R-:W-:Y:S01]  /*54b0*/  IMAD.MOV.U32 R76, RZ, RZ, RZ ;  /* 0x000000ffff4c7224 */ /* 0x000fe200078e00ff */
[----:B------:R-:W-:Y:S01]  /*54c0*/  LOP3.LUT R160, R5, 0x38, R160, 0xf8, !PT ;  /* 0x0000003805a07812 */ /* 0x000fe200078ef8a0 */
[----:B------:R-:W-:Y:S01]  /*54d0*/  IMAD.MOV.U32 R166, RZ, RZ, RZ ;  /* 0x000000ffffa67224 */ /* 0x000fe200078e00ff */
[----:B------:R-:W-:Y:S01]  /*54e0*/  P2R R2, PR, RZ, 0x1 ;  /* 0x00000001ff027803 */ /* 0x000fe20000000000 */
[----:B------:R-:W-:Y:S01]  /*54f0*/  IMAD.MOV.U32 R173, RZ, RZ, RZ ;  /* 0x000000ffffad7224 */ /* 0x000fe200078e00ff */
[----:B------:R-:W-:Y:S01]  /*5500*/  LOP3.LUT R160, R160, 0x1e00, R3, 0xf8, !PT ;  /* 0x00001e00a0a07812 */ /* 0x000fe200078ef803 */
[----:B------:R-:W3:Y:S01]  /*5510*/  LDC R157, c[0x0][0xb20] ;  /* 0x0002c800ff9d7b82 */ /* 0x000ee20000000800 */
[----:B------:R-:W4:Y:S01]  /*5520*/  LDS R0, [UR48+0x180] ;  /* 0x00018030ff007984 */ /* 0x000f220008000800 */
[----:B------:R-:W-:Y:S01]  /*5530*/  LOP3.LUT R170, R170, 0x60, RZ, 0xc0, !PT ;  /* 0x00000060aaaa7812 */ /* 0x000fe200078ec0ff */
[----:B------:R-:W-:Y:S01]  /*5540*/  IMAD.U32 R163, RZ, RZ, UR4 ;  /* 0x00000004ffa37e24 */ /* 0x000fe2000f8e00ff */
[----:B------:R-:W-:Y:S01]  /*5550*/  MOV R165, RZ ;  /* 0x000000ff00a57202 */ /* 0x000fe20000000f00 */
[----:B------:R-:W1:Y:S01]  /*5560*/  LDCU.64 UR52, c[0x0][0x348] ;  /* 0x00006900ff3477ac */ /* 0x000e620008000a00 */
[----:B------:R-:W-:-:S02]  /*5570*/  SEL R169, R169, 0xfffffffe, !P1 ;  /* 0xfffffffea9a97807 */ /* 0x000fc40004800000 */
[----:B------:R-:W1:Y:S01]  /*5580*/  LDC R73, c[0x0][0xb30] ;  /* 0x0002cc00ff497b82 */ /* 0x000e620000000800 */
[----:B------:R-:W-:Y:S01]  /*5590*/  SEL R168, R168, 0xfffffffc, !P2 ;  /* 0xfffffffca8a87807 */ /* 0x000fe20005000000 */
[----:B------:R-:W1:Y:S01]  /*55a0*/  LDCU.64 UR38, c[0x0][0x888] ;  /* 0x00011100ff2677ac */ /* 0x000e620008000a00 */
[----:B------:R-:W1:Y:S05]  /*55b0*/  LDCU.64 UR44, c[0x0][0x890] ;  /* 0x00011200ff2c77ac */ /* 0x000e6a0008000a00 */
[----:B------:R-:W1:Y:S01]  /*55c0*/  LDC.64 R152, c[0x0][0xb10] ;  /* 0x0002c400ff987b82 */ /* 0x000e620000000a00 */
[----:B------:R-:W-:Y:S01]  /*55d0*/  UMOV UR49, URZ ;  /* 0x000000ff00317c82 */ /* 0x000fe20008000000 */
[----:B------:R-:W-:-:S06]  /*55e0*/  UMOV UR51, URZ ;  /* 0x000000ff00337c82 */ /* 0x000fcc0008000000 */
[----:B------:R-:W1:Y:S08]  /*55f0*/  LDC.64 R70, c[0x0][0xb18] ;  /* 0x0002c600ff467b82 */ /* 0x000e700000000a00 */
[----:B------:R-:W1:Y:S08]  /*5600*/  LDC.64 R68, c[0x0][0xb28] ;  /* 0x0002ca00ff447b82 */ /* 0x000e700000000a00 */
[----:B------:R-:W1:Y:S01]  /*5610*/  LDC.64 R150, c[0x0][0x8b0] ;  /* 0x00022c00ff967b82 */ /* 0x000e620000000a00 */
[----:B----4-:R-:W-:-:S07]  /*5620*/  IMAD.IADD R79, R0, 0x1, R79 ;  /* 0x00000001004f7824 */ /* 0x010fce00078e024f */
[----:B------:R-:W4:Y:S08]  /*5630*/  LDC.64 R148, c[0x0][0x8a8] ;  /* 0x00022a00ff947b82 */ /* 0x000f300000000a00 */
[----:B--23--:R-:W1:Y:S02]  /*5640*/  LDC R158, c[0x0][0x374] ;  /* 0x0000dd00ff9e7b82 */ /* 0x00ce640000000800 */
.L_x_149:
[----:B------:R-:W-:Y:S02]  /*5650*/  LEA R0, R173, UR48, 0x3 ;  /* 0x00000030ad007c11 */ /* 0x000fe4000f8e18ff */
[----:B------:R-:W-:Y:S02]  /*5660*/  SHF.L.U32 R3, R165, 0x1f, RZ ;  /* 0x0000001fa5037819 */ /* 0x000fe400000006ff */
[----:B-1----:R-:W-:Y:S02]  /*5670*/  LEA R16, R173, UR48, 0x4 ;  /* 0x00000030ad107c11 */ /* 0x002fe4000f8e20ff */
[----:B------:R-:W2:Y:S02]  /*5680*/  SYNCS.PHASECHK.TRANS64.TRYWAIT P0, [R0+URZ+0xf0], R3 ;  /* 0x0000f003000075a7 */ /* 0x000ea400080011ff */
[----:B--2---:R-:W-:Y:S05]  /*5690*/  @!P0 BRA `(.L_x_106) ;  /* 0x0000006c00648947 */ /* 0x004fea0003800000 */
.L_x_208:
[----:B------:R-:W3:Y:S01]  /*56a0*/  LDC.64 R12, c[0x0][0xb10] ;  /* 0x0002c400ff0c7b82 */ /* 0x000ee20000000a00 */
[----:B------:R-:W4:Y:S01]  /*56b0*/  LDS.128 R16, [R16+0x160] ;  /* 0x0001600010107984 */ /* 0x000f220000000c00 */
[----:B-1----:R-:W-:Y:S01]  /*56c0*/  ISETP.NE.AND P1, PT, R73, 0x1, PT ;  /* 0x000000014900780c */ /* 0x002fe20003f25270 */
[----:B--2---:R-:W-:Y:S01]  /*56d0*/  VIADD R0, R0, 0x100 ;  /* 0x0000010000007836 */ /* 0x004fe20000000000 */
[----:B------:R-:W-:Y:S04]  /*56e0*/  ISETP.GE.AND P0, PT, R72, 0x1, PT ;  /* 0x000000014800780c */ /* 0x000fe80003f06270 */
[----:B------:R-:W1:Y:S01]  /*56f0*/  LDC.64 R10, c[0x0][0xb18] ;  /* 0x0002c600ff0a7b82 */ /* 0x000e620000000a00 */
[----:B------:R-:W-:Y:S01]  /*5700*/  PRMT R0, RZ, 0x654, R0 ;  /* 0x00000654ff007816 */ /* 0x000fe20000000000 */
[----:B------:R-:W-:Y:S01]  /*5710*/  @!PT LDS RZ, [RZ] ;  /* 0x00000000fffff984 */ /* 0x000fe20000000800 */
[----:B------:R-:W-:Y:S01]  /*5720*/  @!PT LDS RZ, [RZ] ;  /* 0x00000000fffff984 */ /* 0x000fe20000000800 */
[----:B------:R-:W-:Y:S01]  /*5730*/  @!PT LDS RZ, [RZ] ;  /* 0x00000000fffff984 */ /* 0x000fe20000000800 */
[----:B------:R-:W-:Y:S01]  /*5740*/  @!PT LDS RZ, [RZ] ;  /* 0x00000000fffff984 */ /* 0x000fe20000000800 */
[----:B------:R2:W-:Y:S06]  /*5750*/  MEMBAR.ALL.CTA ;  /* 0x0000000000007992 */ /* 0x0005ec0000008000 */
[----:B--2---:R-:W2:Y:S01]  /*5760*/  FENCE.VIEW.ASYNC.S ;  /* 0x00000000000073c6 */ /* 0x004ea20000000000 */
[----:B------:R-:W1:Y:S08]  /*5770*/  @!P1 LDC R14, c[0x0][0xb20] ;  /* 0x0002c800ff0e9b82 */ /* 0x000e700000000800 */
[----:B------:R-:W1:Y:S01]  /*5780*/  @!P1 LDC R9, c[0x0][0xb0c] ;  /* 0x0002c300ff099b82 */ /* 0x000e620000000800 */
[----:B--2---:R2:W-:Y:S01]  /*5790*/  SYNCS.ARRIVE.TRANS64.RED.A1T0 RZ, [R0+URZ], RZ ;  /* 0x000000ff00ff79a7 */ /* 0x0045e200081004ff */
[----:B----4-:R-:W-:Y:S04]  /*57a0*/  LOP3.LUT P4, RZ, R18, 0x1, RZ, 0xc0, !PT ;  /* 0x0000000112ff7812 */ /* 0x010fe8000788c0ff */
[----:B------:R-:W-:Y:S09]  /*57b0*/  P2R R171, PR, RZ, 0x10 ;  /* 0x00000010ffab7803 */ /* 0x000ff20000000000 */
[----:B------:R-:W-:Y:S02]  /*57c0*/  @P4 MOV R77, R16 ;  /* 0x00000010004d4202 */ /* 0x000fe40000000f00 */
[----:B------:R-:W-:Y:S01]  /*57d0*/  @P4 LOP3.LUT R75, R17, 0xffff, RZ, 0xc0, !PT ;  /* 0x0000ffff114b4812 */ /* 0x000fe200078ec0ff */
[----:B--23--:R-:W-:Y:S06]  /*57e0*/  @!P0 BRA `(.L_x_107) ;  /* 0x0000000000a48947 */ /* 0x00cfec0003800000 */
[----:B------:R-:W-:Y:S01]  /*57f0*/  IMAD.HI.U32 R24, R158, R71, RZ ;  /* 0x000000479e187227 */ /* 0x000fe200078e00ff */
[----:B------:R-:W-:Y:S02]  /*5800*/  ISETP.NE.AND P0, PT, R70, 0x1, PT ;  /* 0x000000014600780c */ /* 0x000fe40003f05270 */
[----:B------:R-:W-:Y:S01]  /*5810*/  ISETP.NE.AND P2, PT, R72, 0x1, PT ;  /* 0x000000014800780c */ /* 0x000fe20003f45270 */
[-C--:B------:R-:W-:Y:S01]  /*5820*/  IMAD.HI.U32 R22, R159, R152.reuse, RZ ;  /* 0x000000989f167227 */ /* 0x080fe200078e00ff */
[----:B------:R-:W-:Y:S02]  /*5830*/  SHF.R.U32.HI R23, RZ, R157, R24 ;  /* 0x0000009dff177219 */ /* 0x000fe40000011618 */
[----:B------:R-:W-:Y:S01]  /*5840*/  ISETP.NE.AND P3, PT, R74, 0x1, PT ;  /* 0x000000014a00780c */ /* 0x000fe20003f65270 */
[----:B------:R-:W-:Y:S01]  /*5850*/  IMAD.HI.U32 R28, R75, R71, RZ ;  /* 0x000000474b1c7227 */ /* 0x000fe200078e00ff */
[----:B------:R-:W-:Y:S02]  /*5860*/  SHF.R.U32.HI R22, RZ, R153, R22 ;  /* 0x00000099ff167219 */ /* 0x000fe40000011616 */
[----:B------:R-:W-:Y:S01]  /*5870*/  SEL R3, R158, R23, !P0 ;  /* 0x000000179e037207 */ /* 0x000fe20004000000 */
[----:B------:R-:W-:Y:S01]  /*5880*/  IMAD.HI.U32 R26, R77, R152, RZ ;  /* 0x000000984d1a7227 */ /* 0x000fe200078e00ff */
[----:B------:R-:W-:Y:S03]  /*5890*/  SEL R7, R159, R22, !P3 ;  /* 0x000000169f077207 */ /* 0x000fe60005800000 */
[-C--:B------:R-:W-:Y:S01]  /*58a0*/  IMAD.HI.U32 R22, R3, R68.reuse, RZ ;  /* 0x0000004403167227 */ /* 0x080fe200078e00ff */
[----:B------:R-:W-:Y:S03]  /*58b0*/  SHF.R.U32.HI R26, RZ, R153, R26 ;  /* 0x00000099ff1a7219 */ /* 0x000fe6000001161a */
[----:B------:R-:W-:Y:S01]  /*58c0*/  IMAD.HI.U32 R24, R7, R68, RZ ;  /* 0x0000004407187227 */ /* 0x000fe200078e00ff */
[----:B------:R-:W-:Y:S02]  /*58d0*/  @P2 SHF.R.U32.HI R3, RZ, R69, R22 ;  /* 0x00000045ff032219 */ /* 0x000fe40000011616 */
[----:B------:R-:W-:Y:S02]  /*58e0*/  SHF.R.U32.HI R22, RZ, R157, R28 ;  /* 0x0000009dff167219 */ /* 0x000fe4000001161c */
[----:B------:R-:W-:Y:S01]  /*58f0*/  @P2 SHF.R.U32.HI R7, RZ, R69, R24 ;  /* 0x00000045ff072219 */ /* 0x000fe20000011618 */
[C---:B------:R-:W-:Y:S01]  /*5900*/  IMAD R2, R72.reuse, R3, RZ ;  /* 0x0000000348027224 */ /* 0x040fe200078e02ff */
[----:B------:R-:W-:Y:S02]  /*5910*/  SEL R5, R75, R22, !P0 ;  /* 0x000000164b057207 */ /* 0x000fe40004000000 */
[----:B------:R-:W-:Y:S01]  /*5920*/  SEL R3, R77, R26, !P3 ;  /* 0x0000001a4d037207 */ /* 0x000fe20005800000 */
[----:B------:R-:W-:Y:S01]  /*5930*/  IMAD R4, R72, R7, RZ ;  /* 0x0000000748047224 */ /* 0x000fe200078e02ff */
[C---:B------:R-:W-:Y:S01]  /*5940*/  ISETP.GE.AND P0, PT, R5.reuse, R2, PT ;  /* 0x000000020500720c */ /* 0x040fe20003f06270 */
[----:B------:R-:W-:Y:S03]  /*5950*/  IMAD.HI.U32 R6, R5, R68, RZ ;  /* 0x0000004405067227 */ /* 0x000fe600078e00ff */
[----:B------:R-:W-:Y:S01]  /*5960*/  ISETP.GE.OR P0, PT, R3, R4, P0 ;  /* 0x000000040300720c */ /* 0x000fe20000706670 */
[----:B------:R-:W-:Y:S01]  /*5970*/  IMAD.MOV R4, RZ, RZ, -R3 ;  /* 0x000000ffff047224 */ /* 0x000fe200078e0a03 */
[-C--:B------:R-:W-:Y:S03]  /*5980*/  SHF.R.U32.HI R6, RZ, R69.reuse, R6 ;  /* 0x00000045ff067219 */ /* 0x080fe60000011606 */
[----:B------:R-:W-:Y:S01]  /*5990*/  IMAD R77, R74, R4, R77 ;  /* 0x000000044a4d7224 */ /* 0x000fe200078e024d */
[----:B------:R-:W-:Y:S05]  /*59a0*/  SEL R15, R5, R6, !P2 ;  /* 0x00000006050f7207 */ /* 0x000fea0005000000 */
[----:B------:R-:W-:Y:S02]  /*59b0*/  IMAD.MOV R6, RZ, RZ, -R15 ;  /* 0x000000ffff067224 */ /* 0x000fe400078e0a0f */
[C---:B------:R-:W-:Y:S04]  /*59c0*/  @!P0 IMAD.HI.U32 R2, R3.reuse, R68, RZ ;  /* 0x0000004403028227 */ /* 0x040fe800078e00ff */
[----:B------:R-:W-:Y:S01]  /*59d0*/  IMAD R6, R72, R6, R5 ;  /* 0x0000000648067224 */ /* 0x000fe200078e0205 */
[----:B------:R-:W-:Y:S04]  /*59e0*/  @!P0 SHF.R.U32.HI R2, RZ, R69, R2 ;  /* 0x00000045ff028219 */ /* 0x000fe80000011602 */
[----:B------:R-:W-:Y:S02]  /*59f0*/  @!P0 SEL R0, R3, R2, !P2 ;  /* 0x0000000203008207 */ /* 0x000fe40005000000 */
[----:B------:R-:W-:Y:S02]  /*5a00*/  IADD3 R2, PT, PT, -R5, RZ, RZ ;  /* 0x000000ff05027210 */ /* 0x000fe40007ffe1ff */
[----:B------:R-:W-:Y:S01]  /*5a10*/  @!P0 IADD3 R8, PT, PT, R15, -R0, RZ ;  /* 0x800000000f088210 */ /* 0x000fe20007ffe0ff */
[----:B------:R-:W-:Y:S02]  /*5a20*/  @!P0 IMAD R0, R7, R6, R0 ;  /* 0x0000000607008224 */ /* 0x000fe400078e0200 */
[----:B------:R-:W-:Y:S02]  /*5a30*/  IMAD R75, R70, R2, R75 ;  /* 0x00000002464b7224 */ /* 0x000fe400078e024b */
[----:B------:R-:W-:Y:S02]  /*5a40*/  @!P0 IMAD R5, R8, R72, R3 ;  /* 0x0000004808058224 */ /* 0x000fe400078e0203 */
[----:B------:R-:W-:Y:S04]  /*5a50*/  @!P0 IMAD.MOV.U32 R3, RZ, RZ, R0 ;  /* 0x000000ffff038224 */ /* 0x000fe800078e0000 */
[----:B------:R-:W-:Y:S02]  /*5a60*/  IMAD R77, R3, R74, R77 ;  /* 0x0000004a034d7224 */ /* 0x000fe400078e024d */
[----:B------:R-:W-:Y:S07]  /*5a70*/  IMAD R75, R5, R70, R75 ;  /* 0x00000046054b7224 */ /* 0x000fee00078e024b */
.L_x_107:
[----:B-1----:R-:W-:Y:S01]  /*5a80*/  @!P1 ISETP.NE.AND P0, PT, R10, 0x1, PT ;  /* 0x000000010a00980c */ /* 0x002fe20003f05270 */
[----:B------:R-:W-:Y:S01]  /*5a90*/  @!P1 IMAD.HI.U32 R3, R75, R11, RZ ;  /* 0x0000000b4b039227 */ /* 0x000fe200078e00ff */
[----:B------:R-:W-:Y:S01]  /*5aa0*/  R2UR UR42, R21 ;  /* 0x00000000152a72ca */ /* 0x000fe200000e0000 */
[----:B------:R-:W-:Y:S01]  /*5ab0*/  BSSY.RECONVERGENT B6, `(.L_x_108) ;  /* 0x0000031000067945 */ /* 0x000fe20003800200 */
[----:B------:R-:W-:Y:S01]  /*5ac0*/  R2UR UR41, R20 ;  /* 0x00000000142972ca */ /* 0x000fe200000e0000 */
[----:B------:R-:W-:Y:S01]  /*5ad0*/  @!P1 IMAD.HI.U32 R0, R77, R12, RZ ;  /* 0x0000000c4d009227 */ /* 0x000fe200078e00ff */
[----:B------:R-:W-:Y:S02]  /*5ae0*/  @!P1 SHF.R.U32.HI R2, RZ, R14, R3 ;  /* 0x0000000eff029219 */ /* 0x000fe40000011603 */
[----:B------:R-:W-:Y:S01]  /*5af0*/  @!P1 ISETP.NE.AND P2, PT, R9, 0x1, PT ;  /* 0x000000010900980c */ /* 0x000fe20003f45270 */
[----:B------:R-:W-:Y:S01]  /*5b00*/  VIADD R173, R173, 0x1 ;  /* 0x00000001adad7836 */ /* 0x000fe20000000000 */
[----:B------:R-:W-:Y:S02]  /*5b10*/  @!P1 SEL R2, R75, R2, !P0 ;  /* 0x000000024b029207 */ /* 0x000fe40004000000 */
[----:B------:R-:W-:Y:S02]  /*5b20*/  @!P1 SHF.R.U32.HI R0, RZ, R13, R0 ;  /* 0x0000000dff009219 */ /* 0x000fe40000011600 */
[----:B------:R-:W-:Y:S01]  /*5b30*/  LOP3.LUT P0, RZ, R163, 0x3f0, RZ, 0xc0, !PT ;  /* 0x000003f0a3ff7812 */ /* 0x000fe2000780c0ff */
[----:B------:R-:W-:Y:S01]  /*5b40*/  USHF.L.U32 UR42, UR42, 0x7, URZ ;  /* 0x000000072a2a7899 */ /* 0x000fe200080006ff */
[----:B------:R-:W-:Y:S01]  /*5b50*/  @!P1 SEL R3, R77, R0, !P2 ;  /* 0x000000004d039207 */ /* 0x000fe20005000000 */
[----:B------:R-:W-:Y:S01]  /*5b60*/  USHF.L.U32 UR41, UR41, 0x8, URZ ;  /* 0x0000000829297899 */ /* 0x000fe200080006ff */
[----:B------:R-:W-:Y:S03]  /*5b70*/  @P4 SHF.R.U32.HI R164, RZ, 0x10, R17 ;  /* 0x00000010ffa44819 */ /* 0x000fe60000011611 */
[----:B------:R-:W-:Y:S02]  /*5b80*/  @!P1 IMAD.IADD R0, R2, 0x1, -R3 ;  /* 0x0000000102009824 */ /* 0x000fe400078e0a03 */
[----:B------:R-:W-:Y:S02]  /*5b90*/  @!P1 IMAD.IADD R2, R3, 0x1, -R2 ;  /* 0x0000000103029824 */ /* 0x000fe400078e0a02 */
[----:B------:R-:W-:Y:S02]  /*5ba0*/  @!P1 IMAD R77, R0, R9, R77 ;  /* 0x00000009004d9224 */ /* 0x000fe400078e024d */
[----:B------:R-:W-:Y:S01]  /*5bb0*/  @!P1 IMAD R75, R2, R10, R75 ;  /* 0x0000000a024b9224 */ /* 0x000fe200078e024b */
[----:B------:R-:W-:Y:S06]  /*5bc0*/  @!P0 BRA `(.L_x_109) ;  /* 0x00000000007c8947 */ /* 0x000fec0003800000 */
[----:B------:R-:W1:Y:S01]  /*5bd0*/  LDCU.64 UR8, c[0x4][0x80] ;  /* 0x01001000ff0877ac */ /* 0x000e620008000a00 */
[----:B------:R-:W-:Y:S01]  /*5be0*/  MOV R2, 0x0 ;  /* 0x0000000000027802 */ /* 0x000fe20000000f00 */
[----:B------:R-:W-:Y:S02]  /*5bf0*/  HFMA2 R12, -RZ, RZ, 0, 5.9604644775390625e-08 ;  /* 0x00000001ff0c7431 */ /* 0x000fe400000001ff */
[----:B------:R-:W-:Y:S01]  /*5c00*/  IMAD.MOV.U32 R8, RZ, RZ, 0x70 ;  /* 0x00000070ff087424 */ /* 0x000fe200078e00ff */
[----:B------:R2:W3:Y:S01]  /*5c10*/  LDC.64 R14, c[0x4][R2] ;  /* 0x01000000020e7b82 */ /* 0x0004e20000000a00 */
[----:B------:R-:W4:Y:S01]  /*5c20*/  LDCU.64 UR6, c[0x4][0x88] ;  /* 0x01001100ff0677ac */ /* 0x000f220008000a00 */
[----:B------:R-:W-:Y:S01]  /*5c30*/  IMAD.MOV.U32 R13, RZ, RZ, RZ ;  /* 0x000000ffff0d7224 */ /* 0x000fe200078e00ff */
[----:B------:R-:W2:Y:S01]  /*5c40*/  LDCU.64 UR4, c[0x4][0x8] ;  /* 0x01000100ff0477ac */ /* 0x000ea20008000a00 */
[----:B-1----:R-:W-:Y:S01]  /*5c50*/  MOV R5, UR9 ;  /* 0x0000000900057c02 */ /* 0x002fe20008000f00 */
[----:B------:R-:W-:Y:S01]  /*5c60*/  IMAD.U32 R4, RZ, RZ, UR8 ;  /* 0x00000008ff047e24 */ /* 0x000fe2000f8e00ff */
[----:B----4-:R-:W-:Y:S01]  /*5c70*/  MOV R7, UR7 ;  /* 0x0000000700077c02 */ /* 0x010fe20008000f00 */
[----:B------:R-:W-:Y:S01]  /*5c80*/  IMAD.U32 R6, RZ, RZ, UR6 ;  /* 0x00000006ff067e24 */ /* 0x000fe2000f8e00ff */
[----:B--2---:R-:W-:Y:S01]  /*5c90*/  MOV R11, UR5 ;  /* 0x00000005000b7c02 */ /* 0x004fe20008000f00 */
[----:B------:R-:W-:Y:S02]  /*5ca0*/  IMAD.U32 R10, RZ, RZ, UR4 ;  /* 0x00000004ff0a7e24 */ /* 0x000fe4000f8e00ff */
[----:B------:R-:W-:Y:S07]  /*5cb0*/  LEPC R20, `(.L_x_110) ;  /* 0x000000001014794e */ /* 0x000fee0000000000 */
[----:B---3-5:R-:W-:Y:S05]  /*5cc0*/  CALL.ABS.NOINC R14 ;  /* 0x000000000e007343 */ /* 0x028fea0003c00000 */
.L_x_110:
[----:B------:R-:W1:Y:S01]  /*5cd0*/  LDCU.64 UR8, c[0x4][0x80] ;  /* 0x01001000ff0877ac */ /* 0x000e620008000a00 */
[----:B------:R-:W2:Y:S01]  /*5ce0*/  LDC.64 R2, c[0x4][R2] ;  /* 0x0100000002027b82 */ /* 0x000ea20000000a00 */
[----:B------:R-:W-:Y:S02]  /*5cf0*/  HFMA2 R12, -RZ, RZ, 0, 5.9604644775390625e-08 ;  /* 0x00000001ff0c7431 */ /* 0x000fe400000001ff */
[----:B------:R-:W-:Y:S02]  /*5d00*/  IMAD.MOV.U32 R8, RZ, RZ, 0x70 ;  /* 0x00000070ff087424 */ /* 0x000fe400078e00ff */
[----:B------:R-:W-:Y:S01]  /*5d10*/  IMAD.MOV.U32 R13, RZ, RZ, RZ ;  /* 0x000000ffff0d7224 */ /* 0x000fe200078e00ff */
[----:B------:R-:W3:Y:S01]  /*5d20*/  LDCU.64 UR6, c[0x4][0x88] ;  /* 0x01001100ff0677ac */ /* 0x000ee20008000a00 */
[----:B------:R-:W4:Y:S01]  /*5d30*/  LDCU.64 UR4, c[0x4][0x8] ;  /* 0x01000100ff0477ac */ /* 0x000f220008000a00 */
[----:B-1----:R-:W-:Y:S02]  /*5d40*/  MOV R4, UR8 ;  /* 0x0000000800047c02 */ /* 0x002fe40008000f00 */
[----:B------:R-:W-:Y:S02]  /*5d50*/  MOV R5, UR9 ;  /* 0x0000000900057c02 */ /* 0x000fe40008000f00 */
[----:B---3--:R-:W-:Y:S01]  /*5d60*/  MOV R7, UR7 ;  /* 0x0000000700077c02 */ /* 0x008fe20008000f00 */
[----:B------:R-:W-:Y:S01]  /*5d70*/  IMAD.U32 R6, RZ, RZ, UR6 ;  /* 0x00000006ff067e24 */ /* 0x000fe2000f8e00ff */
[----:B----4-:R-:W-:Y:S01]  /*5d80*/  MOV R11, UR5 ;  /* 0x00000005000b7c02 */ /* 0x010fe20008000f00 */
[----:B------:R-:W-:Y:S02]  /*5d90*/  IMAD.U32 R10, RZ, RZ, UR4 ;  /* 0x00000004ff0a7e24 */ /* 0x000fe4000f8e00ff */
[----:B------:R-:W-:Y:S07]  /*5da0*/  LEPC R20, `(.L_x_109) ;  /* 0x000000001014794e */ /* 0x000fee0000000000 */
[----:B--2---:R-:W-:Y:S05]  /*5db0*/  CALL.ABS.NOINC R2 ;  /* 0x0000000002007343 */ /* 0x004fea0003c00000 */
.L_x_109:
[----:B------:R-:W-:Y:S05]  /*5dc0*/  BSYNC.RECONVERGENT B6 ;  /* 0x0000000000067941 */ /* 0x000fea0003800200 */
.L_x_108:
[----:B------:R-:W-:Y:S01]  /*5dd0*/  ISETP.NE.U32.AND P4, PT, R150, RZ, PT ;  /* 0x000000ff9600720c */ /* 0x000fe20003f85070 */
[----:B------:R-:W-:Y:S01]  /*5de0*/  UISETP.NE.AND UP2, UPT, UR50, URZ, UPT ;  /* 0x000000ff3200728c */ /* 0x000fe2000bf45270 */
[----:B------:R-:W-:Y:S01]  /*5df0*/  ISETP.NE.U32.AND P2, PT, RZ, UR38, PT ;  /* 0x00000026ff007c0c */ /* 0x000fe2000bf45070 */
[----:B------:R-:W-:Y:S01]  /*5e00*/  UISETP.NE.U32.AND UP1, UPT, UR44, URZ, UPT ;  /* 0x000000ff2c00728c */ /* 0x000fe2000bf25070 */
[----:B------:R-:W-:Y:S01]  /*5e10*/  ISETP.NE.AND.EX P4, PT, R151, RZ, PT, P4 ;  /* 0x000000ff9700720c */ /* 0x000fe20003f85340 */
[----:B------:R-:W-:Y:S01]  /*5e20*/  UPLOP3.LUT UP0, UPT, UPT, UPT, UPT, 0x40, 0x4 ;  /* 0x000000000004789c */ /* 0x000fe20003f0e870 */
[----:B------:R-:W-:Y:S01]  /*5e30*/  ISETP.NE.AND.EX P2, PT, RZ, UR39, PT, P2 ;  /* 0x00000027ff007c0c */ /* 0x000fe2000bf45320 */
[----:B------:R-:W-:Y:S01]  /*5e40*/  UISETP.NE.AND.EX UP1, UPT, UR45, URZ, UPT, UP1 ;  /* 0x000000ff2d00728c */ /* 0x000fe2000bf25310 */
[----:B------:R-:W-:Y:S04]  /*5e50*/  PLOP3.LUT P1, PT, PT, PT, UP2, 0x80, 0x8 ;  /* 0x000000000008781c */ /* 0x000fe80003f2f028 */
[----:B------:R-:W-:Y:S06]  /*5e60*/  @UP2 UPLOP3.LUT UP0, UPT, UPT, UPT, UP1, 0x80, 0x8 ;  /* 0x000000000008289c */ /* 0x000fec0003f0f010 */
[----:B------:R-:W-:Y:S01]  /*5e70*/  PLOP3.LUT P0, PT, PT, PT, UP0, 0x80, 0x8 ;  /* 0x000000000008781c */ /* 0x000fe20003f0f008 */
[----:B------:R-:W-:Y:S01]  /*5e80*/  @!UPT UIADD3 URZ, UPT, UPT, URZ, URZ, URZ ;  /* 0x000000fffffff290 */ /* 0x000fe2000fffe0ff */
[----:B------:R-:W-:Y:S11]  /*5e90*/  BRA.U !UP1, `(.L_x_111) ;  /* 0x0000000109387547 */ /* 0x000ff6000b800000 */
[----:B------:R-:W-:Y:S01]  /*5ea0*/  UISETP.NE.U32.AND UP0, UPT, UR38, URZ, UPT ;  /* 0x000000ff2600728c */ /* 0x000fe2000bf05070 */
[----:B------:R-:W-:Y:S02]  /*5eb0*/  HFMA2 R0, -RZ, RZ, 0, 5.9604644775390625e-08 ;  /* 0x00000001ff007431 */ /* 0x000fe400000001ff */
[----:B------:R-:W-:Y:S01]  /*5ec0*/  IMAD.MOV.U32 R155, RZ, RZ, 0x1 ;  /* 0x00000001ff9b7424 */ /* 0x000fe200078e00ff */
[----:B------:R-:W-:Y:S06]  /*5ed0*/  UISETP.NE.AND.EX UP0, UPT, UR39, URZ, UPT, UP0 ;  /* 0x000000ff2700728c */ /* 0x000fec000bf05300 */
[----:B------:R-:W-:Y:S05]  /*5ee0*/  PLOP3.LUT P3, PT, PT, PT, UP0, 0x80, 0x8 ;  /* 0x000000000008781c */ /* 0x000fea0003f6f008 */
[----:B------:R-:W1:Y:S01]  /*5ef0*/  @UP0 LDCU.64 UR6, c[0x0][0x888] ;  /* 0x00011100ff0607ac */ /* 0x000e620008000a00 */
[----:B------:R-:W-:Y:S07]  /*5f00*/  @UP0 UIMAD UR4, UR36, UR44, URZ ;  /* 0x0000002c240402a4 */ /* 0x000fee000f8e02ff */
[----:B------:R-:W-:Y:S01]  /*5f10*/  @!P3 PRMT R155, R0, 0x7610, R155 ;  /* 0x00007610009bb816 */ /* 0x000fe2000000009b */
[----:B-1----:R-:W-:Y:S03]  /*5f20*/  @UP0 UIMAD.WIDE UR6, UR4, 0x4, UR6 ;  /* 0x00000004040608a5 */ /* 0x002fe6000f8e0206 */
[----:B------:R-:W1:Y:S03]  /*5f30*/  @!UP0 LDCU UR4, c[0x0][0x880] ;  /* 0x00011000ff0487ac */ /* 0x000e660008000800 */
[----:B------:R-:W-:Y:S01]  /*5f40*/  IMAD.U32 R2, RZ, RZ, UR6 ;  /* 0x00000006ff027e24 */ /* 0x000fe2000f8e00ff */
[----:B------:R-:W-:Y:S05]  /*5f50*/  MOV R3, UR7 ;  /* 0x0000000700037c02 */ /* 0x000fea0008000f00 */
[----:B-----5:R2:W5:Y:S02]  /*5f60*/  @P3 LDG.E R81, desc[UR46][R2.64] ;  /* 0x0000002e02513981 */ /* 0x020564000c1e1900 */
[----:B-12---:R-:W-:Y:S02]  /*5f70*/  @!P3 IMAD.U32 R81, RZ, RZ, UR4 ;  /* 0x00000004ff51be24 */ /* 0x006fe4000f8e00ff */
.L_x_111:
[----:B------:R-:W-:Y:S05]  /*5f80*/  @!P4 BRA `(.L_x_112) ;  /* 0x000000000020c947 */ /* 0x000fea0003800000 */
[----:B------:R-:W-:Y:S04]  /*5f90*/  ISETP.NE.U32.AND P3, PT, R148, RZ, PT ;  /* 0x000000ff9400720c */ /* 0x000fe80003f65070 */
[----:B------:R-:W-:Y:S11]  /*5fa0*/  ISETP.NE.AND.EX P3, PT, R149, RZ, PT, P3 ;  /* 0x000000ff9500720c */ /* 0x000ff60003f65330 */
[----:B------:R-:W-:Y:S02]  /*5fb0*/  @!UPT UIADD3 URZ, UPT, UPT, URZ, URZ, URZ ;  /* 0x000000fffffff290 */ /* 0x000fe4000fffe0ff */
[----:B------:R-:W1:Y:S01]  /*5fc0*/  @P3 LDC.64 R2, c[0x0][0x8a8] ;  /* 0x00022a00ff023b82 */ /* 0x000e620000000a00 */
[----:B------:R-:W-:Y:S04]  /*5fd0*/  @P3 IMAD R0, R150, UR36, RZ ;  /* 0x0000002496003c24 */ /* 0x000fe8000f8e02ff */
[----:B-1----:R-:W-:Y:S05]  /*5fe0*/  @P3 IMAD.WIDE R2, R0, 0x4, R2 ;  /* 0x0000000400023825 */ /* 0x002fea00078e0202 */
[----:B-----5:R1:W5:Y:S02]  /*5ff0*/  @P3 LDG.E R78, desc[UR46][R2.64] ;  /* 0x0000002e024e3981 */ /* 0x020364000c1e1900 */
[----:B-1----:R-:W2:Y:S02]  /*6000*/  @!P3 LDC R78, c[0x0][0x8a0] ;  /* 0x00022800ff4ebb82 */ /* 0x002ea40000000800 */
.L_x_112:
[----:B-----5:R-:W-:Y:S01]  /*6010*/  FSETP.NEU.AND P3, PT, R81, RZ, PT ;  /* 0x000000ff5100720b */ /* 0x020fe20003f6d000 */
[----:B------:R-:W-:Y:S01]  /*6020*/  IMAD.SHL.U32 R178, R160, 0x2, RZ ;  /* 0x00000002a0b27824 */ /* 0x000fe200078e00ff */
[----:B------:R-:W-:Y:S01]  /*6030*/  SEL R3, RZ, 0xffffffff, P2 ;  /* 0xffffffffff037807 */ /* 0x000fe20001000000 */
[----:B------:R-:W-:Y:S01]  /*6040*/  IMAD.SHL.U32 R100, R168, 0x10, RZ ;  /* 0x00000010a8647824 */ /* 0x000fe200078e00ff */
[----:B------:R-:W-:Y:S01]  /*6050*/  @P1 LOP3.LUT P2, RZ, R155, 0xff, RZ, 0xc0, !PT ;  /* 0x000000ff9bff1812 */ /* 0x000fe2000784c0ff */
[----:B------:R-:W-:Y:S01]  /*6060*/  VIADD R109, R178, UR48 ;  /* 0x00000030b26d7c36 */ /* 0x000fe20008000000 */
[----:B------:R-:W-:Y:S01]  /*6070*/  @P1 SEL R2, RZ, 0xffffffff, P3 ;  /* 0xffffffffff021807 */ /* 0x000fe20001800000 */
[----:B------:R-:W-:Y:S01]  /*6080*/  IMAD.SHL.U32 R102, R169, 0x10, RZ ;  /* 0x00000010a9667824 */ /* 0x000fe200078e00ff */
[----:B------:R-:W-:Y:S01]  /*6090*/  LOP3.LUT R167, R167, 0x1, RZ, 0x3c, !PT ;  /* 0x00000001a7a77812 */ /* 0x000fe200078e3cff */
[----:B------:R-:W-:Y:S01]  /*60a0*/  IMAD.IADD R175, R109, 0x1, R100 ;  /* 0x000000016daf7824 */ /* 0x000fe200078e0264 */
[----:B------:R-:W-:Y:S01]  /*60b0*/  @P0 SEL R2, R3, R2, !P2 ;  /* 0x0000000203020207 */ /* 0x000fe20005000000 */
[----:B------:R-:W-:Y:S01]  /*60c0*/  BSSY B1, `(.L_x_113) ;  /* 0x000004f000017945 */ /* 0x000fe20003800000 */
[----:B------:R-:W-:Y:S01]  /*60d0*/  LEA R179, R76, UR48, 0x3 ;  /* 0x000000304cb37c11 */ /* 0x000fe2000f8e18ff */
[----:B------:R-:W-:Y:S01]  /*60e0*/  IMAD.MOV.U32 R101, RZ, RZ, 0x1 ;  /* 0x00000001ff657424 */ /* 0x000fe200078e00ff */
[----:B------:R-:W-:Y:S01]  /*60f0*/  @P1 LOP3.LUT R2, R2, 0x1, RZ, 0xc0, !PT ;  /* 0x0000000102021812 */ /* 0x000fe200078ec0ff */
[----:B------:R-:W-:Y:S01]  /*6100*/  IMAD R80, R76, 0x100, R79 ;  /* 0x000001004c507824 */ /* 0x000fe200078e024f */
[----:B------:R-:W-:Y:S01]  /*6110*/  SHF.L.U32 R0, R166, 0x1f, RZ ;  /* 0x0000001fa6007819 */ /* 0x000fe200000006ff */
[----:B------:R-:W-:Y:S01]  /*6120*/  IMAD.MOV.U32 R87, RZ, RZ, RZ ;  /* 0x000000ffff577224 */ /* 0x000fe200078e00ff */
[----:B------:R-:W-:Y:S02]  /*6130*/  ISETP.NE.U32.OR P5, PT, R2, 0x1, !P1 ;  /* 0x000000010200780c */ /* 0x000fe40004fa5470 */
[----:B------:R-:W-:Y:S02]  /*6140*/  CS2R R146, SRZ ;  /* 0x0000000000927805 */ /* 0x000fe4000001ff00 */
[----:B------:R-:W-:Y:S02]  /*6150*/  PLOP3.LUT P2, PT, PT, PT, UP1, 0x80, 0x8 ;  /* 0x000000000008781c */ /* 0x000fe40003f4f018 */
[----:B------:R-:W-:Y:S02]  /*6160*/  CS2R R144, SRZ ;  /* 0x0000000000907805 */ /* 0x000fe4000001ff00 */
[----:B------:R-:W-:Y:S02]  /*6170*/  SEL R2, RZ, 0xffffffff, P3 ;  /* 0xffffffffff027807 */ /* 0x000fe40001800000 */
[----:B------:R-:W-:Y:S02]  /*6180*/  CS2R R138, SRZ ;  /* 0x00000000008a7805 */ /* 0x000fe4000001ff00 */
[----:B------:R-:W-:Y:S02]  /*6190*/  LOP3.LUT P3, R172, R155, 0xff, RZ, 0xc0, !PT ;  /* 0x000000ff9bac7812 */ /* 0x000fe4000786c0ff */
[----:B------:R-:W-:Y:S02]  /*61a0*/  CS2R R136, SRZ ;  /* 0x0000000000887805 */ /* 0x000fe4000001ff00 */
[----:B------:R-:W-:Y:S02]  /*61b0*/  P2R R176, PR, RZ, 0x20 ;  /* 0x00000020ffb07803 */ /* 0x000fe40000000000 */
[----:B------:R-:W-:Y:S02]  /*61c0*/  CS2R R130, SRZ ;  /* 0x0000000000827805 */ /* 0x000fe4000001ff00 */
[----:B------:R-:W-:Y:S02]  /*61d0*/  CS2R R128, SRZ ;  /* 0x0000000000807805 */ /* 0x000fe4000001ff00 */
[----:B------:R-:W-:Y:S02]  /*61e0*/  CS2R R122, SRZ ;  /* 0x00000000007a7805 */ /* 0x000fe4000001ff00 */
[----:B------:R-:W-:Y:S02]  /*61f0*/  CS2R R120, SRZ ;  /* 0x0000000000787805 */ /* 0x000fe4000001ff00 */
[----:B------:R-:W-:Y:S02]  /*6200*/  @P5 SHF.L.U32 R4, R167, 0x1f, RZ ;  /* 0x0000001fa7045819 */ /* 0x000fe400000006ff */
[----:B------:R-:W-:Y:S02]  /*6210*/  CS2R R114, SRZ ;  /* 0x0000000000727805 */ /* 0x000fe4000001ff00 */
[----:B------:R-:W-:Y:S02]  /*6220*/  @P2 SEL R2, R3, R2, !P3 ;  /* 0x0000000203022207 */ /* 0x000fe40005800000 */
[----:B------:R-:W-:Y:S01]  /*6230*/  CS2R R112, SRZ ;  /* 0x0000000000707805 */ /* 0x000fe2000001ff00 */
[----:B------:R-:W1:Y:S01]  /*6240*/  @P5 SYNCS.PHASECHK.TRANS64.TRYWAIT P1, [UR48+0xa0], R4 ;  /* 0x0000a004ff0055a7 */ /* 0x000e620008021130 */
[----:B------:R-:W-:Y:S02]  /*6250*/  CS2R R106, SRZ ;  /* 0x00000000006a7805 */ /* 0x000fe4000001ff00 */
[----:B------:R-:W-:Y:S02]  /*6260*/  LOP3.LUT R2, R2, 0x1, RZ, 0xc0, !PT ;  /* 0x0000000102027812 */ /* 0x000fe400078ec0ff */
[----:B------:R-:W-:Y:S02]  /*6270*/  CS2R R104, SRZ ;  /* 0x0000000000687805 */ /* 0x000fe4000001ff00 */
[----:B------:R-:W-:Y:S02]  /*6280*/  CS2R R98, SRZ ;  /* 0x0000000000627805 */ /* 0x000fe4000001ff00 */
[----:B------:R-:W-:Y:S02]  /*6290*/  CS2R R96, SRZ ;  /* 0x0000000000607805 */ /* 0x000fe4000001ff00 */
[----:B------:R-:W-:Y:S02]  /*62a0*/  ISETP.NE.U32.AND P4, PT, R2, 0x1, PT ;  /* 0x000000010200780c */ /* 0x000fe40003f85070 */
[----:B------:R-:W-:Y:S02]  /*62b0*/  CS2R R90, SRZ ;  /* 0x00000000005a7805 */ /* 0x000fe4000001ff00 */
[----:B------:R-:W-:Y:S01]  /*62c0*/  CS2R R88, SRZ ;  /* 0x0000000000587805 */ /* 0x000fe2000001ff00 */
[----:B------:R-:W-:Y:S01]  /*62d0*/  IMAD.IADD R177, R109, 0x1, R102 ;  /* 0x000000016db17824 */ /* 0x000fe200078e0266 */
[----:B------:R-:W-:Y:S01]  /*62e0*/  P2R R103, PR, RZ, 0x10 ;  /* 0x00000010ff677803 */ /* 0x000fe20000000000 */
[----:B------:R-:W-:Y:S01]  /*62f0*/  IMAD.IADD R174, R102, 0x1, R175 ;  /* 0x0000000166ae7824 */ /* 0x000fe200078e02af */
[----:B------:R3:W4:Y:S01]  /*6300*/  SYNCS.PHASECHK.TRANS64.TRYWAIT P0, [R179+URZ+0x110], R0 ;  /* 0x00011000b30075a7 */ /* 0x00072200080011ff */
[----:B-1----:R-:W-:Y:S01]  /*6310*/  @P5 SEL R101, RZ, 0x1, !P1 ;  /* 0x00000001ff655807 */ /* 0x002fe20004800000 */
[----:B---3--:R-:W-:Y:S06]  /*6320*/  @!P5 BRA `(.L_x_114) ;  /* 0x0000000000a0d947 */ /* 0x008fec0003800000 */
[----:B------:R-:W-:Y:S01]  /*6330*/  @P4 IMAD.MOV.U32 R2, RZ, RZ, -0x10 ;  /* 0xfffffff0ff024424 */ /* 0x000fe200078e00ff */
[----:B------:R-:W-:Y:S01]  /*6340*/  ISETP.NE.AND P1, PT, R101, RZ, PT ;  /* 0x000000ff6500720c */ /* 0x000fe20003f25270 */
[----:B------:R-:W-:Y:S01]  /*6350*/  BSSY B0, `(.L_x_115) ;  /* 0x0000010000007945 */ /* 0x000fe20003800000 */
[----:B------:R-:W-:Y:S02]  /*6360*/  ISETP.NE.U32.AND P5, PT, R161, 0x1, PT ;  /* 0x00000001a100780c */ /* 0x000fe40003fa5070 */
[----:B------:R-:W-:Y:S02]  /*6370*/  CS2R R98, SRZ ;  /* 0x0000000000627805 */ /* 0x000fe4000001ff00 */
[----:B------:R-:W-:Y:S02]  /*6380*/  CS2R R96, SRZ ;  /* 0x0000000000607805 */ /* 0x000fe4000001ff00 */
[----:B------:R-:W-:Y:S02]  /*6390*/  CS2R R114, SRZ ;  /* 0x0000000000727805 */ /* 0x000fe4000001ff00 */
[----:B------:R-:W-:Y:S02]  /*63a0*/  @P4 SEL R2, R2, 0x10, !P5 ;  /* 0x0000001002024807 */ /* 0x000fe40006800000 */
[----:B------:R-:W-:Y:S02]  /*63b0*/  CS2R R112, SRZ ;  /* 0x0000000000707805 */ /* 0x000fe4000001ff00 */
[----:B------:R-:W-:Y:S02]  /*63c0*/  CS2R R130, SRZ ;  /* 0x0000000000827805 */ /* 0x000fe4000001ff00 */
[----:B------:R-:W-:Y:S01]  /*63d0*/  CS2R R128, SRZ ;  /* 0x0000000000807805 */ /* 0x000fe2000001ff00 */
[----:B------:R-:W-:Y:S02]  /*63e0*/  @P4 IMAD.IADD R7, R109, 0x1, R2 ;  /* 0x000000016d074824 */ /* 0x000fe400078e0202 */
[C---:B------:R-:W-:Y:S02]  /*63f0*/  @P4 IMAD.IADD R6, R2.reuse, 0x1, R177 ;  /* 0x0000000102064824 */ /* 0x040fe400078e02b1 */
[----:B------:R-:W-:Y:S01]  /*6400*/  @P4 IMAD.IADD R5, R2, 0x1, R175 ;  /* 0x0000000102054824 */ /* 0x000fe200078e02af */
[----:B------:R-:W-:Y:S06]  /*6410*/  @P1 BRA `(.L_x_116) ;  /* 0x00000000000c1947 */ /* 0x000fec0003800000 */
[----:B------:R-:W-:Y:S04]  /*6420*/  SHF.L.U32 R4, R167, 0x1f, RZ ;  /* 0x0000001fa7047819 */ /* 0x000fe800000006ff */
[----:B------:R-:W1:Y:S02]  /*6430*/  SYNCS.PHASECHK.TRANS64.TRYWAIT P1, [UR48+0xa0], R4 ;  /* 0x0000a004ff0075a7 */ /* 0x000e640008021130 */
[----:B-1----:R-:W-:Y:S05]  /*6440*/  @!P1 BRA `(.L_x_117) ;  /* 0x00000060000c9947 */ /* 0x002fea0003800000 */
.L_x_116:
[----:B------:R-:W-:Y:S05]  /*6450*/  BSYNC B0 ;  /* 0x0000000000007941 */ /* 0x000fea0003800000 */
.L_x_115:
[----:B------:R-:W-:Y:S01]  /*6460*/  ISETP.NE.AND P1, PT, R103, RZ, PT ;  /* 0x000000ff6700720c */ /* 0x000fe20003f25270 */
[----:B------:R-:W-:Y:S01]  /*6470*/  IMAD.MOV.U32 R147, RZ, RZ, RZ ;  /* 0x000000ffff937224 */ /* 0x000fe200078e00ff */
[----:B------:R-:W-:Y:S02]  /*6480*/  CS2R R144, SRZ ;  /* 0x0000000000907805 */ /* 0x000fe4000001ff00 */
[----:B------:R-:W-:Y:S02]  /*6490*/  CS2R R90, SRZ ;  /* 0x00000000005a7805 */ /* 0x000fe4000001ff00 */
[----:B------:R-:W-:Y:S02]  /*64a0*/  CS2R R88, SRZ ;  /* 0x0000000000587805 */ /* 0x000fe4000001ff00 */
[----:B------:R-:W-:Y:S02]  /*64b0*/  CS2R R106, SRZ ;  /* 0x00000000006a7805 */ /* 0x000fe4000001ff00 */
[----:B------:R-:W-:Y:S02]  /*64c0*/  CS2R R104, SRZ ;  /* 0x0000000000687805 */ /* 0x000fe4000001ff00 */
[----:B------:R-:W-:Y:S02]  /*64d0*/  CS2R R122, SRZ ;  /* 0x00000000007a7805 */ /* 0x000fe4000001ff00 */
[----:B------:R-:W-:Y:S02]  /*64e0*/  CS2R R120, SRZ ;  /* 0x0000000000787805 */ /* 0x000fe4000001ff00 */
[----:B------:R-:W-:Y:S02]  /*64f0*/  CS2R R138, SRZ ;  /* 0x00000000008a7805 */ /* 0x000fe4000001ff00 */
[----:B------:R-:W-:Y:S01]  /*6500*/  CS2R R136, SRZ ;  /* 0x0000000000887805 */ /* 0x000fe2000001ff00 */
[----:B------:R-:W-:Y:S01]  /*6510*/  IMAD.MOV.U32 R87, RZ, RZ, 0x1 ;  /* 0x00000001ff577424 */ /* 0x000fe200078e00ff */
[----:B------:R3:W1:Y:S01]  /*6520*/  @P1 LDS.128 R96, [R7+0x400] ;  /* 0x0004000007601984 */ /* 0x0006620000000c00 */
[----:B------:R-:W-:Y:S03]  /*6530*/  @P1 IMAD.IADD R2, R2, 0x1, R174 ;  /* 0x0000000102021824 */ /* 0x000fe600078e02ae */
[----:B------:R3:W1:Y:S04]  /*6540*/  @P1 LDS.128 R112, [R6+0x400] ;  /* 0x0004000006701984 */ /* 0x0006680000000c00 */
[----:B------:R3:W1:Y:S04]  /*6550*/  @P1 LDS.128 R128, [R5+0x400] ;  /* 0x0004000005801984 */ /* 0x0006680000000c00 */
[----:B------:R3:W1:Y:S04]  /*6560*/  @P1 LDS.128 R144, [R2+0x400] ;  /* 0x0004000002901984 */ /* 0x0006680000000c00 */
[----:B------:R3:W1:Y:S04]  /*6570*/  @P1 LDS.128 R88, [R178+UR48+0x400] ;  /* 0x00040030b2581984 */ /* 0x0006680008000c00 */
[----:B------:R3:W1:Y:S04]  /*6580*/  @P1 LDS.128 R104, [R177+0x400] ;  /* 0x00040000b1681984 */ /* 0x0006680000000c00 */
[----:B------:R3:W1:Y:S04]  /*6590*/  @P1 LDS.128 R120, [R175+0x400] ;  /* 0x00040000af781984 */ /* 0x0006680000000c00 */
[----:B------:R3:W1:Y:S02]  /*65a0*/  @P1 LDS.128 R136, [R174+0x400] ;  /* 0x00040000ae881984 */ /* 0x0006640000000c00 */
.L_x_114:
[----:B------:R-:W-:Y:S05]  /*65b0*/  BSYNC B1 ;  /* 0x0000000000017941 */ /* 0x000fea0003800000 */
.L_x_113:
[----:B-1----:R-:W-:Y:S04]  /*65c0*/  SHF.R.U32.HI R3, RZ, 0x15, R80 ;  /* 0x00000015ff037819 */ /* 0x002fe80000011650 */
[----:B------:R-:W-:Y:S01]  /*65d0*/  LOP3.LUT P1, RZ, R3, 0x3, R162, 0x48, !PT ;  /* 0x0000000303ff7812 */ /* 0x000fe200078248a2 */
[----:B------:R-:W-:Y:S01]  /*65e0*/  @!UPT UIADD3 URZ, UPT, UPT, URZ, URZ, URZ ;  /* 0x000000fffffff290 */ /* 0x000fe2000fffe0ff */
[----:B----4-:R-:W-:Y:S11]  /*65f0*/  @P0 BRA `(.L_x_118) ;  /* 0x0000000000080947 */ /* 0x010ff60003800000 */
[----:B------:R-:W1:Y:S02]  /*6600*/  SYNCS.PHASECHK.TRANS64.TRYWAIT P0, [R179+URZ+0x110], R0 ;  /* 0x00011000b30075a7 */ /* 0x000e6400080011ff */
[----:B-1----:R-:W-:Y:S05]  /*6610*/  @!P0 BRA `(.L_x_119) ;  /* 0x0000005c00b08947 */ /* 0x002fea0003800000 */
.L_x_118:
[----:B------:R-:W-:Y:S05]  /*6620*/  @!P1 BRA `(.L_x_120) ;  /* 0x0000000000409947 */ /* 0x000fea0003800000 */
[----:B------:R-:W4:Y:S01]  /*6630*/  LDCU.64 UR8, c[0x4][0x70] ;  /* 0x01000e00ff0877ac */ /* 0x000f220008000a00 */
[----:B------:R-:W-:Y:S01]  /*6640*/  MOV R3, 0x0 ;  /* 0x0000000000037802 */ /* 0x000fe20000000f00 */
[----:B------:R-:W-:Y:S02]  /*6650*/  HFMA2 R12, -RZ, RZ, 0, 5.9604644775390625e-08 ;  /* 0x00000001ff0c7431 */ /* 0x000fe400000001ff */
[----:B------:R-:W-:Y:S02]  /*6660*/  IMAD.MOV.U32 R8, RZ, RZ, 0x192 ;  /* 0x00000192ff087424 */ /* 0x000fe400078e00ff */
[----:B------:R-:W-:Y:S01]  /*6670*/  IMAD.MOV.U32 R13, RZ, RZ, RZ ;  /* 0x000000ffff0d7224 */ /* 0x000fe200078e00ff */
[----:B------:R-:W5:Y:S01]  /*6680*/  LDCU.64 UR6, c[0x4][0x78] ;  /* 0x01000f00ff0677ac */ /* 0x000f620008000a00 */
[----:B---3--:R-:W3:Y:S01]  /*6690*/  LDC.64 R2, c[0x4][R3] ;  /* 0x0100000003027b82 */ /* 0x008ee20000000a00 */
[----:B------:R-:W1:Y:S01]  /*66a0*/  LDCU.64 UR4, c[0x4][0x10] ;  /* 0x01000200ff0477ac */ /* 0x000e620008000a00 */
[----:B----4-:R-:W-:Y:S01]  /*66b0*/  MOV R5, UR9 ;  /* 0x0000000900057c02 */ /* 0x010fe20008000f00 */
[----:B------:R-:W-:Y:S01]  /*66c0*/  IMAD.U32 R4, RZ, RZ, UR8 ;  /* 0x00000008ff047e24 */ /* 0x000fe2000f8e00ff */
[----:B-----5:R-:W-:Y:S01]  /*66d0*/  MOV R7, UR7 ;  /* 0x0000000700077c02 */ /* 0x020fe20008000f00 */
[----:B------:R-:W-:Y:S01]  /*66e0*/  IMAD.U32 R6, RZ, RZ, UR6 ;  /* 0x00000006ff067e24 */ /* 0x000fe2000f8e00ff */
[----:B-1----:R-:W-:Y:S01]  /*66f0*/  MOV R11, UR5 ;  /* 0x00000005000b7c02 */ /* 0x002fe20008000f00 */
[----:B------:R-:W-:Y:S02]  /*6700*/  IMAD.U32 R10, RZ, RZ, UR4 ;  /* 0x00000004ff0a7e24 */ /* 0x000fe4000f8e00ff */
[----:B------:R-:W-:Y:S07]  /*6710*/  LEPC R20, `(.L_x_120) ;  /* 0x000000001014794e */ /* 0x000fee0000000000 */
[----:B--23--:R-:W-:Y:S05]  /*6720*/  CALL.ABS.NOINC R2 ;  /* 0x0000000002007343 */ /* 0x00cfea0003c00000 */
.L_x_120:
[----:B------:R-:W-:Y:S05]  /*6730*/  WARPSYNC.ALL ;  /* 0x0000000000007948 */ /* 0x000fea0003800000 */
[----:B------:R-:W-:Y:S01]  /*6740*/  R2UR UR4, R80 ;  /* 0x00000000500472ca */ /* 0x000fe200000e0000 */
[--C-:B------:R-:W-:Y:S01]  /*6750*/  HADD2.F32 R82, -RZ, R88.reuse.H0_H0 ;  /* 0x20000058ff527230 */ /* 0x100fe20000004100 */
[----:B------:R-:W-:Y:S01]  /*6760*/  MOV R108, 0xfffffff0 ;  /* 0xfffffff0006c7802 */ /* 0x000fe20000000f00 */
[----:B------:R-:W-:Y:S01]  /*6770*/  HADD2.F32 R83, -RZ, R88.H1_H1 ;  /* 0x30000058ff537230 */ /* 0x000fe20000004100 */
[----:B------:R-:W-:Y:S01]  /*6780*/  ISETP.NE.U32.AND P6, PT, R161, 0x1, PT ;  /* 0x00000001a100780c */ /* 0x000fe20003fc5070 */
[----:B------:R-:W-:Y:S01]  /*6790*/  HADD2.F32 R84, -RZ, R89.H1_H1 ;  /* 0x30000059ff547230 */ /* 0x000fe20000004100 */
[----:B------:R-:W-:Y:S01]  /*67a0*/  ISETP.NE.AND P0, PT, R170, RZ, PT ;  /* 0x000000ffaa00720c */ /* 0x000fe20003f05270 */
[--C-:B------:R-:W-:Y:S01]  /*67b0*/  HADD2.F32 R85, -RZ, R107.reuse.H0_H0 ;  /* 0x2000006bff557230 */ /* 0x100fe20000004100 */
[----:B------:R-:W-:Y:S01]  /*67c0*/  SEL R108, R108, 0x10, !P6 ;  /* 0x000000106c6c7807 */ /* 0x000fe20007000000 */
[----:B------:R-:W-:Y:S01]  /*67d0*/  HADD2.F32 R86, -RZ, R107.H1_H1 ;  /* 0x3000006bff567230 */ /* 0x000fe20000004100 */
[----:B------:R-:W-:Y:S02]  /*67e0*/  BSSY.RECONVERGENT B0, `(.L_x_121) ;  /* 0x00000fb000007945 */ /* 0x000fe40003800200 */
[----:B------:R-:W-:Y:S01]  /*67f0*/  IADD3 R180, PT, PT, R109, R108, RZ ;  /* 0x0000006c6db47210 */ /* 0x000fe20007ffe0ff */
[----:B---3--:R-:W1:Y:S01]  /*6800*/  LDTM.x64 R4, tmem[UR4] ;  /* 0x00000004000479ee */ /* 0x008e620008340000 */
[C---:B------:R-:W-:Y:S02]  /*6810*/  IADD3 R181, PT, PT, R108.reuse, R177, RZ ;  /* 0x000000b16cb57210 */ /* 0x040fe40007ffe0ff */
[C---:B------:R-:W-:Y:S02]  /*6820*/  IADD3 R183, PT, PT, R108.reuse, R175, RZ ;  /* 0x000000af6cb77210 */ /* 0x040fe40007ffe0ff */
[----:B------:R-:W-:Y:S01]  /*6830*/  IADD3 R182, PT, PT, R108, R174, RZ ;  /* 0x000000ae6cb67210 */ /* 0x000fe20007ffe0ff */
[C---:B-12---:R-:W-:Y:S01]  /*6840*/  FMUL R0, R78.reuse, R4 ;  /* 0x000000044e007220 */ /* 0x046fe20000400000 */
[C---:B------:R-:W-:Y:S01]  /*6850*/  FMUL R2, R78.reuse, R5 ;  /* 0x000000054e027220 */ /* 0x040fe20000400000 */
[C---:B------:R-:W-:Y:S01]  /*6860*/  FMUL R3, R78.reuse, R6 ;  /* 0x000000064e037220 */ /* 0x040fe20000400000 */
[C---:B------:R-:W-:Y:S01]  /*6870*/  FMUL R7, R78.reuse, R7 ;  /* 0x000000074e077220 */ /* 0x040fe20000400000 */
[C---:B------:R-:W-:Y:S01]  /*6880*/  FFMA R0, R81.reuse, R82, R0 ;  /* 0x0000005251007223 */ /* 0x040fe20000000000 */
[----:B------:R-:W-:Y:S02]  /*6890*/  HADD2.F32 R82, -RZ, R89.H0_H0 ;  /* 0x20000059ff527230 */ /* 0x000fe40000004100 */
[C---:B------:R-:W-:Y:S01]  /*68a0*/  FFMA R2, R81.reuse, R83, R2 ;  /* 0x0000005351027223 */ /* 0x040fe20000000002 */
[--C-:B------:R-:W-:Y:S02]  /*68b0*/  HADD2.F32 R83, -RZ, R90.reuse.H0_H0 ;  /* 0x2000005aff537230 */ /* 0x100fe40000004100 */
[C---:B------:R-:W-:Y:S01]  /*68c0*/  FMUL R4, R78.reuse, R8 ;  /* 0x000000084e047220 */ /* 0x040fe20000400000 */
[----:B------:R-:W-:Y:S01]  /*68d0*/  FMUL R5, R78, R9 ;  /* 0x000000094e057220 */ /* 0x000fe20000400000 */
[C---:B------:R-:W-:Y:S01]  /*68e0*/  FFMA R3, R81.reuse, R82, R3 ;  /* 0x0000005251037223 */ /* 0x040fe20000000003 */
[----:B------:R-:W-:Y:S01]  /*68f0*/  HADD2.F32 R82, -RZ, R90.H1_H1 ;  /* 0x3000005aff527230 */ /* 0x000fe20000004100 */
[----:B------:R-:W-:Y:S01]  /*6900*/  F2FP.F16.F32.PACK_AB R92, R2, R0 ;  /* 0x00000000025c723e */ /* 0x000fe200000000ff */
[C---:B------:R-:W-:Y:S01]  /*6910*/  FFMA R7, R81.reuse, R84, R7 ;  /* 0x0000005451077223 */ /* 0x040fe20000000007 */
[C---:B------:R-:W-:Y:S01]  /*6920*/  FFMA R4, R81.reuse, R83, R4 ;  /* 0x0000005351047223 */ /* 0x040fe20000000004 */
[--C-:B------:R-:W-:Y:S02]  /*6930*/  HADD2.F32 R83, -RZ, R91.reuse.H0_H0 ;  /* 0x2000005bff537230 */ /* 0x100fe40000004100 */
[----:B------:R-:W-:Y:S01]  /*6940*/  FFMA R5, R81, R82, R5 ;  /* 0x0000005251057223 */ /* 0x000fe20000000005 */
[C---:B------:R-:W-:Y:S01]  /*6950*/  FMUL R6, R78.reuse, R10 ;  /* 0x0000000a4e067220 */ /* 0x040fe20000400000 */
[----:B------:R-:W-:Y:S01]  /*6960*/  HADD2.F32 R82, -RZ, R91.H1_H1 ;  /* 0x3000005bff527230 */ /* 0x000fe20000004100 */
[----:B------:R-:W-:Y:S01]  /*6970*/  F2FP.F16.F32.PACK_AB R93, R7, R3 ;  /* 0x00000003075d723e */ /* 0x000fe200000000ff */
[C---:B------:R-:W-:Y:S01]  /*6980*/  FMUL R11, R78.reuse, R11 ;  /* 0x0000000b4e0b7220 */ /* 0x040fe20000400000 */
[----:B------:R-:W-:Y:S01]  /*6990*/  F2FP.F16.F32.PACK_AB R94, R5, R4 ;  /* 0x00000004055e723e */ /* 0x000fe200000000ff */
[C---:B------:R-:W-:Y:S01]  /*69a0*/  FFMA R6, R81.reuse, R83, R6 ;  /* 0x0000005351067223 */ /* 0x040fe20000000006 */
[C---:B------:R-:W-:Y:S01]  /*69b0*/  FMUL R8, R78.reuse, R12 ;  /* 0x0000000c4e087220 */ /* 0x040fe20000400000 */
[----:B------:R-:W-:Y:S01]  /*69c0*/  FFMA R11, R81, R82, R11 ;  /* 0x00000052510b7223 */ /* 0x000fe2000000000b */
[--C-:B------:R-:W-:Y:S02]  /*69d0*/  HADD2.F32 R82, -RZ, R96.reuse.H0_H0 ;  /* 0x20000060ff527230 */ /* 0x100fe40000004100 */
[C---:B------:R-:W-:Y:S01]  /*69e0*/  FMUL R9, R78.reuse, R13 ;  /* 0x0000000d4e097220 */ /* 0x040fe20000400000 */
[----:B------:R-:W-:Y:S02]  /*69f0*/  HADD2.F32 R84, -RZ, R96.H1_H1 ;  /* 0x30000060ff547230 */ /* 0x000fe40000004100 */
[C---:B------:R-:W-:Y:S01]  /*6a00*/  FMUL R10, R78.reuse, R14 ;  /* 0x0000000e4e0a7220 */ /* 0x040fe20000400000 */
[--C-:B------:R-:W-:Y:S01]  /*6a10*/  HADD2.F32 R83, -RZ, R97.reuse.H0_H0 ;  /* 0x20000061ff537230 */ /* 0x100fe20000004100 */
[----:B------:R-:W-:Y:S01]  /*6a20*/  F2FP.F16.F32.PACK_AB R95, R11, R6 ;  /* 0x000000060b5f723e */ /* 0x000fe200000000ff */
[C---:B------:R-:W-:Y:S01]  /*6a30*/  FFMA R8, R81.reuse, R82, R8 ;  /* 0x0000005251087223 */ /* 0x040fe20000000008 */
[----:B------:R-:W-:Y:S02]  /*6a40*/  HADD2.F32 R82, -RZ, R97.H1_H1 ;  /* 0x30000061ff527230 */ /* 0x000fe40000004100 */
[C---:B------:R-:W-:Y:S01]  /*6a50*/  FFMA R9, R81.reuse, R84, R9 ;  /* 0x0000005451097223 */ /* 0x040fe20000000009 */
[----:B------:R-:W-:Y:S01]  /*6a60*/  FFMA R10, R81, R83, R10 ;  /* 0x00000053510a7223 */ /* 0x000fe2000000000a */
[----:B------:R1:W-:Y:S01]  /*6a70*/  STS.128 [R178+UR48+0x400], R92 ;  /* 0x0004005cb2007988 */ /* 0x0003e20008000c30 */
[C---:B------:R-:W-:Y:S01]  /*6a80*/  FMUL R15, R78.reuse, R15 ;  /* 0x0000000f4e0f7220 */ /* 0x040fe20000400000 */
[--C-:B------:R-:W-:Y:S01]  /*6a90*/  HADD2.F32 R83, -RZ, R98.reuse.H0_H0 ;  /* 0x20000062ff537230 */ /* 0x100fe20000004100 */
[----:B------:R-:W-:Y:S01]  /*6aa0*/  F2FP.F16.F32.PACK_AB R116, R9, R8 ;  /* 0x000000080974723e */ /* 0x000fe200000000ff */
[----:B------:R-:W-:Y:S02]  /*6ab0*/  HADD2.F32 R84, -RZ, R98.H1_H1 ;  /* 0x30000062ff547230 */ /* 0x000fe40000004100 */
[----:B------:R-:W-:Y:S01]  /*6ac0*/  FFMA R15, R81, R82, R15 ;  /* 0x00000052510f7223 */ /* 0x000fe2000000000f */
[C---:B------:R-:W-:Y:S01]  /*6ad0*/  FMUL R12, R78.reuse, R16 ;  /* 0x000000104e0c7220 */ /* 0x040fe20000400000 */
[C---:B------:R-:W-:Y:S01]  /*6ae0*/  FMUL R13, R78.reuse, R17 ;  /* 0x000000114e0d7220 */ /* 0x040fe20000400000 */
[--C-:B------:R-:W-:Y:S02]  /*6af0*/  HADD2.F32 R82, -RZ, R99.reuse.H0_H0 ;  /* 0x20000063ff527230 */ /* 0x100fe40000004100 */
[C---:B------:R-:W-:Y:S01]  /*6b00*/  FMUL R14, R78.reuse, R18 ;  /* 0x000000124e0e7220 */ /* 0x040fe20000400000 */
[----:B------:R-:W-:Y:S01]  /*6b10*/  F2FP.F16.F32.PACK_AB R117, R15, R10 ;  /* 0x0000000a0f75723e */ /* 0x000fe200000000ff */
[C---:B------:R-:W-:Y:S01]  /*6b20*/  FFMA R12, R81.reuse, R83, R12 ;  /* 0x00000053510c7223 */ /* 0x040fe2000000000c */
[C---:B------:R-:W-:Y:S01]  /*6b30*/  FFMA R13, R81.reuse, R84, R13 ;  /* 0x00000054510d7223 */ /* 0x040fe2000000000d */
[----:B------:R-:W-:Y:S01]  /*6b40*/  FFMA R14, R81, R82, R14 ;  /* 0x00000052510e7223 */ /* 0x000fe2000000000e */
[----:B------:R-:W-:Y:S02]  /*6b50*/  HADD2.F32 R84, -RZ, R99.H1_H1 ;  /* 0x30000063ff547230 */ /* 0x000fe40000004100 */
[C---:B------:R-:W-:Y:S01]  /*6b60*/  FMUL R19, R78.reuse, R19 ;  /* 0x000000134e137220 */ /* 0x040fe20000400000 */
[--C-:B------:R-:W-:Y:S01]  /*6b70*/  HADD2.F32 R82, -RZ, R104.reuse.H0_H0 ;  /* 0x20000068ff527230 */ /* 0x100fe20000004100 */
[----:B------:R-:W-:Y:S01]  /*6b80*/  F2FP.F16.F32.PACK_AB R118, R13, R12 ;  /* 0x0000000c0d76723e */ /* 0x000fe200000000ff */
[C---:B------:R-:W-:Y:S01]  /*6b90*/  FMUL R16, R78.reuse, R20 ;  /* 0x000000144e107220 */ /* 0x040fe20000400000 */
[C---:B------:R-:W-:Y:S01]  /*6ba0*/  FFMA R19, R81.reuse, R84, R19 ;  /* 0x0000005451137223 */ /* 0x040fe20000000013 */
[----:B------:R-:W-:Y:S02]  /*6bb0*/  HADD2.F32 R84, -RZ, R104.H1_H1 ;  /* 0x30000068ff547230 */ /* 0x000fe40000004100 */
[C---:B------:R-:W-:Y:S01]  /*6bc0*/  FMUL R17, R78.reuse, R21 ;  /* 0x000000154e117220 */ /* 0x040fe20000400000 */
[----:B------:R-:W-:Y:S01]  /*6bd0*/  FFMA R16, R81, R82, R16 ;  /* 0x0000005251107223 */ /* 0x000fe20000000010 */
[--C-:B------:R-:W-:Y:S01]  /*6be0*/  HADD2.F32 R82, -RZ, R105.reuse.H0_H0 ;  /* 0x20000069ff527230 */ /* 0x100fe20000004100 */
[----:B------:R-:W-:Y:S01]  /*6bf0*/  F2FP.F16.F32.PACK_AB R119, R19, R14 ;  /* 0x0000000e1377723e */ /* 0x000fe200000000ff */
[----:B------:R-:W-:Y:S01]  /*6c00*/  FFMA R17, R81, R84, R17 ;  /* 0x0000005451117223 */ /* 0x000fe20000000011 */
[C---:B------:R-:W-:Y:S01]  /*6c10*/  FMUL R18, R78.reuse, R22 ;  /* 0x000000164e127220 */ /* 0x040fe20000400000 */
[C---:B------:R-:W-:Y:S01]  /*6c20*/  FMUL R23, R78.reuse, R23 ;  /* 0x000000174e177220 */ /* 0x040fe20000400000 */
[--C-:B------:R-:W-:Y:S01]  /*6c30*/  HADD2.F32 R83, -RZ, R106.reuse.H0_H0 ;  /* 0x2000006aff537230 */ /* 0x100fe20000004100 */
[----:B------:R2:W-:Y:S01]  /*6c40*/  STS.128 [R180+0x400], R116 ;  /* 0x00040074b4007388 */ /* 0x0005e20000000c00 */
[----:B------:R-:W-:Y:S01]  /*6c50*/  F2FP.F16.F32.PACK_AB R124, R17, R16 ;  /* 0x00000010117c723e */ /* 0x000fe200000000ff */
[C---:B------:R-:W-:Y:S01]  /*6c60*/  FFMA R18, R81.reuse, R82, R18 ;  /* 0x0000005251127223 */ /* 0x040fe20000000012 */
[----:B------:R-:W-:Y:S02]  /*6c70*/  HADD2.F32 R82, -RZ, R105.H1_H1 ;  /* 0x30000069ff527230 */ /* 0x000fe40000004100 */
[C---:B------:R-:W-:Y:S01]  /*6c80*/  FMUL R20, R78.reuse, R24 ;  /* 0x000000184e147220 */ /* 0x040fe20000400000 */
[----:B------:R-:W-:Y:S02]  /*6c90*/  HADD2.F32 R84, -RZ, R106.H1_H1 ;  /* 0x3000006aff547230 */ /* 0x000fe40000004100 */
[C---:B------:R-:W-:Y:S01]  /*6ca0*/  FMUL R21, R78.reuse, R25 ;  /* 0x000000194e157220 */ /* 0x040fe20000400000 */
[C---:B------:R-:W-:Y:S01]  /*6cb0*/  FMUL R22, R78.reuse, R26 ;  /* 0x0000001a4e167220 */ /* 0x040fe20000400000 */
[C---:B------:R-:W-:Y:S01]  /*6cc0*/  FFMA R23, R81.reuse, R82, R23 ;  /* 0x0000005251177223 */ /* 0x040fe20000000017 */
[C---:B------:R-:W-:Y:S01]  /*6cd0*/  FFMA R20, R81.reuse, R83, R20 ;  /* 0x0000005351147223 */ /* 0x040fe20000000014 */
[C---:B------:R-:W-:Y:S01]  /*6ce0*/  FFMA R21, R81.reuse, R84, R21 ;  /* 0x0000005451157223 */ /* 0x040fe20000000015 */
[----:B------:R-:W-:Y:S01]  /*6cf0*/  FFMA R22, R81, R85, R22 ;  /* 0x0000005551167223 */ /* 0x000fe20000000016 */
[C---:B------:R-:W-:Y:S01]  /*6d00*/  FMUL R27, R78.reuse, R27 ;  /* 0x0000001b4e1b7220 */ /* 0x040fe20000400000 */
[--C-:B------:R-:W-:Y:S01]  /*6d10*/  HADD2.F32 R82, -RZ, R112.reuse.H0_H0 ;  /* 0x20000070ff527230 */ /* 0x100fe20000004100 */
[----:B------:R-:W-:Y:S01]  /*6d20*/  F2FP.F16.F32.PACK_AB R125, R23, R18 ;  /* 0x00000012177d723e */ /* 0x000fe200000000ff */
[C---:B------:R-:W-:Y:S01]  /*6d30*/  FMUL R24, R78.reuse, R28 ;  /* 0x0000001c4e187220 */ /* 0x040fe20000400000 */
[----:B------:R-:W-:Y:S01]  /*6d40*/  F2FP.F16.F32.PACK_AB R126, R21, R20 ;  /* 0x00000014157e723e */ /* 0x000fe200000000ff */
[C---:B------:R-:W-:Y:S01]  /*6d50*/  FFMA R27, R81.reuse, R86, R27 ;  /* 0x00000056511b7223 */ /* 0x040fe2000000001b */
[----:B------:R-:W-:Y:S02]  /*6d60*/  HADD2.F32 R84, -RZ, R112.H1_H1 ;  /* 0x30000070ff547230 */ /* 0x000fe40000004100 */
[----:B------:R-:W-:Y:S01]  /*6d70*/  FFMA R24, R81, R82, R24 ;  /* 0x0000005251187223 */ /* 0x000fe20000000018 */
[C---:B------:R-:W-:Y:S01]  /*6d80*/  FMUL R25, R78.reuse, R29 ;  /* 0x0000001d4e197220 */ /* 0x040fe20000400000 */
[--C-:B------:R-:W-:Y:S01]  /*6d90*/  HADD2.F32 R83, -RZ, R113.reuse.H0_H0 ;  /* 0x20000071ff537230 */ /* 0x100fe20000004100 */
[----:B------:R-:W-:Y:S01]  /*6da0*/  F2FP.F16.F32.PACK_AB R127, R27, R22 ;  /* 0x000000161b7f723e */ /* 0x000fe200000000ff */
[C---:B------:R-:W-:Y:S01]  /*6db0*/  FMUL R26, R78.reuse, R30 ;  /* 0x0000001e4e1a7220 */ /* 0x040fe20000400000 */
[----:B------:R-:W-:Y:S02]  /*6dc0*/  HADD2.F32 R82, -RZ, R113.H1_H1 ;  /* 0x30000071ff527230 */ /* 0x000fe40000004100 */
[C---:B------:R-:W-:Y:S01]  /*6dd0*/  FFMA R25, R81.reuse, R84, R25 ;  /* 0x0000005451197223 */ /* 0x040fe20000000019 */
[C---:B------:R-:W-:Y:S01]  /*6de0*/  FMUL R31, R78.reuse, R31 ;  /* 0x0000001f4e1f7220 */ /* 0x040fe20000400000 */
[----:B------:R3:W-:Y:S01]  /*6df0*/  STS.128 [R177+0x400], R124 ;  /* 0x0004007cb1007388 */ /* 0x0007e20000000c00 */
[----:B------:R-:W-:Y:S01]  /*6e00*/  FFMA R26, R81, R83, R26 ;  /* 0x00000053511a7223 */ /* 0x000fe2000000001a */
[--C-:B------:R-:W-:Y:S01]  /*6e10*/  HADD2.F32 R83, -RZ, R114.reuse.H0_H0 ;  /* 0x20000072ff537230 */ /* 0x100fe20000004100 */
[----:B-1----:R-:W-:Y:S01]  /*6e20*/  F2FP.F16.F32.PACK_AB R92, R25, R24 ;  /* 0x00000018195c723e */ /* 0x002fe200000000ff */
[----:B------:R-:W-:Y:S01]  /*6e30*/  FFMA R31, R81, R82, R31 ;  /* 0x00000052511f7223 */ /* 0x000fe2000000001f */
[C---:B------:R-:W-:Y:S01]  /*6e40*/  FMUL R28, R78.reuse, R32 ;  /* 0x000000204e1c7220 */ /* 0x040fe20000400000 */
[----:B------:R-:W-:Y:S02]  /*6e50*/  HADD2.F32 R82, -RZ, R114.H1_H1 ;  /* 0x30000072ff527230 */ /* 0x000fe40000004100 */
[C---:B------:R-:W-:Y:S01]  /*6e60*/  FMUL R29, R78.reuse, R33 ;  /* 0x000000214e1d7220 */ /* 0x040fe20000400000 */
[--C-:B------:R-:W-:Y:S01]  /*6e70*/  HADD2.F32 R85, -RZ, R115.reuse.H0_H0 ;  /* 0x20000073ff557230 */ /* 0x100fe20000004100 */
[----:B------:R-:W-:Y:S01]  /*6e80*/  F2FP.F16.F32.PACK_AB R93, R31, R26 ;  /* 0x0000001a1f5d723e */ /* 0x000fe200000000ff */
[C---:B------:R-:W-:Y:S01]  /*6e90*/  FFMA R28, R81.reuse, R83, R28 ;  /* 0x00000053511c7223 */ /* 0x040fe2000000001c */
        /* <DEDUP_REMOVED lines=16> */
[----:B------:R-:W-:Y:S01]  /*6fa0*/  HADD2.F32 R82, -RZ, R121.H1_H1 ;  /* 0x30000079ff527230 */ /* 0x000fe20000004100 */
[----:B------:R1:W-:Y:S01]  /*6fb0*/  STS.128 [R181+0x400], R92 ;  /* 0x0004005cb5007388 */ /* 0x0003e20000000c00 */
[C---:B------:R-:W-:Y:S01]  /*6fc0*/  FMUL R39, R78.reuse, R39 ;  /* 0x000000274e277220 */ /* 0x040fe20000400000 */
[----:B--2---:R-:W-:Y:S01]  /*6fd0*/  F2FP.F16.F32.PACK_AB R116, R33, R32 ;  /* 0x000000202174723e */ /* 0x004fe200000000ff */
[C---:B------:R-:W-:Y:S01]  /*6fe0*/  FFMA R34, R81.reuse, R83, R34 ;  /* 0x0000005351227223 */ /* 0x040fe20000000022 */
[--C-:B------:R-:W-:Y:S02]  /*6ff0*/  HADD2.F32 R83, -RZ, R122.reuse.H0_H0 ;  /* 0x2000007aff537230 */ /* 0x100fe40000004100 */
        /* <DEDUP_REMOVED lines=26> */
[----:B---3--:R-:W-:Y:S01]  /*71a0*/  F2FP.F16.F32.PACK_AB R124, R41, R40 ;  /* 0x00000028297c723e */ /* 0x008fe200000000ff */
        /* <DEDUP_REMOVED lines=9> */
[C---:B------:R-:W-:Y:S01]  /*7240*/  FFMA R45, R81.reuse, R84, R45 ;  /* 0x00000054512d7223 */ /* 0x040fe2000000002d */
[C---:B------:R-:W-:Y:S01]  /*7250*/  FMUL R46, R78.reuse, R50 ;  /* 0x000000324e2e7220 */ /* 0x040fe20000400000 */
[----:B------:R-:W-:Y:S02]  /*7260*/  HADD2.F32 R82, -RZ, R131.H1_H1 ;  /* 0x30000083ff527230 */ /* 0x000fe40000004100 */
[C---:B------:R-:W-:Y:S01]  /*7270*/  FMUL R51, R78.reuse, R51 ;  /* 0x000000334e337220 */ /* 0x040fe20000400000 */
[C---:B------:R-:W-:Y:S01]  /*7280*/  FMUL R48, R78.reuse, R52 ;  /* 0x000000344e307220 */ /* 0x040fe20000400000 */
[C---:B------:R-:W-:Y:S01]  /*7290*/  FFMA R46, R81.reuse, R83, R46 ;  /* 0x00000053512e7223 */ /* 0x040fe2000000002e */
[--C-:B------:R-:W-:Y:S02]  /*72a0*/  HADD2.F32 R83, -RZ, R136.reuse.H0_H0 ;  /* 0x20000088ff537230 */ /* 0x100fe40000004100 */
[C---:B------:R-:W-:Y:S01]  /*72b0*/  FFMA R51, R81.reuse, R82, R51 ;  /* 0x0000005251337223 */ /* 0x040fe20000000033 */
[----:B------:R-:W-:Y:S02]  /*72c0*/  HADD2.F32 R84, -RZ, R136.H1_H1 ;  /* 0x30000088ff547230 */ /* 0x000fe40000004100 */
[C---:B------:R-:W-:Y:S01]  /*72d0*/  FMUL R49, R78.reuse, R53 ;  /* 0x000000354e317220 */ /* 0x040fe20000400000 */
[--C-:B------:R-:W-:Y:S02]  /*72e0*/  HADD2.F32 R85, -RZ, R137.reuse.H0_H0 ;  /* 0x20000089ff557230 */ /* 0x100fe40000004100 */
[C---:B------:R-:W-:Y:S01]  /*72f0*/  FMUL R50, R78.reuse, R54 ;  /* 0x000000364e327220 */ /* 0x040fe20000400000 */
[----:B------:R-:W-:Y:S02]  /*7300*/  HADD2.F32 R82, -RZ, R137.H1_H1 ;  /* 0x30000089ff527230 */ /* 0x000fe40000004100 */
[C---:B------:R-:W-:Y:S01]  /*7310*/  FMUL R55, R78.reuse, R55 ;  /* 0x000000374e377220 */ /* 0x040fe20000400000 */
[C---:B------:R-:W-:Y:S01]  /*7320*/  FFMA R48, R81.reuse, R83, R48 ;  /* 0x0000005351307223 */ /* 0x040fe20000000030 */
[C---:B------:R-:W-:Y:S01]  /*7330*/  FFMA R49, R81.reuse, R84, R49 ;  /* 0x0000005451317223 */ /* 0x040fe20000000031 */
[C---:B------:R-:W-:Y:S01]  /*7340*/  FFMA R50, R81.reuse, R85, R50 ;  /* 0x0000005551327223 */ /* 0x040fe20000000032 */
[C---:B------:R-:W-:Y:S01]  /*7350*/  FFMA R55, R81.reuse, R82, R55 ;  /* 0x0000005251377223 */ /* 0x040fe20000000037 */
[--C-:B------:R-:W-:Y:S02]  /*7360*/  HADD2.F32 R83, -RZ, R138.reuse.H0_H0 ;  /* 0x2000008aff537230 */ /* 0x100fe40000004100 */
[C---:B------:R-:W-:Y:S01]  /*7370*/  FMUL R52, R78.reuse, R56 ;  /* 0x000000384e347220 */ /* 0x040fe20000400000 */
        /* <DEDUP_REMOVED lines=9> */
[----:B------:R-:W-:Y:S01]  /*7410*/  FFMA R59, R81, R84, R59 ;  /* 0x00000054513b7223 */ /* 0x000fe2000000003b */
[--C-:B------:R-:W-:Y:S02]  /*7420*/  HADD2.F32 R82, -RZ, R144.reuse.H0_H0 ;  /* 0x20000090ff527230 */ /* 0x100fe40000004100 */
[C---:B------:R-:W-:Y:S01]  /*7430*/  FMUL R56, R78.reuse, R60 ;  /* 0x0000003c4e387220 */ /* 0x040fe20000400000 */
[----:B------:R-:W-:Y:S02]  /*7440*/  HADD2.F32 R84, -RZ, R144.H1_H1 ;  /* 0x30000090ff547230 */ /* 0x000fe40000004100 */
[C---:B------:R-:W-:Y:S01]  /*7450*/  FMUL R57, R78.reuse, R61 ;  /* 0x0000003d4e397220 */ /* 0x040fe20000400000 */
[--C-:B------:R-:W-:Y:S02]  /*7460*/  HADD2.F32 R83, -RZ, R145.reuse.H0_H0 ;  /* 0x20000091ff537230 */ /* 0x100fe40000004100 */
[C---:B------:R-:W-:Y:S01]  /*7470*/  FMUL R58, R78.reuse, R62 ;  /* 0x0000003e4e3a7220 */ /* 0x040fe20000400000 */
[----:B------:R-:W-:Y:S01]  /*7480*/  F2FP.F16.F32.PACK_AB R126, R45, R44 ;  /* 0x0000002c2d7e723e */ /* 0x000fe200000000ff */
[----:B------:R-:W-:Y:S01]  /*7490*/  FFMA R56, R81, R82, R56 ;  /* 0x0000005251387223 */ /* 0x000fe20000000038 */
[----:B------:R-:W-:Y:S01]  /*74a0*/  F2FP.F16.F32.PACK_AB R127, R51, R46 ;  /* 0x0000002e337f723e */ /* 0x000fe200000000ff */
[C---:B------:R-:W-:Y:S01]  /*74b0*/  FFMA R57, R81.reuse, R84, R57 ;  /* 0x0000005451397223 */ /* 0x040fe20000000039 */
[C---:B------:R-:W-:Y:S01]  /*74c0*/  FFMA R58, R81.reuse, R83, R58 ;  /* 0x00000053513a7223 */ /* 0x040fe2000000003a */
[----:B------:R-:W-:Y:S02]  /*74d0*/  HADD2.F32 R82, -RZ, R145.H1_H1 ;  /* 0x30000091ff527230 */ /* 0x000fe40000004100 */
[C---:B------:R-:W-:Y:S01]  /*74e0*/  FMUL R63, R78.reuse, R63 ;  /* 0x0000003f4e3f7220 */ /* 0x040fe20000400000 */
[----:B------:R1:W-:Y:S01]  /*74f0*/  STS.128 [R183+0x400], R124 ;  /* 0x0004007cb7007388 */ /* 0x0003e20000000c00 */
[--C-:B------:R-:W-:Y:S02]  /*7500*/  HADD2.F32 R83, -RZ, R146.reuse.H0_H0 ;  /* 0x20000092ff537230 */ /* 0x100fe40000004100 */
[C---:B------:R-:W-:Y:S01]  /*7510*/  FMUL R60, R78.reuse, R64 ;  /* 0x000000404e3c7220 */ /* 0x040fe20000400000 */
[----:B------:R-:W-:Y:S02]  /*7520*/  HADD2.F32 R84, -RZ, R146.H1_H1 ;  /* 0x30000092ff547230 */ /* 0x000fe40000004100 */
[C---:B------:R-:W-:Y:S01]  /*7530*/  FMUL R61, R78.reuse, R65 ;  /* 0x000000414e3d7220 */ /* 0x040fe20000400000 */
[--C-:B------:R-:W-:Y:S02]  /*7540*/  HADD2.F32 R85, -RZ, R147.reuse.H0_H0 ;  /* 0x20000093ff557230 */ /* 0x100fe40000004100 */
[C---:B------:R-:W-:Y:S01]  /*7550*/  FMUL R62, R78.reuse, R66 ;  /* 0x000000424e3e7220 */ /* 0x040fe20000400000 */
[----:B------:R-:W-:Y:S02]  /*7560*/  HADD2.F32 R86, -RZ, R147.H1_H1 ;  /* 0x30000093ff567230 */ /* 0x000fe40000004100 */
[----:B------:R-:W-:Y:S01]  /*7570*/  FFMA R63, R81, R82, R63 ;  /* 0x00000052513f7223 */ /* 0x000fe2000000003f */
[----:B------:R-:W-:Y:S01]  /*7580*/  FMUL R67, R78, R67 ;  /* 0x000000434e437220 */ /* 0x000fe20000400000 */
[----:B------:R-:W-:Y:S01]  /*7590*/  F2FP.F16.F32.PACK_AB R132, R49, R48 ;  /* 0x000000303184723e */ /* 0x000fe200000000ff */
[----:B------:R-:W-:Y:S01]  /*75a0*/  FFMA R60, R81, R83, R60 ;  /* 0x00000053513c7223 */ /* 0x000fe2000000003c */
[----:B------:R-:W-:Y:S01]  /*75b0*/  F2FP.F16.F32.PACK_AB R133, R55, R50 ;  /* 0x000000323785723e */ /* 0x000fe200000000ff */
[----:B------:R-:W-:Y:S01]  /*75c0*/  FFMA R61, R81, R84, R61 ;  /* 0x00000054513d7223 */ /* 0x000fe2000000003d */
[----:B------:R-:W-:Y:S01]  /*75d0*/  F2FP.F16.F32.PACK_AB R134, R53, R52 ;  /* 0x000000343586723e */ /* 0x000fe200000000ff */
[----:B------:R-:W-:Y:S01]  /*75e0*/  FFMA R62, R81, R85, R62 ;  /* 0x00000055513e7223 */ /* 0x000fe2000000003e */
[----:B------:R-:W-:Y:S01]  /*75f0*/  F2FP.F16.F32.PACK_AB R135, R59, R54 ;  /* 0x000000363b87723e */ /* 0x000fe200000000ff */
[----:B------:R-:W-:Y:S01]  /*7600*/  FFMA R67, R81, R86, R67 ;  /* 0x0000005651437223 */ /* 0x000fe20000000043 */
[----:B------:R-:W-:Y:S02]  /*7610*/  F2FP.F16.F32.PACK_AB R140, R57, R56 ;  /* 0x00000038398c723e */ /* 0x000fe400000000ff */
[----:B------:R-:W-:Y:S01]  /*7620*/  F2FP.F16.F32.PACK_AB R141, R63, R58 ;  /* 0x0000003a3f8d723e */ /* 0x000fe200000000ff */
[----:B------:R1:W-:Y:S01]  /*7630*/  STS.128 [R174+0x400], R132 ;  /* 0x00040084ae007388 */ /* 0x0003e20000000c00 */
[----:B------:R-:W-:Y:S02]  /*7640*/  F2FP.F16.F32.PACK_AB R142, R61, R60 ;  /* 0x0000003c3d8e723e */ /* 0x000fe400000000ff */
[----:B------:R-:W-:Y:S05]  /*7650*/  F2FP.F16.F32.PACK_AB R143, R67, R62 ;  /* 0x0000003e438f723e */ /* 0x000fea00000000ff */
[----:B------:R1:W-:Y:S01]  /*7660*/  STS.128 [R182+0x400], R140 ;  /* 0x0004008cb6007388 */ /* 0x0003e20000000c00 */
[----:B------:R-:W-:Y:S01]  /*7670*/  @!PT LDS RZ, [RZ] ;  /* 0x00000000fffff984 */ /* 0x000fe20000000800 */
[----:B------:R-:W-:Y:S01]  /*7680*/  @!PT LDS RZ, [RZ] ;  /* 0x00000000fffff984 */ /* 0x000fe20000000800 */
[----:B------:R-:W-:Y:S01]  /*7690*/  @!PT LDS RZ, [RZ] ;  /* 0x00000000fffff984 */ /* 0x000fe20000000800 */
[----:B------:R-:W-:Y:S01]  /*76a0*/  @!PT LDS RZ, [RZ] ;  /* 0x00000000fffff984 */ /* 0x000fe20000000800 */
[----:B------:R2:W-:Y:S07]  /*76b0*/  MEMBAR.ALL.CTA ;  /* 0x0000000000007992 */ /* 0x0005ee0000008000 */
[----:B--2---:R-:W2:Y:S02]  /*76c0*/  FENCE.VIEW.ASYNC.S ;  /* 0x00000000000073c6 */ /* 0x004ea40000000000 */
[----:B--2---:R-:W-:Y:S06]  /*76d0*/  BAR.SYNC.DEFER_BLOCKING 0x1, 0x80 ;  /* 0x0042000000007b1d */ /* 0x004fec0000010000 */
[----:B------:R-:W-:Y:S05]  /*76e0*/  @P0 BRA `(.L_x_122) ;  /* 0x0000000000280947 */ /* 0x000fea0003800000 */
[----:B------:R-:W-:Y:S02]  /*76f0*/  UIADD3 UR4, UPT, UPT, UR48, 0x400, URZ ;  /* 0x0000040030047890 */ /* 0x000fe4000fffe0ff */
[----:B------:R-:W-:Y:S01]  /*7700*/  UIADD3 UR6, UP0, UPT, UR52, 0x680, URZ ;  /* 0x0000068034067890 */ /* 0x000fe2000ff1e0ff */
[----:B------:R-:W-:Y:S03]  /*7710*/  UMOV UR43, UR36 ;  /* 0x00000024002b7c82 */ /* 0x000fe60008000000 */
[----:B------:R-:W-:Y:S01]  /*7720*/  MOV R163, UR4 ;  /* 0x0000000400a37c02 */ /* 0x000fe20008000f00 */
[----:B------:R-:W-:Y:S03]  /*7730*/  UIADD3.X UR7, UPT, UPT, URZ, UR53, URZ, UP0, !UPT ;  /* 0x00000035ff077290 */ /* 0x000fe600087fe4ff */
[----:B------:R-:W-:Y:S11]  /*7740*/  R2UR UR40, R163 ;  /* 0x00000000a32872ca */ /* 0x000ff600000e0000 */
[----:B------:R-:W-:Y:S02]  /*7750*/  @!UPT UIADD3 URZ, UPT, UPT, URZ, URZ, URZ ;  /* 0x000000fffffff290 */ /* 0x000fe4000fffe0ff */
[----:B------:R2:W-:Y:S01]  /*7760*/  UTMASTG.3D [UR40], [UR6] ;  /* 0x00000028060073b5 */ /* 0x0005e20008010000 */
[----:B------:R0:W-:Y:S01]  /*7770*/  UTMACMDFLUSH ;  /* 0x00000000000079b7 */ /* 0x0001e20000000000 */
[----:B--2---:R-:W-:Y:S04]  /*7780*/  DEPBAR.LE SB0, 0x1 ;  /* 0x000080400000791a */ /* 0x004fe80000000000 */
.L_x_122:
[----:B------:R-:W-:Y:S05]  /*7790*/  BSYNC.RECONVERGENT B0 ;  /* 0x0000000000007941 */ /* 0x000fea0003800200 */
.L_x_121:
[----:B------:R-:W-:Y:S01]  /*77a0*/  BAR.SYNC.DEFER_BLOCKING 0x1, 0x80 ;  /* 0x0042000000007b1d */ /* 0x000fe20000010000 */
[----:B------:R-:W-:Y:S01]  /*77b0*/  ISETP.NE.AND P1, PT, R176, RZ, PT ;  /* 0x000000ffb000720c */ /* 0x000fe20003f25270 */
[----:B------:R-:W-:Y:S01]  /*77c0*/  UISETP.NE.AND UP0, UPT, UR49, URZ, UPT ;  /* 0x000000ff3100728c */ /* 0x000fe2000bf05270 */
[----:B------:R-:W-:Y:S11]  /*77d0*/  LEA R3, R87, UR48, 0x3 ;  /* 0x0000003057037c11 */ /* 0x000ff6000f8e18ff */
[----:B------:R-:W-:Y:S01]  /*77e0*/  @P1 SHF.L.U32 R2, R167, 0x1f, RZ ;  /* 0x0000001fa7021819 */ /* 0x000fe200000006ff */
[----:B------:R-:W-:Y:S06]  /*77f0*/  BRA.U !UP0, `(.L_x_123) ;  /* 0x0000000108247547 */ /* 0x000fec000b800000 */
[----:B------:R-:W-:Y:S01]  /*7800*/  IMAD.U32 R5, RZ, RZ, UR51 ;  /* 0x00000033ff057e24 */ /* 0x000fe2000f8e00ff */
[----:B------:R-:W-:Y:S01]  /*7810*/  MOV R0, UR37 ;  /* 0x0000002500007c02 */ /* 0x000fe20008000f00 */
[----:B------:R-:W-:Y:S03]  /*7820*/  UIADD3 UR51, UPT, UPT, UR51, 0x1, URZ ;  /* 0x0000000133337890 */ /* 0x000fe6000fffe0ff */
[----:B------:R-:W-:Y:S01]  /*7830*/  @P1 LEA R5, R5, UR48, 0x3 ;  /* 0x0000003005051c11 */ /* 0x000fe2000f8e18ff */
[----:B------:R-:W-:Y:S04]  /*7840*/  UISETP.NE.AND UP0, UPT, UR51, 0x4, UPT ;  /* 0x000000043300788c */ /* 0x000fe8000bf05270 */
[----:B------:R-:W-:Y:S01]  /*7850*/  @P1 VIADD R5, R5, 0xc0 ;  /* 0x000000c005051836 */ /* 0x000fe20000000000 */
[----:B------:R-:W-:Y:S04]  /*7860*/  USEL UR51, UR51, URZ, UP0 ;  /* 0x000000ff33337287 */ /* 0x000fe80008000000 */
[----:B------:R-:W-:Y:S04]  /*7870*/  @P1 PRMT R0, R0, 0x654, R5 ;  /* 0x0000065400001816 */ /* 0x000fe80000000005 */
[----:B------:R2:W-:Y:S04]  /*7880*/  @P1 SYNCS.ARRIVE.TRANS64.RED.A1T0 RZ, [R0+URZ], RZ ;  /* 0x000000ff00ff19a7 */ /* 0x0005e800081004ff */
.L_x_123:
[----:B------:R-:W3:Y:S01]  /*7890*/  @P1 SYNCS.PHASECHK.TRANS64.TRYWAIT P0, [R3+URZ+0xa0], R2 ;  /* 0x0000a002030015a7 */ /* 0x000ee200080011ff */
[----:B------:R-:W-:Y:S01]  /*78a0*/  BSSY B1, `(.L_x_124) ;  /* 0x000001f000017945 */ /* 0x000fe20003800000 */
[----:B---3--:R-:W-:Y:S03]  /*78b0*/  @P1 SEL R101, RZ, 0x1, !P0 ;  /* 0x00000001ff651807 */ /* 0x008fe60004000000 */
[----:B------:R-:W-:Y:S05]  /*78c0*/  @!P1 BRA `(.L_x_125) ;  /* 0x0000000000709947 */ /* 0x000fea0003800000 */
[----:B------:R-:W-:Y:S01]  /*78d0*/  ISETP.NE.AND P1, PT, R103, RZ, PT ;  /* 0x000000ff6700720c */ /* 0x000fe20003f25270 */
[----:B------:R-:W-:Y:S01]  /*78e0*/  BSSY B0, `(.L_x_126) ;  /* 0x000000b000007945 */ /* 0x000fe20003800000 */
[----:B------:R-:W-:Y:S11]  /*78f0*/  ISETP.NE.AND P0, PT, R101, RZ, PT ;  /* 0x000000ff6500720c */ /* 0x000ff60003f05270 */
[----:B------:R-:W-:Y:S05]  /*7900*/  @P1 IMAD R4, R87, 0x4000, R178 ;  /* 0x0000400057041824 */ /* 0x000fea00078e02b2 */
[----:B------:R-:W-:Y:S04]  /*7910*/  @P1 IADD3 R9, PT, PT, R4, UR48, RZ ;  /* 0x0000003004091c10 */ /* 0x000fe8000fffe0ff */
[----:B------:R-:W-:Y:S01]  /*7920*/  @P1 IADD3 R7, PT, PT, R102, R9, RZ ;  /* 0x0000000966071210 */ /* 0x000fe20007ffe0ff */
[--C-:B------:R-:W-:Y:S02]  /*7930*/  @P1 IMAD.IADD R5, R100, 0x1, R9.reuse ;  /* 0x0000000164051824 */ /* 0x100fe400078e0209 */
[----:B------:R-:W-:Y:S01]  /*7940*/  @P1 IMAD.IADD R2, R108, 0x1, R9 ;  /* 0x000000016c021824 */ /* 0x000fe200078e0209 */
[----:B------:R-:W-:Y:S06]  /*7950*/  @P0 BRA `(.L_x_127) ;  /* 0x00000000000c0947 */ /* 0x000fec0003800000 */
[----:B--2---:R-:W-:Y:S04]  /*7960*/  SHF.L.U32 R0, R167, 0x1f, RZ ;  /* 0x0000001fa7007819 */ /* 0x004fe800000006ff */
[----:B------:R-:W2:Y:S02]  /*7970*/  SYNCS.PHASECHK.TRANS64.TRYWAIT P0, [R3+URZ+0xa0], R0 ;  /* 0x0000a000030075a7 */ /* 0x000ea400080011ff */
[----:B--2---:R-:W-:Y:S05]  /*7980*/  @!P0 BRA `(.L_x_128) ;  /* 0x0000004800e88947 */ /* 0x004fea0003800000 */
.L_x_127:
[----:B------:R-:W-:Y:S05]  /*7990*/  BSYNC B0 ;  /* 0x0000000000007941 */ /* 0x000fea0003800000 */
.L_x_126:
[----:B------:R-:W-:Y:S01]  /*79a0*/  ISETP.NE.AND P0, PT, R103, RZ, PT ;  /* 0x000000ff6700720c */ /* 0x000fe20003f05270 */
[----:B------:R-:W-:Y:S11]  /*79b0*/  VIADD R87, R87, 0x1 ;  /* 0x0000000157577836 */ /* 0x000ff60000000000 */
[----:B------:R-:W-:Y:S01]  /*79c0*/  @!UPT UIADD3 URZ, UPT, UPT, URZ, URZ, URZ ;  /* 0x000000fffffff290 */ /* 0x000fe2000fffe0ff */
[----:B------:R3:W4:Y:S01]  /*79d0*/  @P0 LDS.128 R88, [R4+UR48+0x400] ;  /* 0x0004003004580984 */ /* 0x0007220008000c00 */
[--C-:B--2---:R-:W-:Y:S01]  /*79e0*/  @P0 IMAD.IADD R3, R102, 0x1, R5.reuse ;  /* 0x0000000166030824 */ /* 0x104fe200078e0205 */
[C---:B------:R-:W-:Y:S01]  /*79f0*/  @P0 IADD3 R0, PT, PT, R108.reuse, R7, RZ ;  /* 0x000000076c000210 */ /* 0x040fe20007ffe0ff */
[C---:B------:R-:W-:Y:S01]  /*7a00*/  @P0 IMAD.IADD R6, R108.reuse, 0x1, R5 ;  /* 0x000000016c060824 */ /* 0x040fe200078e0205 */
[----:B------:R3:W2:Y:S02]  /*7a10*/  @P0 LDS.128 R96, [R2+0x400] ;  /* 0x0004000002600984 */ /* 0x0006a40000000c00 */
[----:B------:R-:W-:Y:S02]  /*7a20*/  @P0 IADD3 R8, PT, PT, R108, R3, RZ ;  /* 0x000000036c080210 */ /* 0x000fe40007ffe0ff */
[----:B------:R3:W1:Y:S04]  /*7a30*/  @P0 LDS.128 R104, [R7+0x400] ;  /* 0x0004000007680984 */ /* 0x0006680000000c00 */
[----:B------:R3:W1:Y:S04]  /*7a40*/  @P0 LDS.128 R112, [R0+0x400] ;  /* 0x0004000000700984 */ /* 0x0006680000000c00 */
[----:B------:R3:W1:Y:S04]  /*7a50*/  @P0 LDS.128 R120, [R5+0x400] ;  /* 0x0004000005780984 */ /* 0x0006680000000c00 */
[----:B------:R3:W1:Y:S04]  /*7a60*/  @P0 LDS.128 R128, [R6+0x400] ;  /* 0x0004000006800984 */ /* 0x0006680000000c00 */
[----:B------:R3:W1:Y:S04]  /*7a70*/  @P0 LDS.128 R136, [R3+0x400] ;  /* 0x0004000003880984 */ /* 0x0006680000000c00 */
[----:B------:R3:W1:Y:S02]  /*7a80*/  @P0 LDS.128 R144, [R8+0x400] ;  /* 0x0004000008900984 */ /* 0x0006640000000c00 */
.L_x_125:
[----:B------:R-:W-:Y:S05]  /*7a90*/  BSYNC B1 ;  /* 0x0000000000017941 */ /* 0x000fea0003800000 */
.L_x_124:
[----:B---3--:R-:W-:Y:S05]  /*7aa0*/  VIADD R3, R80, 0x40 ;  /* 0x0000004050037836 */ /* 0x008fea0000000000 */
[----:B------:R-:W-:Y:S04]  /*7ab0*/  SHF.R.U32.HI R3, RZ, 0x15, R3 ;  /* 0x00000015ff037819 */ /* 0x000fe80000011603 */
[----:B------:R-:W-:Y:S11]  /*7ac0*/  LOP3.LUT P0, RZ, R3, 0x3, R162, 0x48, !PT ;  /* 0x0000000303ff7812 */ /* 0x000ff600078048a2 */
[----:B------:R-:W-:Y:S02]  /*7ad0*/  @!UPT UIADD3 URZ, UPT, UPT, URZ, URZ, URZ ;  /* 0x000000fffffff290 */ /* 0x000fe4000fffe0ff */
[----:B------:R-:W-:Y:S05]  /*7ae0*/  @!P0 BRA `(.L_x_129) ;  /* 0x0000000000408947 */ /* 0x000fea0003800000 */
[----:B------:R-:W3:Y:S01]  /*7af0*/  LDCU.64 UR8, c[0x4][0x70] ;  /* 0x01000e00ff0877ac */ /* 0x000ee20008000a00 */
[----:B------:R-:W-:Y:S01]  /*7b00*/  MOV R3, 0x0 ;  /* 0x0000000000037802 */ /* 0x000fe20000000f00 */
[----:B------:R-:W-:Y:S02]  /*7b10*/  HFMA2 R12, -RZ, RZ, 0, 5.9604644775390625e-08 ;  /* 0x00000001ff0c7431 */ /* 0x000fe400000001ff */
[----:B------:R-:W-:Y:S02]  /*7b20*/  IMAD.MOV.U32 R8, RZ, RZ, 0x192 ;  /* 0x00000192ff087424 */ /* 0x000fe400078e00ff */
[----:B------:R-:W-:Y:S01]  /*7b30*/  IMAD.MOV.U32 R13, RZ, RZ, RZ ;  /* 0x000000ffff0d7224 */ /* 0x000fe200078e00ff */
[----:B------:R-:W5:Y:S01]  /*7b40*/  LDCU.64 UR6, c[0x4][0x78] ;  /* 0x01000f00ff0677ac */ /* 0x000f620008000a00 */
[----:B------:R-:W1:Y:S01]  /*7b50*/  LDC.64 R2, c[0x4][R3] ;  /* 0x0100000003027b82 */ /* 0x000e620000000a00 */
[----:B------:R-:W2:Y:S01]  /*7b60*/  LDCU.64 UR4, c[0x4][0x10] ;  /* 0x01000200ff0477ac */ /* 0x000ea20008000a00 */
[----:B---3--:R-:W-:Y:S01]  /*7b70*/  MOV R5, UR9 ;  /* 0x0000000900057c02 */ /* 0x008fe20008000f00 */
[----:B------:R-:W-:Y:S01]  /*7b80*/  IMAD.U32 R4, RZ, RZ, UR8 ;  /* 0x00000008ff047e24 */ /* 0x000fe2000f8e00ff */
[----:B-----5:R-:W-:Y:S01]  /*7b90*/  MOV R7, UR7 ;  /* 0x0000000700077c02 */ /* 0x020fe20008000f00 */
[----:B------:R-:W-:Y:S01]  /*7ba0*/  IMAD.U32 R6, RZ, RZ, UR6 ;  /* 0x00000006ff067e24 */ /* 0x000fe2000f8e00ff */
[----:B--2---:R-:W-:Y:S01]  /*7bb0*/  MOV R11, UR5 ;  /* 0x00000005000b7c02 */ /* 0x004fe20008000f00 */
[----:B------:R-:W-:Y:S02]  /*7bc0*/  IMAD.U32 R10, RZ, RZ, UR4 ;  /* 0x00000004ff0a7e24 */ /* 0x000fe4000f8e00ff */
[----:B------:R-:W-:Y:S07]  /*7bd0*/  LEPC R20, `(.L_x_129) ;  /* 0x000000001014794e */ /* 0x000fee0000000000 */
[----:B-1--4-:R-:W-:Y:S05]  /*7be0*/  CALL.ABS.NOINC R2 ;  /* 0x0000000002007343 */ /* 0x012fea0003c00000 */
.L_x_129:
[----:B------:R-:W-:Y:S05]  /*7bf0*/  WARPSYNC.ALL ;  /* 0x0000000000007948 */ /* 0x000fea0003800000 */
[----:B------:R-:W-:Y:S01]  /*7c00*/  R2UR UR4, R80 ;  /* 0x00000000500472ca */ /* 0x000fe200000e0000 */
[--C-:B----4-:R-:W-:Y:S01]  /*7c10*/  HADD2.F32 R82, -RZ, R88.reuse.H0_H0 ;  /* 0x20000058ff527230 */ /* 0x110fe20000004100 */
[----:B------:R-:W-:Y:S01]  /*7c20*/  ISETP.NE.AND P6, PT, R176, RZ, PT ;  /* 0x000000ffb000720c */ /* 0x000fe20003fc5270 */
[----:B------:R-:W-:Y:S01]  /*7c30*/  HADD2.F32 R83, -RZ, R88.H1_H1 ;  /* 0x30000058ff537230 */ /* 0x000fe20000004100 */
[----:B--2---:R-:W-:Y:S01]  /*7c40*/  MOV R0, UR51 ;  /* 0x0000003300007c02 */ /* 0x004fe20008000f00 */
[--C-:B------:R-:W-:Y:S01]  /*7c50*/  HADD2.F32 R84, -RZ, R89.reuse.H0_H0 ;  /* 0x20000059ff547230 */ /* 0x100fe20000004100 */
[----:B------:R-:W-:Y:S01]  /*7c60*/  MOV R85, UR37 ;  /* 0x0000002500557c02 */ /* 0x000fe20008000f00 */
[----:B------:R-:W-:Y:S01]  /*7c70*/  HADD2.F32 R86, -RZ, R89.H1_H1 ;  /* 0x30000059ff567230 */ /* 0x000fe20000004100 */
[----:B------:R-:W-:Y:S01]  /*7c80*/  ISETP.NE.AND P0, PT, R170, RZ, PT ;  /* 0x000000ffaa00720c */ /* 0x000fe20003f05270 */
[----:B------:R-:W-:Y:S04]  /*7c90*/  BSSY.RECONVERGENT B0, `(.L_x_130) ;  /* 0x00000fc000007945 */ /* 0x000fe80003800200 */
[----:B------:R-:W2:Y:S02]  /*7ca0*/  LDTM.x64 R4, tmem[UR4+0x40] ;  /* 0x00004004000479ee */ /* 0x000ea40008340000 */
[----:B------:R-:W-:Y:S04]  /*7cb0*/  @P6 LEA R0, R0, UR48, 0x3 ;  /* 0x0000003000006c11 */ /* 0x000fe8000f8e18ff */
[----:B------:R-:W-:Y:S04]  /*7cc0*/  @P6 IADD3 R0, PT, PT, R0, 0xc0, RZ ;  /* 0x000000c000006810 */ /* 0x000fe80007ffe0ff */
[----:B------:R-:W-:Y:S01]  /*7cd0*/  @P6 PRMT R85, R85, 0x654, R0 ;  /* 0x0000065455556816 */ /* 0x000fe20000000000 */
[C---:B--2---:R-:W-:Y:S01]  /*7ce0*/  FMUL R0, R78.reuse, R4 ;  /* 0x000000044e007220 */ /* 0x044fe20000400000 */
[C---:B------:R-:W-:Y:S01]  /*7cf0*/  FMUL R2, R78.reuse, R5 ;  /* 0x000000054e027220 */ /* 0x040fe20000400000 */
[C---:B------:R-:W-:Y:S01]  /*7d00*/  FMUL R3, R78.reuse, R6 ;  /* 0x000000064e037220 */ /* 0x040fe20000400000 */
[C---:B------:R-:W-:Y:S01]  /*7d10*/  FMUL R7, R78.reuse, R7 ;  /* 0x000000074e077220 */ /* 0x040fe20000400000 */
[C---:B------:R-:W-:Y:S01]  /*7d20*/  FFMA R0, R81.reuse, R82, R0 ;  /* 0x0000005251007223 */ /* 0x040fe20000000000 */
[C---:B------:R-:W-:Y:S01]  /*7d30*/  FFMA R2, R81.reuse, R83, R2 ;  /* 0x0000005351027223 */ /* 0x040fe20000000002 */
[--C-:B------:R-:W-:Y:S02]  /*7d40*/  HADD2.F32 R83, -RZ, R90.reuse.H0_H0 ;  /* 0x2000005aff537230 */ /* 0x100fe40000004100 */
[C---:B------:R-:W-:Y:S01]  /*7d50*/  FFMA R3, R81.reuse, R84, R3 ;  /* 0x0000005451037223 */ /* 0x040fe20000000003 */
[----:B------:R-:W-:Y:S01]  /*7d60*/  FFMA R7, R81, R86, R7 ;  /* 0x0000005651077223 */ /* 0x000fe20000000007 */
[----:B------:R-:W-:Y:S01]  /*7d70*/  FMUL R4, R78, R8 ;  /* 0x000000084e047220 */ /* 0x000fe20000400000 */
[----:B-1----:R-:W-:Y:S01]  /*7d80*/  F2FP.F16.F32.PACK_AB R92, R2, R0 ;  /* 0x00000000025c723e */ /* 0x002fe200000000ff */
[----:B------:R-:W-:Y:S02]  /*7d90*/  HADD2.F32 R82, -RZ, R90.H1_H1 ;  /* 0x3000005aff527230 */ /* 0x000fe40000004100 */
[C---:B------:R-:W-:Y:S01]  /*7da0*/  FMUL R5, R78.reuse, R9 ;  /* 0x000000094e057220 */ /* 0x040fe20000400000 */
[----:B------:R-:W-:Y:S01]  /*7db0*/  F2FP.F16.F32.PACK_AB R93, R7, R3 ;  /* 0x00000003075d723e */ /* 0x000fe200000000ff */
        /* <DEDUP_REMOVED lines=19> */
[----:B------:R1:W-:Y:S01]  /*7ef0*/  STS.128 [R178+UR48+0x4400], R92 ;  /* 0x0044005cb2007988 */ /* 0x0003e20008000c30 */
        /* <DEDUP_REMOVED lines=8> */
[C---:B------:R-:W-:Y:S01]  /*7f80*/  FMUL R14, R78.reuse, R18 ;  /* 0x000000124e0e7220 */ /* 0x040fe20000400000 */
[----:B------:R-:W-:Y:S01]  /*7f90*/  F2FP.F16.F32.PACK_AB R117, R15, R10 ;  /* 0x0000000a0f75723e */ /* 0x000fe200000000ff */
[C---:B------:R-:W-:Y:S01]  /*7fa0*/  FFMA R12, R81.reuse, R3, R12 ;  /* 0x00000003510c7223 */ /* 0x040fe2000000000c */
[--C-:B------:R-:W-:Y:S02]  /*7fb0*/  HADD2.F32 R3, -RZ, R99.reuse.H0_H0 ;  /* 0x20000063ff037230 */ /* 0x100fe40000004100 */
[C---:B------:R-:W-:Y:S01]  /*7fc0*/  FFMA R13, R81.reuse, R0, R13 ;  /* 0x00000000510d7223 */ /* 0x040fe2000000000d */
[----:B------:R-:W-:Y:S02]  /*7fd0*/  HADD2.F32 R2, -RZ, R99.H1_H1 ;  /* 0x30000063ff027230 */ /* 0x000fe40000004100 */
[C---:B------:R-:W-:Y:S01]  /*7fe0*/  FMUL R19, R78.reuse, R19 ;  /* 0x000000134e137220 */ /* 0x040fe20000400000 */
[--C-:B------:R-:W-:Y:S02]  /*7ff0*/  HADD2.F32 R83, -RZ, R104.reuse.H0_H0 ;  /* 0x20000068ff537230 */ /* 0x100fe40000004100 */
[----:B------:R-:W-:Y:S01]  /*8000*/  FFMA R14, R81, R3, R14 ;  /* 0x00000003510e7223 */ /* 0x000fe2000000000e */
[----:B------:R-:W-:Y:S01]  /*8010*/  F2FP.F16.F32.PACK_AB R118, R13, R12 ;  /* 0x0000000c0d76723e */ /* 0x000fe200000000ff */
        /* <DEDUP_REMOVED lines=38> */
[C---:B------:R-:W-:Y:S01]  /*8280*/  FMUL R31, R78.reuse, R31 ;  /* 0x0000001f4e1f7220 */ /* 0x040fe20000400000 */
[----:B------:R3:W-:Y:S01]  /*8290*/  STS.128 [R177+0x4400], R124 ;  /* 0x0044007cb1007388 */ /* 0x0007e20000000c00 */
[--C-:B------:R-:W-:Y:S02]  /*82a0*/  HADD2.F32 R3, -RZ, R114.reuse.H0_H0 ;  /* 0x20000072ff037230 */ /* 0x100fe40000004100 */
[----:B------:R-:W-:Y:S01]  /*82b0*/  FFMA R26, R81, R0, R26 ;  /* 0x00000000511a7223 */ /* 0x000fe2000000001a */
[----:B------:R-:W-:Y:S01]  /*82c0*/  HADD2.F32 R0, -RZ, R113.H1_H1 ;  /* 0x30000071ff007230 */ /* 0x000fe20000004100 */
[----:B------:R-:W-:Y:S01]  /*82d0*/  F2FP.F16.F32.PACK_AB R132, R25, R24 ;  /* 0x000000181984723e */ /* 0x000fe200000000ff */
[C---:B------:R-:W-:Y:S01]  /*82e0*/  FMUL R28, R78.reuse, R32 ;  /* 0x000000204e1c7220 */ /* 0x040fe20000400000 */
[----:B------:R-:W-:Y:S02]  /*82f0*/  HADD2.F32 R2, -RZ, R114.H1_H1 ;  /* 0x30000072ff027230 */ /* 0x000fe40000004100 */
[C---:B------:R-:W-:Y:S01]  /*8300*/  FMUL R29, R78.reuse, R33 ;  /* 0x000000214e1d7220 */ /* 0x040fe20000400000 */
[--C-:B------:R-:W-:Y:S02]  /*8310*/  HADD2.F32 R83, -RZ, R115.reuse.H0_H0 ;  /* 0x20000073ff537230 */ /* 0x100fe40000004100 */
[C---:B------:R-:W-:Y:S01]  /*8320*/  FFMA R31, R81.reuse, R0, R31 ;  /* 0x00000000511f7223 */ /* 0x040fe2000000001f */
[C---:B------:R-:W-:Y:S01]  /*8330*/  FFMA R28, R81.reuse, R3, R28 ;  /* 0x00000003511c7223 */ /* 0x040fe2000000001c */
[----:B------:R-:W-:Y:S01]  /*8340*/  FFMA R29, R81, R2, R29 ;  /* 0x00000002511d7223 */ /* 0x000fe2000000001d */
[C---:B------:R-:W-:Y:S01]  /*8350*/  FMUL R30, R78.reuse, R34 ;  /* 0x000000224e1e7220 */ /* 0x040fe20000400000 */
[----:B------:R-:W-:Y:S01]  /*8360*/  HADD2.F32 R82, -RZ, R115.H1_H1 ;  /* 0x30000073ff527230 */ /* 0x000fe20000004100 */
[----:B------:R-:W-:Y:S01]  /*8370*/  F2FP.F16.F32.PACK_AB R133, R31, R26 ;  /* 0x0000001a1f85723e */ /* 0x000fe200000000ff */
        /* <DEDUP_REMOVED lines=16> */
[----:B-1----:R-:W-:Y:S01]  /*8480*/  F2FP.F16.F32.PACK_AB R92, R33, R32 ;  /* 0x00000020215c723e */ /* 0x002fe200000000ff */
        /* <DEDUP_REMOVED lines=42> */
[--C-:B------:R-:W-:Y:S02]  /*8730*/  HADD2.F32 R3, -RZ, R136.reuse.H0_H0 ;  /* 0x20000088ff037230 */ /* 0x100fe40000004100 */
[C---:B------:R-:W-:Y:S01]  /*8740*/  FFMA R46, R81.reuse, R83, R46 ;  /* 0x00000053512e7223 */ /* 0x040fe2000000002e */
[C---:B------:R-:W-:Y:S01]  /*8750*/  FMUL R48, R78.reuse, R52 ;  /* 0x000000344e307220 */ /* 0x040fe20000400000 */
        /* <DEDUP_REMOVED lines=17> */
[C---:B------:R-:W-:Y:S01]  /*8870*/  FFMA R52, R81.reuse, R0, R52 ;  /* 0x0000000051347223 */ /* 0x040fe20000000034 */
[C---:B------:R-:W-:Y:S01]  /*8880*/  FFMA R53, R81.reuse, R2, R53 ;  /* 0x0000000251357223 */ /* 0x040fe20000000035 */
[----:B------:R-:W-:Y:S02]  /*8890*/  HADD2.F32 R0, -RZ, R139.H1_H1 ;  /* 0x3000008bff007230 */ /* 0x000fe40000004100 */
[----:B------:R-:W-:Y:S01]  /*88a0*/  FFMA R54, R81, R3, R54 ;  /* 0x0000000351367223 */ /* 0x000fe20000000036 */
[C---:B------:R-:W-:Y:S01]  /*88b0*/  FMUL R59, R78.reuse, R59 ;  /* 0x0000003b4e3b7220 */ /* 0x040fe20000400000 */
[--C-:B------:R-:W-:Y:S02]  /*88c0*/  HADD2.F32 R3, -RZ, R144.reuse.H0_H0 ;  /* 0x20000090ff037230 */ /* 0x100fe40000004100 */
[C---:B------:R-:W-:Y:S01]  /*88d0*/  FMUL R56, R78.reuse, R60 ;  /* 0x0000003c4e387220 */ /* 0x040fe20000400000 */
[----:B------:R-:W-:Y:S02]  /*88e0*/  HADD2.F32 R2, -RZ, R144.H1_H1 ;  /* 0x30000090ff027230 */ /* 0x000fe40000004100 */
[C---:B------:R-:W-:Y:S01]  /*88f0*/  FMUL R57, R78.reuse, R61 ;  /* 0x0000003d4e397220 */ /* 0x040fe20000400000 */
[--C-:B------:R-:W-:Y:S01]  /*8900*/  HADD2.F32 R83, -RZ, R145.reuse.H0_H0 ;  /* 0x20000091ff537230 */ /* 0x100fe20000004100 */
[----:B------:R-:W-:Y:S01]  /*8910*/  F2FP.F16.F32.PACK_AB R118, R45, R44 ;  /* 0x0000002c2d76723e */ /* 0x000fe200000000ff */
[C---:B------:R-:W-:Y:S01]  /*8920*/  FMUL R58, R78.reuse, R62 ;  /* 0x0000003e4e3a7220 */ /* 0x040fe20000400000 */
[----:B------:R-:W-:Y:S01]  /*8930*/  F2FP.F16.F32.PACK_AB R119, R51, R46 ;  /* 0x0000002e3377723e */ /* 0x000fe200000000ff */
[C---:B------:R-:W-:Y:S01]  /*8940*/  FFMA R59, R81.reuse, R0, R59 ;  /* 0x00000000513b7223 */ /* 0x040fe2000000003b */
[C---:B------:R-:W-:Y:S01]  /*8950*/  FFMA R56, R81.reuse, R3, R56 ;  /* 0x0000000351387223 */ /* 0x040fe20000000038 */
[----:B------:R-:W-:Y:S02]  /*8960*/  HADD2.F32 R0, -RZ, R145.H1_H1 ;  /* 0x30000091ff007230 */ /* 0x000fe40000004100 */
[C---:B------:R-:W-:Y:S01]  /*8970*/  FFMA R57, R81.reuse, R2, R57 ;  /* 0x0000000251397223 */ /* 0x040fe20000000039 */
[----:B------:R1:W-:Y:S01]  /*8980*/  STS.128 [R183+0x4400], R116 ;  /* 0x00440074b7007388 */ /* 0x0003e20000000c00 */
[C---:B------:R-:W-:Y:S01]  /*8990*/  FMUL R63, R78.reuse, R63 ;  /* 0x0000003f4e3f7220 */ /* 0x040fe20000400000 */
[--C-:B------:R-:W-:Y:S02]  /*89a0*/  HADD2.F32 R3, -RZ, R146.reuse.H0_H0 ;  /* 0x20000092ff037230 */ /* 0x100fe40000004100 */
[C---:B------:R-:W-:Y:S01]  /*89b0*/  FFMA R58, R81.reuse, R83, R58 ;  /* 0x00000053513a7223 */ /* 0x040fe2000000003a */
        /* <DEDUP_REMOVED lines=8> */
[----:B---3--:R-:W-:Y:S01]  /*8a40*/  F2FP.F16.F32.PACK_AB R124, R49, R48 ;  /* 0x00000030317c723e */ /* 0x008fe200000000ff */
[----:B------:R-:W-:Y:S01]  /*8a50*/  FFMA R60, R81, R3, R60 ;  /* 0x00000003513c7223 */ /* 0x000fe2000000003c */
[----:B------:R-:W-:Y:S01]  /*8a60*/  F2FP.F16.F32.PACK_AB R125, R55, R50 ;  /* 0x00000032377d723e */ /* 0x000fe200000000ff */
[----:B------:R-:W-:Y:S01]  /*8a70*/  FFMA R61, R81, R2, R61 ;  /* 0x00000002513d7223 */ /* 0x000fe2000000003d */
[----:B------:R-:W-:Y:S01]  /*8a80*/  F2FP.F16.F32.PACK_AB R126, R53, R52 ;  /* 0x00000034357e723e */ /* 0x000fe200000000ff */
[----:B------:R-:W-:Y:S01]  /*8a90*/  FFMA R62, R81, R83, R62 ;  /* 0x00000053513e7223 */ /* 0x000fe2000000003e */
[----:B------:R-:W-:Y:S01]  /*8aa0*/  F2FP.F16.F32.PACK_AB R127, R59, R54 ;  /* 0x000000363b7f723e */ /* 0x000fe200000000ff */
[----:B------:R-:W-:Y:S01]  /*8ab0*/  FFMA R67, R81, R82, R67 ;  /* 0x0000005251437223 */ /* 0x000fe20000000043 */
[----:B----4-:R-:W-:Y:S02]  /*8ac0*/  F2FP.F16.F32.PACK_AB R132, R57, R56 ;  /* 0x000000383984723e */ /* 0x010fe400000000ff */
[----:B------:R-:W-:Y:S01]  /*8ad0*/  F2FP.F16.F32.PACK_AB R133, R63, R58 ;  /* 0x0000003a3f85723e */ /* 0x000fe200000000ff */
[----:B------:R1:W-:Y:S01]  /*8ae0*/  STS.128 [R174+0x4400], R124 ;  /* 0x0044007cae007388 */ /* 0x0003e20000000c00 */
[----:B------:R-:W-:Y:S02]  /*8af0*/  F2FP.F16.F32.PACK_AB R134, R61, R60 ;  /* 0x0000003c3d86723e */ /* 0x000fe400000000ff */
[----:B------:R-:W-:Y:S02]  /*8b00*/  F2FP.F16.F32.PACK_AB R135, R67, R62 ;  /* 0x0000003e4387723e */ /* 0x000fe400000000ff */
[----:B------:R-:W-:Y:S02]  /*8b10*/  LEA R0, R87, UR48, 0x3 ;  /* 0x0000003057007c11 */ /* 0x000fe4000f8e18ff */
[----:B------:R-:W-:Y:S01]  /*8b20*/  @P6 SHF.L.U32 R3, R167, 0x1f, RZ ;  /* 0x0000001fa7036819 */ /* 0x000fe200000006ff */
        /* <DEDUP_REMOVED lines=9> */
[----:B------:R-:W-:Y:S02]  /*8bc0*/  UIADD3 UR8, UP0, UPT, UR52, 0x680, URZ ;  /* 0x0000068034087890 */ /* 0x000fe4000ff1e0ff */
[----:B------:R-:W-:Y:S02]  /*8bd0*/  UIADD3 UR5, UPT, UPT, UR41, 0x40, URZ ;  /* 0x0000004029057890 */ /* 0x000fe4000fffe0ff */
[----:B------:R-:W-:Y:S02]  /*8be0*/  UIADD3 UR4, UPT, UPT, UR48, 0x4400, URZ ;  /* 0x0000440030047890 */ /* 0x000fe4000fffe0ff */
[----:B------:R-:W-:Y:S01]  /*8bf0*/  UIADD3.X UR9, UPT, UPT, URZ, UR53, URZ, UP0, !UPT ;  /* 0x00000035ff097290 */ /* 0x000fe200087fe4ff */
[----:B------:R-:W-:Y:S01]  /*8c00*/  UMOV UR6, UR42 ;  /* 0x0000002a00067c82 */ /* 0x000fe20008000000 */
[----:B------:R-:W-:Y:S07]  /*8c10*/  UMOV UR7, UR36 ;  /* 0x0000002400077c82 */ /* 0x000fee0008000000 */
[----:B------:R2:W-:Y:S01]  /*8c20*/  UTMASTG.3D [UR4], [UR8] ;  /* 0x00000004080073b5 */ /* 0x0005e20008010000 */
[----:B------:R0:W-:Y:S01]  /*8c30*/  UTMACMDFLUSH ;  /* 0x00000000000079b7 */ /* 0x0001e20000000000 */
[----:B--2---:R-:W-:Y:S04]  /*8c40*/  DEPBAR.LE SB0, 0x1 ;  /* 0x000080400000791a */ /* 0x004fe80000000000 */
.L_x_131:
[----:B------:R-:W-:Y:S05]  /*8c50*/  BSYNC.RECONVERGENT B0 ;  /* 0x0000000000007941 */ /* 0x000fea0003800200 */
.L_x_130:
[----:B------:R-:W-:Y:S01]  /*8c60*/  BAR.SYNC.DEFER_BLOCKING 0x1, 0x80 ;  /* 0x0042000000007b1d */ /* 0x000fe20000010000 */
[----:B------:R-:W-:Y:S04]  /*8c70*/  UIADD3 UR40, UPT, UPT, UR51, 0x1, URZ ;  /* 0x0000000133287890 */ /* 0x000fe8000fffe0ff */
[----:B------:R-:W-:Y:S04]  /*8c80*/  UISETP.NE.AND UP0, UPT, UR40, 0x4, UPT ;  /* 0x000000042800788c */ /* 0x000fe8000bf05270 */
[----:B------:R-:W-:Y:S01]  /*8c90*/  USEL UR40, UR40, URZ, UP0 ;  /* 0x000000ff28287287 */ /* 0x000fe20008000000 */
[----:B------:R2:W-:Y:S01]  /*8ca0*/  @P6 SYNCS.ARRIVE.TRANS64.RED.A1T0 RZ, [R85+URZ], RZ ;  /* 0x000000ff55ff69a7 */ /* 0x0005e200081004ff */
[----:B------:R-:W-:Y:S01]  /*8cb0*/  BSSY B1, `(.L_x_132) ;  /* 0x0000020000017945 */ /* 0x000fe20003800000 */
[----:B------:R-:W3:Y:S02]  /*8cc0*/  @P6 SYNCS.PHASECHK.TRANS64.TRYWAIT P0, [R0+URZ+0xa0], R3 ;  /* 0x0000a003000065a7 */ /* 0x000ee400080011ff */
[----:B---3--:R-:W-:Y:S01]  /*8cd0*/  @P6 SEL R101, RZ, 0x1, !P0 ;  /* 0x00000001ff656807 */ /* 0x008fe20004000000 */
[----:B--2---:R-:W-:Y:S06]  /*8ce0*/  @!P6 BRA `(.L_x_133) ;  /* 0x000000000070e947 */ /* 0x004fec0003800000 */
        /* <DEDUP_REMOVED lines=9> */
[----:B------:R-:W-:Y:S04]  /*8d80*/  SHF.L.U32 R7, R167, 0x1f, RZ ;  /* 0x0000001fa7077819 */ /* 0x000fe800000006ff */
[----:B------:R-:W2:Y:S02]  /*8d90*/  SYNCS.PHASECHK.TRANS64.TRYWAIT P0, [R0+URZ+0xa0], R7 ;  /* 0x0000a007000075a7 */ /* 0x000ea400080011ff */
[----:B--2---:R-:W-:Y:S05]  /*8da0*/  @!P0 BRA `(.L_x_136) ;  /* 0x0000003400f48947 */ /* 0x004fea0003800000 */
.L_x_135:
[----:B------:R-:W-:Y:S05]  /*8db0*/  BSYNC B0 ;  /* 0x0000000000007941 */ /* 0x000fea0003800000 */
.L_x_134:
        /* <DEDUP_REMOVED lines=15> */
.L_x_133:
[----:B------:R-:W-:Y:S05]  /*8eb0*/  BSYNC B1 ;  /* 0x0000000000017941 */ /* 0x000fea0003800000 */
.L_x_132:
        /* <DEDUP_REMOVED lines=21> */
.L_x_137:
[----:B------:R-:W-:Y:S05]  /*9010*/  WARPSYNC.ALL ;  /* 0x0000000000007948 */ /* 0x000fea0003800000 */
[----:B------:R-:W-:Y:S01]  /*9020*/  R2UR UR4, R80 ;  /* 0x00000000500472ca */ /* 0x000fe200000e0000 */
[--C-:B----4-:R-:W-:Y:S01]  /*9030*/  HADD2.F32 R82, -RZ, R88.reuse.H0_H0 ;  /* 0x20000058ff527230 */ /* 0x110fe20000004100 */
[----:B------:R-:W-:Y:S01]  /*9040*/  ISETP.NE.AND P6, PT, R176, RZ, PT ;  /* 0x000000ffb000720c */ /* 0x000fe20003fc5270 */
[----:B------:R-:W-:Y:S01]  /*9050*/  HADD2.F32 R83, -RZ, R88.H1_H1 ;  /* 0x30000058ff537230 */ /* 0x000fe20000004100 */
[----:B------:R-:W-:Y:S01]  /*9060*/  MOV R3, UR40 ;  /* 0x0000002800037c02 */ /* 0x000fe20008000f00 */
[----:B------:R-:W-:Y:S01]  /*9070*/  BSSY.RECONVERGENT B0, `(.L_x_138) ;  /* 0x0000100000007945 */ /* 0x000fe20003800200 */
[----:B------:R-:W-:Y:S02]  /*9080*/  MOV R84, UR37 ;  /* 0x0000002500547c02 */ /* 0x000fe40008000f00 */
[----:B------:R-:W-:Y:S05]  /*9090*/  ISETP.NE.AND P0, PT, R170, RZ, PT ;  /* 0x000000ffaa00720c */ /* 0x000fea0003f05270 */
[----:B------:R-:W3:Y:S02]  /*90a0*/  LDTM.x64 R4, tmem[UR4+0x80] ;  /* 0x00008004000479ee */ /* 0x000ee40008340000 */
[----:B------:R-:W-:Y:S04]  /*90b0*/  @P6 LEA R3, R3, UR48, 0x3 ;  /* 0x0000003003036c11 */ /* 0x000fe8000f8e18ff */
[----:B------:R-:W-:Y:S04]  /*90c0*/  @P6 IADD3 R3, PT, PT, R3, 0xc0, RZ ;  /* 0x000000c003036810 */ /* 0x000fe80007ffe0ff */
[----:B------:R-:W-:Y:S01]  /*90d0*/  @P6 PRMT R84, R84, 0x654, R3 ;  /* 0x0000065454546816 */ /* 0x000fe20000000003 */
[C---:B---3--:R-:W-:Y:S01]  /*90e0*/  FMUL R0, R78.reuse, R4 ;  /* 0x000000044e007220 */ /* 0x048fe20000400000 */
[C---:B------:R-:W-:Y:S01]  /*90f0*/  FMUL R3, R78.reuse, R6 ;  /* 0x000000064e037220 */ /* 0x040fe20000400000 */
[C---:B------:R-:W-:Y:S01]  /*9100*/  FMUL R4, R78.reuse, R8 ;  /* 0x000000084e047220 */ /* 0x040fe20000400000 */
[C---:B------:R-:W-:Y:S01]  /*9110*/  FMUL R6, R78.reuse, R10 ;  /* 0x0000000a4e067220 */ /* 0x040fe20000400000 */
[C---:B------:R-:W-:Y:S01]  /*9120*/  FFMA R0, R81.reuse, R82, R0 ;  /* 0x0000005251007223 */ /* 0x040fe20000000000 */
[C---:B------:R-:W-:Y:S01]  /*9130*/  FMUL R8, R78.reuse, R12 ;  /* 0x0000000c4e087220 */ /* 0x040fe20000400000 */
        /* <DEDUP_REMOVED lines=38> */
[--C-:B------:R-:W-:Y:S02]  /*93a0*/  HADD2.F32 R64, -RZ, R89.reuse.H0_H0 ;  /* 0x20000059ff407230 */ /* 0x100fe40000004100 */
[C---:B------:R-:W-:Y:S01]  /*93b0*/  FMUL R49, R78.reuse, R53 ;  /* 0x000000354e317220 */ /* 0x040fe20000400000 */
[C---:B------:R-:W-:Y:S01]  /*93c0*/  FMUL R62, R78.reuse, R66 ;  /* 0x000000424e3e7220 */ /* 0x040fe20000400000 */
[----:B------:R-:W-:Y:S02]  /*93d0*/  HADD2.F32 R66, -RZ, R89.H1_H1 ;  /* 0x30000059ff427230 */ /* 0x000fe40000004100 */
[C---:B------:R-:W-:Y:S01]  /*93e0*/  FMUL R53, R78.reuse, R57 ;  /* 0x000000394e357220 */ /* 0x040fe20000400000 */
[C---:B------:R-:W-:Y:S01]  /*93f0*/  FMUL R7, R78.reuse, R7 ;  /* 0x000000074e077220 */ /* 0x040fe20000400000 */
[C---:B------:R-:W-:Y:S01]  /*9400*/  FMUL R57, R78.reuse, R61 ;  /* 0x0000003d4e397220 */ /* 0x040fe20000400000 */
[----:B------:R-:W-:Y:S01]  /*9410*/  FMUL R61, R78, R65 ;  /* 0x000000414e3d7220 */ /* 0x000fe20000400000 */
[--C-:B------:R-:W-:Y:S02]  /*9420*/  HADD2.F32 R65, -RZ, R90.reuse.H0_H0 ;  /* 0x2000005aff417230 */ /* 0x100fe40000004100 */
[C---:B------:R-:W-:Y:S01]  /*9430*/  FFMA R2, R81.reuse, R83, R2 ;  /* 0x0000005351027223 */ /* 0x040fe20000000002 */
[C---:B------:R-:W-:Y:S01]  /*9440*/  FFMA R3, R81.reuse, R64, R3 ;  /* 0x0000004051037223 */ /* 0x040fe20000000003 */
[----:B------:R-:W-:Y:S02]  /*9450*/  HADD2.F32 R64, -RZ, R90.H1_H1 ;  /* 0x3000005aff407230 */ /* 0x000fe40000004100 */
[C---:B------:R-:W-:Y:S01]  /*9460*/  FFMA R7, R81.reuse, R66, R7 ;  /* 0x0000004251077223 */ /* 0x040fe20000000007 */
[----:B------:R-:W-:Y:S01]  /*9470*/  FFMA R4, R81, R65, R4 ;  /* 0x0000004151047223 */ /* 0x000fe20000000004 */
[--C-:B------:R-:W-:Y:S01]  /*9480*/  HADD2.F32 R65, -RZ, R91.reuse.H0_H0 ;  /* 0x2000005bff417230 */ /* 0x100fe20000004100 */
[----:B-1----:R-:W-:Y:S01]  /*9490*/  F2FP.F16.F32.PACK_AB R92, R2, R0 ;  /* 0x00000000025c723e */ /* 0x002fe200000000ff */
[----:B------:R-:W-:Y:S01]  /*94a0*/  HADD2.F32 R0, -RZ, R91.H1_H1 ;  /* 0x3000005bff007230 */ /* 0x000fe20000004100 */
[----:B------:R-:W-:Y:S01]  /*94b0*/  F2FP.F16.F32.PACK_AB R93, R7, R3 ;  /* 0x00000003075d723e */ /* 0x000fe200000000ff */
[--C-:B--2---:R-:W-:Y:S02]  /*94c0*/  HADD2.F32 R3, -RZ, R96.reuse.H0_H0 ;  /* 0x20000060ff037230 */ /* 0x104fe40000004100 */
[C---:B------:R-:W-:Y:S01]  /*94d0*/  FMUL R11, R78.reuse, R11 ;  /* 0x0000000b4e0b7220 */ /* 0x040fe20000400000 */
[----:B------:R-:W-:Y:S02]  /*94e0*/  HADD2.F32 R2, -RZ, R96.H1_H1 ;  /* 0x30000060ff027230 */ /* 0x000fe40000004100 */
[C---:B------:R-:W-:Y:S01]  /*94f0*/  FFMA R5, R81.reuse, R64, R5 ;  /* 0x0000004051057223 */ /* 0x040fe20000000005 */
[C---:B------:R-:W-:Y:S01]  /*9500*/  FFMA R6, R81.reuse, R65, R6 ;  /* 0x0000004151067223 */ /* 0x040fe20000000006 */
[C---:B------:R-:W-:Y:S01]  /*9510*/  FFMA R11, R81.reuse, R0, R11 ;  /* 0x00000000510b7223 */ /* 0x040fe2000000000b */
[--C-:B------:R-:W-:Y:S02]  /*9520*/  HADD2.F32 R0, -RZ, R97.reuse.H0_H0 ;  /* 0x20000061ff007230 */ /* 0x100fe40000004100 */
[C---:B------:R-:W-:Y:S01]  /*9530*/  FFMA R8, R81.reuse, R3, R8 ;  /* 0x0000000351087223 */ /* 0x040fe20000000008 */
[--C-:B------:R-:W-:Y:S02]  /*9540*/  HADD2.F32 R3, -RZ, R98.reuse.H0_H0 ;  /* 0x20000062ff037230 */ /* 0x100fe40000004100 */
[C---:B------:R-:W-:Y:S01]  /*9550*/  FFMA R9, R81.reuse, R2, R9 ;  /* 0x0000000251097223 */ /* 0x040fe20000000009 */
[----:B------:R-:W-:Y:S02]  /*9560*/  HADD2.F32 R2, -RZ, R97.H1_H1 ;  /* 0x30000061ff027230 */ /* 0x000fe40000004100 */
[C---:B------:R-:W-:Y:S01]  /*9570*/  FMUL R15, R78.reuse, R15 ;  /* 0x0000000f4e0f7220 */ /* 0x040fe20000400000 */
[----:B------:R-:W-:Y:S01]  /*9580*/  FFMA R10, R81, R0, R10 ;  /* 0x00000000510a7223 */ /* 0x000fe2000000000a */
[----:B------:R-:W-:Y:S01]  /*9590*/  HADD2.F32 R0, -RZ, R98.H1_H1 ;  /* 0x30000062ff007230 */ /* 0x000fe20000004100 */
[----:B------:R-:W-:Y:S01]  /*95a0*/  F2FP.F16.F32.PACK_AB R94, R5, R4 ;  /* 0x00000004055e723e */ /* 0x000fe200000000ff */
[--C-:B------:R-:W-:Y:S02]  /*95b0*/  HADD2.F32 R5, -RZ, R104.reuse.H0_H0 ;  /* 0x20000068ff057230 */ /* 0x100fe40000004100 */
[C---:B------:R-:W-:Y:S01]  /*95c0*/  FFMA R15, R81.reuse, R2, R15 ;  /* 0x00000002510f7223 */ /* 0x040fe2000000000f */
[--C-:B------:R-:W-:Y:S02]  /*95d0*/  HADD2.F32 R2, -RZ, R99.reuse.H1_H1 ;  /* 0x30000063ff027230 */ /* 0x100fe40000004100 */
[C---:B------:R-:W-:Y:S01]  /*95e0*/  FFMA R12, R81.reuse, R3, R12 ;  /* 0x00000003510c7223 */ /* 0x040fe2000000000c */
[----:B------:R-:W-:Y:S02]  /*95f0*/  HADD2.F32 R3, -RZ, R99.H0_H0 ;  /* 0x20000063ff037230 */ /* 0x000fe40000004100 */
[C---:B------:R-:W-:Y:S01]  /*9600*/  FMUL R19, R78.reuse, R19 ;  /* 0x000000134e137220 */ /* 0x040fe20000400000 */
[----:B------:R-:W-:Y:S02]  /*9610*/  HADD2.F32 R4, -RZ, R107.H1_H1 ;  /* 0x3000006bff047230 */ /* 0x000fe40000004100 */
[C---:B------:R-:W-:Y:S01]  /*9620*/  FFMA R13, R81.reuse, R0, R13 ;  /* 0x00000000510d7223 */ /* 0x040fe2000000000d */
[----:B------:R-:W-:Y:S02]  /*9630*/  HADD2.F32 R0, -RZ, R104.H1_H1 ;  /* 0x30000068ff007230 */ /* 0x000fe40000004100 */
[C---:B------:R-:W-:Y:S01]  /*9640*/  FFMA R14, R81.reuse, R3, R14 ;  /* 0x00000003510e7223 */ /* 0x040fe2000000000e */
[--C-:B------:R-:W-:Y:S02]  /*9650*/  HADD2.F32 R3, -RZ, R106.reuse.H0_H0 ;  /* 0x2000006aff037230 */ /* 0x100fe40000004100 */
[C---:B------:R-:W-:Y:S01]  /*9660*/  FFMA R19, R81.reuse, R2, R19 ;  /* 0x0000000251137223 */ /* 0x040fe20000000013 */
[----:B------:R-:W-:Y:S02]  /*9670*/  HADD2.F32 R2, -RZ, R105.H0_H0 ;  /* 0x20000069ff027230 */ /* 0x000fe40000004100 */
[C---:B------:R-:W-:Y:S01]  /*9680*/  FFMA R16, R81.reuse, R5, R16 ;  /* 0x0000000551107223 */ /* 0x040fe20000000010 */
[----:B------:R-:W-:Y:S02]  /*9690*/  HADD2.F32 R5, -RZ, R107.H0_H0 ;  /* 0x2000006bff057230 */ /* 0x000fe40000004100 */
[C---:B------:R-:W-:Y:S01]  /*96a0*/  FFMA R17, R81.reuse, R0, R17 ;  /* 0x0000000051117223 */ /* 0x040fe20000000011 */
[----:B------:R-:W-:Y:S02]  /*96b0*/  HADD2.F32 R0, -RZ, R105.H1_H1 ;  /* 0x30000069ff007230 */ /* 0x000fe40000004100 */
[C---:B------:R-:W-:Y:S01]  /*96c0*/  FMUL R23, R78.reuse, R23 ;  /* 0x000000174e177220 */ /* 0x040fe20000400000 */
[C---:B------:R-:W-:Y:S01]  /*96d0*/  FFMA R18, R81.reuse, R2, R18 ;  /* 0x0000000251127223 */ /* 0x040fe20000000012 */
[----:B------:R-:W-:Y:S02]  /*96e0*/  HADD2.F32 R2, -RZ, R106.H1_H1 ;  /* 0x3000006aff027230 */ /* 0x000fe40000004100 */
[C---:B------:R-:W-:Y:S01]  /*96f0*/  FMUL R27, R78.reuse, R27 ;  /* 0x0000001b4e1b7220 */ /* 0x040fe20000400000 */
[C---:B------:R-:W-:Y:S01]  /*9700*/  FFMA R23, R81.reuse, R0, R23 ;  /* 0x0000000051177223 */ /* 0x040fe20000000017 */
[----:B------:R-:W-:Y:S02]  /*9710*/  HADD2.F32 R0, -RZ, R112.H0_H0 ;  /* 0x20000070ff007230 */ /* 0x000fe40000004100 */
[C---:B------:R-:W-:Y:S01]  /*9720*/  FFMA R20, R81.reuse, R3, R20 ;  /* 0x0000000351147223 */ /* 0x040fe20000000014 */
[----:B------:R-:W-:Y:S02]  /*9730*/  HADD2.F32 R3, -RZ, R114.H0_H0 ;  /* 0x20000072ff037230 */ /* 0x000fe40000004100 */
[C---:B------:R-:W-:Y:S01]  /*9740*/  FFMA R21, R81.reuse, R2, R21 ;  /* 0x0000000251157223 */ /* 0x040fe20000000015 */
[C---:B------:R-:W-:Y:S01]  /*9750*/  FFMA R22, R81.reuse, R5, R22 ;  /* 0x0000000551167223 */ /* 0x040fe20000000016 */
[C---:B------:R-:W-:Y:S01]  /*9760*/  FFMA R27, R81.reuse, R4, R27 ;  /* 0x00000004511b7223 */ /* 0x040fe2000000001b */
[C---:B------:R-:W-:Y:S01]  /*9770*/  FFMA R24, R81.reuse, R0, R24 ;  /* 0x0000000051187223 */ /* 0x040fe20000000018 */
[----:B------:R-:W-:Y:S02]  /*9780*/  HADD2.F32 R2, -RZ, R112.H1_H1 ;  /* 0x30000070ff027230 */ /* 0x000fe40000004100 */
[C---:B------:R-:W-:Y:S01]  /*9790*/  FMUL R31, R78.reuse, R31 ;  /* 0x0000001f4e1f7220 */ /* 0x040fe20000400000 */
[----:B------:R-:W-:Y:S02]  /*97a0*/  HADD2.F32 R0, -RZ, R113.H0_H0 ;  /* 0x20000071ff007230 */ /* 0x000fe40000004100 */
[C---:B------:R-:W-:Y:S01]  /*97b0*/  FMUL R35, R78.reuse, R35 ;  /* 0x000000234e237220 */ /* 0x040fe20000400000 */
[----:B------:R-:W-:Y:S02]  /*97c0*/  HADD2.F32 R5, -RZ, R115.H0_H0 ;  /* 0x20000073ff057230 */ /* 0x000fe40000004100 */
[C---:B------:R-:W-:Y:S01]  /*97d0*/  FFMA R25, R81.reuse, R2, R25 ;  /* 0x0000000251197223 */ /* 0x040fe20000000019 */
[----:B------:R-:W-:Y:S02]  /*97e0*/  HADD2.F32 R2, -RZ, R114.H1_H1 ;  /* 0x30000072ff027230 */ /* 0x000fe40000004100 */
[----:B------:R-:W-:Y:S01]  /*97f0*/  FFMA R26, R81, R0, R26 ;  /* 0x00000000511a7223 */ /* 0x000fe2000000001a */
[----:B------:R-:W-:Y:S02]  /*9800*/  HADD2.F32 R0, -RZ, R113.H1_H1 ;  /* 0x30000071ff007230 */ /* 0x000fe40000004100 */
[C---:B------:R-:W-:Y:S01]  /*9810*/  FMUL R39, R78.reuse, R39 ;  /* 0x000000274e277220 */ /* 0x040fe20000400000 */
[----:B------:R-:W-:Y:S01]  /*9820*/  HADD2.F32 R4, -RZ, R115.H1_H1 ;  /* 0x30000073ff047230 */ /* 0x000fe20000004100 */
[----:B------:R-:W-:Y:S01]  /*9830*/  F2FP.F16.F32.PACK_AB R95, R11, R6 ;  /* 0x000000060b5f723e */ /* 0x000fe200000000ff */
[C---:B------:R-:W-:Y:S01]  /*9840*/  FMUL R43, R78.reuse, R43 ;  /* 0x0000002b4e2b7220 */ /* 0x040fe20000400000 */
[C---:B------:R-:W-:Y:S01]  /*9850*/  FFMA R31, R81.reuse, R0, R31 ;  /* 0x00000000511f7223 */ /* 0x040fe2000000001f */
[--C-:B------:R-:W-:Y:S02]  /*9860*/  HADD2.F32 R0, -RZ, R120.reuse.H0_H0 ;  /* 0x20000078ff007230 */ /* 0x100fe40000004100 */
[C---:B------:R-:W-:Y:S01]  /*9870*/  FFMA R28, R81.reuse, R3, R28 ;  /* 0x00000003511c7223 */ /* 0x040fe2000000001c */
[----:B------:R1:W-:Y:S01]  /*9880*/  STS.128 [R178+UR48+0x8400], R92 ;  /* 0x0084005cb2007988 */ /* 0x0003e20008000c30 */
[C---:B------:R-:W-:Y:S01]  /*9890*/  FFMA R29, R81.reuse, R2, R29 ;  /* 0x00000002511d7223 */ /* 0x040fe2000000001d */
[C---:B------:R-:W-:Y:S01]  /*98a0*/  FFMA R30, R81.reuse, R5, R30 ;  /* 0x00000005511e7223 */ /* 0x040fe2000000001e */
[C---:B------:R-:W-:Y:S01]  /*98b0*/  FFMA R35, R81.reuse, R4, R35 ;  /* 0x0000000451237223 */ /* 0x040fe20000000023 */
[----:B------:R-:W-:Y:S02]  /*98c0*/  HADD2.F32 R2, -RZ, R120.H1_H1 ;  /* 0x30000078ff027230 */ /* 0x000fe40000004100 */
[----:B------:R-:W-:Y:S01]  /*98d0*/  FFMA R32, R81, R0, R32 ;  /* 0x0000000051207223 */ /* 0x000fe20000000020 */
[--C-:B------:R-:W-:Y:S01]  /*98e0*/  HADD2.F32 R3, -RZ, R121.reuse.H0_H0 ;  /* 0x20000079ff037230 */ /* 0x100fe20000004100 */
[----:B------:R-:W-:Y:S01]  /*98f0*/  F2FP.F16.F32.PACK_AB R8, R9, R8 ;  /* 0x000000080908723e */ /* 0x000fe200000000ff */
[----:B------:R-:W-:Y:S02]  /*9900*/  HADD2.F32 R0, -RZ, R121.H1_H1 ;  /* 0x30000079ff007230 */ /* 0x000fe40000004100 */
[C---:B------:R-:W-:Y:S01]  /*9910*/  FFMA R33, R81.reuse, R2, R33 ;  /* 0x0000000251217223 */ /* 0x040fe20000000021 */
[--C-:B------:R-:W-:Y:S02]  /*9920*/  HADD2.F32 R5, -RZ, R123.reuse.H0_H0 ;  /* 0x2000007bff057230 */ /* 0x100fe40000004100 */
[C---:B------:R-:W-:Y:S01]  /*9930*/  FFMA R34, R81.reuse, R3, R34 ;  /* 0x0000000351227223 */ /* 0x040fe20000000022 */
[--C-:B------:R-:W-:Y:S02]  /*9940*/  HADD2.F32 R3, -RZ, R122.reuse.H0_H0 ;  /* 0x2000007aff037230 */ /* 0x100fe40000004100 */
[----:B------:R-:W-:Y:S01]  /*9950*/  FFMA R39, R81, R0, R39 ;  /* 0x0000000051277223 */ /* 0x000fe20000000027 */
[----:B------:R-:W-:Y:S01]  /*9960*/  HADD2.F32 R0, -RZ, R122.H1_H1 ;  /* 0x3000007aff007230 */ /* 0x000fe20000004100 */
[----:B------:R-:W-:Y:S01]  /*9970*/  F2FP.F16.F32.PACK_AB R9, R15, R10 ;  /* 0x0000000a0f09723e */ /* 0x000fe200000000ff */
[----:B------:R-:W-:Y:S02]  /*9980*/  HADD2.F32 R2, -RZ, R123.H1_H1 ;  /* 0x3000007bff027230 */ /* 0x000fe40000004100 */
[C---:B------:R-:W-:Y:S01]  /*9990*/  FFMA R36, R81.reuse, R3, R36 ;  /* 0x0000000351247223 */ /* 0x040fe20000000024 */
[--C-:B------:R-:W-:Y:S02]  /*99a0*/  HADD2.F32 R3, -RZ, R129.reuse.H0_H0 ;  /* 0x20000081ff037230 */ /* 0x100fe40000004100 */
[C---:B------:R-:W-:Y:S01]  /*99b0*/  FFMA R37, R81.reuse, R0, R37 ;  /* 0x0000000051257223 */ /* 0x040fe20000000025 */
[C---:B------:R-:W-:Y:S01]  /*99c0*/  FFMA R38, R81.reuse, R5, R38 ;  /* 0x0000000551267223 */ /* 0x040fe20000000026 */
[--C-:B------:R-:W-:Y:S02]  /*99d0*/  HADD2.F32 R0, -RZ, R128.reuse.H0_H0 ;  /* 0x20000080ff007230 */ /* 0x100fe40000004100 */
[----:B------:R-:W-:Y:S01]  /*99e0*/  FFMA R43, R81, R2, R43 ;  /* 0x00000002512b7223 */ /* 0x000fe2000000002b */
[----:B------:R-:W-:Y:S01]  /*99f0*/  HADD2.F32 R2, -RZ, R128.H1_H1 ;  /* 0x30000080ff027230 */ /* 0x000fe20000004100 */
[----:B------:R-:W-:Y:S01]  /*9a00*/  F2FP.F16.F32.PACK_AB R10, R13, R12 ;  /* 0x0000000c0d0a723e */ /* 0x000fe200000000ff */
[C---:B------:R-:W-:Y:S01]  /*9a10*/  FMUL R47, R78.reuse, R47 ;  /* 0x0000002f4e2f7220 */ /* 0x040fe20000400000 */
[----:B------:R-:W-:Y:S01]  /*9a20*/  F2FP.F16.F32.PACK_AB R11, R19, R14 ;  /* 0x0000000e130b723e */ /* 0x000fe200000000ff */
[C---:B------:R-:W-:Y:S01]  /*9a30*/  FFMA R40, R81.reuse, R0, R40 ;  /* 0x0000000051287223 */ /* 0x040fe20000000028 */
[----:B------:R-:W-:Y:S02]  /*9a40*/  HADD2.F32 R0, -RZ, R129.H1_H1 ;  /* 0x30000081ff007230 */ /* 0x000fe40000004100 */
[C---:B------:R-:W-:Y:S01]  /*9a50*/  FFMA R41, R81.reuse, R2, R41 ;  /* 0x0000000251297223 */ /* 0x040fe20000000029 */
[----:B------:R-:W-:Y:S01]  /*9a60*/  FFMA R42, R81, R3, R42 ;  /* 0x00000003512a7223 */ /* 0x000fe2000000002a */
[----:B------:R1:W-:Y:S01]  /*9a70*/  STS.128 [R180+0x8400], R8 ;  /* 0x00840008b4007388 */ /* 0x0003e20000000c00 */
[--C-:B------:R-:W-:Y:S01]  /*9a80*/  HADD2.F32 R3, -RZ, R130.reuse.H0_H0 ;  /* 0x20000082ff037230 */ /* 0x100fe20000004100 */
[----:B------:R-:W-:Y:S01]  /*9a90*/  F2FP.F16.F32.PACK_AB R16, R17, R16 ;  /* 0x000000101110723e */ /* 0x000fe200000000ff */
[----:B------:R-:W-:Y:S01]  /*9aa0*/  HADD2.F32 R2, -RZ, R130.H1_H1 ;  /* 0x30000082ff027230 */ /* 0x000fe20000004100 */
[----:B------:R-:W-:Y:S01]  /*9ab0*/  F2FP.F16.F32.PACK_AB R17, R23, R18 ;  /* 0x000000121711723e */ /* 0x000fe200000000ff */
[----:B------:R-:W-:Y:S01]  /*9ac0*/  FFMA R47, R81, R0, R47 ;  /* 0x00000000512f7223 */ /* 0x000fe2000000002f */
[--C-:B------:R-:W-:Y:S01]  /*9ad0*/  HADD2.F32 R5, -RZ, R131.reuse.H0_H0 ;  /* 0x20000083ff057230 */ /* 0x100fe20000004100 */
[----:B------:R-:W-:Y:S01]  /*9ae0*/  F2FP.F16.F32.PACK_AB R18, R21, R20 ;  /* 0x000000141512723e */ /* 0x000fe200000000ff */
[----:B------:R-:W-:Y:S01]  /*9af0*/  HADD2.F32 R0, -RZ, R131.H1_H1 ;  /* 0x30000083ff007230 */ /* 0x000fe20000004100 */
[----:B------:R-:W-:Y:S01]  /*9b00*/  F2FP.F16.F32.PACK_AB R19, R27, R22 ;  /* 0x000000161b13723e */ /* 0x000fe200000000ff */
[C---:B------:R-:W-:Y:S01]  /*9b10*/  FMUL R51, R78.reuse, R51 ;  /* 0x000000334e337220 */ /* 0x040fe20000400000 */
[C---:B------:R-:W-:Y:S01]  /*9b20*/  FFMA R44, R81.reuse, R3, R44 ;  /* 0x00000003512c7223 */ /* 0x040fe2000000002c */
[C---:B------:R-:W-:Y:S01]  /*9b30*/  FFMA R45, R81.reuse, R2, R45 ;  /* 0x00000002512d7223 */ /* 0x040fe2000000002d */
[C---:B------:R-:W-:Y:S01]  /*9b40*/  FFMA R46, R81.reuse, R5, R46 ;  /* 0x00000005512e7223 */ /* 0x040fe2000000002e */
[----:B------:R1:W-:Y:S01]  /*9b50*/  STS.128 [R177+0x8400], R16 ;  /* 0x00840010b1007388 */ /* 0x0003e20000000c00 */
[----:B------:R-:W-:Y:S01]  /*9b60*/  FFMA R51, R81, R0, R51 ;  /* 0x0000000051337223 */ /* 0x000fe20000000033 */
[--C-:B------:R-:W-:Y:S01]  /*9b70*/  HADD2.F32 R3, -RZ, R136.reuse.H0_H0 ;  /* 0x20000088ff037230 */ /* 0x100fe20000004100 */
[----:B------:R-:W-:Y:S01]  /*9b80*/  F2FP.F16.F32.PACK_AB R24, R25, R24 ;  /* 0x000000181918723e */ /* 0x000fe200000000ff */
[----:B------:R-:W-:Y:S01]  /*9b90*/  HADD2.F32 R0, -RZ, R136.H1_H1 ;  /* 0x30000088ff007230 */ /* 0x000fe20000004100 */
[----:B------:R-:W-:Y:S01]  /*9ba0*/  F2FP.F16.F32.PACK_AB R25, R31, R26 ;  /* 0x0000001a1f19723e */ /* 0x000fe200000000ff */
        /* <DEDUP_REMOVED lines=16> */
[----:B------:R-:W-:Y:S01]  /*9cb0*/  FFMA R52, R81, R0, R52 ;  /* 0x0000000051347223 */ /* 0x000fe20000000034 */
[----:B------:R-:W-:Y:S01]  /*9cc0*/  F2FP.F16.F32.PACK_AB R35, R43, R38 ;  /* 0x000000262b23723e */ /* 0x000fe200000000ff */
[C---:B------:R-:W-:Y:S01]  /*9cd0*/  FFMA R53, R81.reuse, R2, R53 ;  /* 0x0000000251357223 */ /* 0x040fe20000000035 */
[----:B------:R-:W-:Y:S01]  /*9ce0*/  FFMA R54, R81, R3, R54 ;  /* 0x0000000351367223 */ /* 0x000fe20000000036 */
[----:B------:R-:W-:Y:S01]  /*9cf0*/  HADD2.F32 R0, -RZ, R139.H1_H1 ;  /* 0x3000008bff007230 */ /* 0x000fe20000004100 */
[----:B------:R-:W-:Y:S01]  /*9d00*/  F2FP.F16.F32.PACK_AB R40, R41, R40 ;  /* 0x000000282928723e */ /* 0x000fe200000000ff */
[----:B------:R1:W-:Y:S01]  /*9d10*/  STS.128 [R175+0x8400], R32 ;  /* 0x00840020af007388 */ /* 0x0003e20000000c00 */
[C---:B------:R-:W-:Y:S01]  /*9d20*/  FMUL R59, R78.reuse, R59 ;  /* 0x0000003b4e3b7220 */ /* 0x040fe20000400000 */
[--C-:B------:R-:W-:Y:S01]  /*9d30*/  HADD2.F32 R3, -RZ, R144.reuse.H0_H0 ;  /* 0x20000090ff037230 */ /* 0x100fe20000004100 */
[----:B------:R-:W-:Y:S01]  /*9d40*/  F2FP.F16.F32.PACK_AB R41, R47, R42 ;  /* 0x0000002a2f29723e */ /* 0x000fe200000000ff */
[----:B------:R-:W-:Y:S01]  /*9d50*/  HADD2.F32 R2, -RZ, R144.H1_H1 ;  /* 0x30000090ff027230 */ /* 0x000fe20000004100 */
[----:B------:R-:W-:Y:S01]  /*9d60*/  F2FP.F16.F32.PACK_AB R42, R45, R44 ;  /* 0x0000002c2d2a723e */ /* 0x000fe200000000ff */
[--C-:B------:R-:W-:Y:S01]  /*9d70*/  HADD2.F32 R5, -RZ, R145.reuse.H0_H0 ;  /* 0x20000091ff057230 */ /* 0x100fe20000004100 */
        /* <DEDUP_REMOVED lines=8> */
[----:B------:R-:W-:Y:S01]  /*9e00*/  FFMA R58, R81, R5, R58 ;  /* 0x00000005513a7223 */ /* 0x000fe2000000003a */
[----:B------:R-:W-:Y:S01]  /*9e10*/  HADD2.F32 R2, -RZ, R146.H1_H1 ;  /* 0x30000092ff027230 */ /* 0x000fe20000004100 */
[----:B------:R-:W-:Y:S01]  /*9e20*/  F2FP.F16.F32.PACK_AB R48, R49, R48 ;  /* 0x000000303130723e */ /* 0x000fe200000000ff */
[--C-:B------:R-:W-:Y:S01]  /*9e30*/  HADD2.F32 R5, -RZ, R147.reuse.H0_H0 ;  /* 0x20000093ff057230 */ /* 0x100fe20000004100 */
[----:B------:R-:W-:Y:S01]  /*9e40*/  F2FP.F16.F32.PACK_AB R49, R55, R50 ;  /* 0x000000323731723e */ /* 0x000fe200000000ff */
[----:B------:R-:W-:Y:S02]  /*9e50*/  HADD2.F32 R4, -RZ, R147.H1_H1 ;  /* 0x30000093ff047230 */ /* 0x000fe40000004100 */
[----:B------:R-:W-:Y:S01]  /*9e60*/  FFMA R63, R81, R0, R63 ;  /* 0x00000000513f7223 */ /* 0x000fe2000000003f */
[----:B------:R-:W-:Y:S01]  /*9e70*/  FMUL R67, R78, R67 ;  /* 0x000000434e437220 */ /* 0x000fe20000400000 */
[----:B------:R-:W-:Y:S01]  /*9e80*/  F2FP.F16.F32.PACK_AB R50, R53, R52 ;  /* 0x000000343532723e */ /* 0x000fe200000000ff */
[----:B------:R-:W-:Y:S01]  /*9e90*/  FFMA R60, R81, R3, R60 ;  /* 0x00000003513c7223 */ /* 0x000fe2000000003c */
[----:B------:R-:W-:Y:S01]  /*9ea0*/  F2FP.F16.F32.PACK_AB R51, R59, R54 ;  /* 0x000000363b33723e */ /* 0x000fe200000000ff */
[C---:B------:R-:W-:Y:S01]  /*9eb0*/  FFMA R61, R81.reuse, R2, R61 ;  /* 0x00000002513d7223 */ /* 0x040fe2000000003d */
[C---:B------:R-:W-:Y:S01]  /*9ec0*/  FFMA R62, R81.reuse, R5, R62 ;  /* 0x00000005513e7223 */ /* 0x040fe2000000003e */
[----:B------:R-:W-:Y:S01]  /*9ed0*/  FFMA R67, R81, R4, R67 ;  /* 0x0000000451437223 */ /* 0x000fe20000000043 */
[----:B------:R-:W-:Y:S01]  /*9ee0*/  F2FP.F16.F32.PACK_AB R56, R57, R56 ;  /* 0x000000383938723e */ /* 0x000fe200000000ff */
[----:B------:R1:W-:Y:S01]  /*9ef0*/  STS.128 [R174+0x8400], R48 ;  /* 0x00840030ae007388 */ /* 0x0003e20000000c00 */
[----:B------:R-:W-:Y:S02]  /*9f00*/  F2FP.F16.F32.PACK_AB R57, R63, R58 ;  /* 0x0000003a3f39723e */ /* 0x000fe400000000ff */
        /* <DEDUP_REMOVED lines=22> */
.L_x_139:
[----:B------:R-:W-:Y:S05]  /*a070*/  BSYNC.RECONVERGENT B0 ;  /* 0x0000000000007941 */ /* 0x000fea0003800200 */
.L_x_138:
        /* <DEDUP_REMOVED lines=13> */
[----:B-1----:R-:W-:Y:S04]  /*a150*/  @P1 IADD3 R9, PT, PT, R87, UR48, RZ ;  /* 0x0000003057091c10 */ /* 0x002fe8000fffe0ff */
[----:B------:R-:W-:Y:S01]  /*a160*/  @P1 IADD3 R7, PT, PT, R102, R9, RZ ;  /* 0x0000000966071210 */ /* 0x000fe20007ffe0ff */
[--C-:B------:R-:W-:Y:S02]  /*a170*/  @P1 IMAD.IADD R5, R100, 0x1, R9.reuse ;  /* 0x0000000164051824 */ /* 0x100fe400078e0209 */
[----:B------:R-:W-:Y:S01]  /*a180*/  @P1 IMAD.IADD R2, R108, 0x1, R9 ;  /* 0x000000016c021824 */ /* 0x000fe200078e0209 */
[----:B------:R-:W-:Y:S06]  /*a190*/  @P0 BRA `(.L_x_143) ;  /* 0x00000000000c0947 */ /* 0x000fec0003800000 */
[----:B------:R-:W-:Y:S04]  /*a1a0*/  SHF.L.U32 R0, R167, 0x1f, RZ ;  /* 0x0000001fa7007819 */ /* 0x000fe800000006ff */
[----:B------:R-:W1:Y:S02]  /*a1b0*/  SYNCS.PHASECHK.TRANS64.TRYWAIT P0, [R3+URZ+0xa0], R0 ;  /* 0x0000a000030075a7 */ /* 0x000e6400080011ff */
[----:B-1----:R-:W-:Y:S05]  /*a1c0*/  @!P0 BRA `(.L_x_144) ;  /* 0x0000002400008947 */ /* 0x002fea0003800000 */
.L_x_143:
[----:B------:R-:W-:Y:S05]  /*a1d0*/  BSYNC B0 ;  /* 0x0000000000007941 */ /* 0x000fea0003800000 */
.L_x_142:
[----:B------:R-:W-:Y:S11]  /*a1e0*/  ISETP.NE.AND P0, PT, R103, RZ, PT ;  /* 0x000000ff6700720c */ /* 0x000ff60003f05270 */
[----:B------:R-:W-:Y:S02]  /*a1f0*/  @!UPT UIADD3 URZ, UPT, UPT, URZ, URZ, URZ ;  /* 0x000000fffffff290 */ /* 0x000fe4000fffe0ff */
[----:B------:R2:W3:Y:S01]  /*a200*/  @P0 LDS.128 R88, [R87+UR48+0x400] ;  /* 0x0004003057580984 */ /* 0x0004e20008000c00 */
[----:B-1----:R-:W-:Y:S01]  /*a210*/  @P0 IMAD.IADD R3, R102, 0x1, R5 ;  /* 0x0000000166030824 */ /* 0x002fe200078e0205 */
[C---:B------:R-:W-:Y:S01]  /*a220*/  @P0 IADD3 R4, PT, PT, R108.reuse, R5, RZ ;  /* 0x000000056c040210 */ /* 0x040fe20007ffe0ff */
[C---:B------:R-:W-:Y:S01]  /*a230*/  @P0 IMAD.IADD R0, R108.reuse, 0x1, R7 ;  /* 0x000000016c000824 */ /* 0x040fe200078e0207 */
[----:B------:R2:W4:Y:S02]  /*a240*/  @P0 LDS.128 R96, [R2+0x400] ;  /* 0x0004000002600984 */ /* 0x0005240000000c00 */
[----:B------:R-:W-:Y:S02]  /*a250*/  @P0 IADD3 R108, PT, PT, R108, R3, RZ ;  /* 0x000000036c6c0210 */ /* 0x000fe40007ffe0ff */
[----:B------:R2:W1:Y:S04]  /*a260*/  @P0 LDS.128 R104, [R7+0x400] ;  /* 0x0004000007680984 */ /* 0x0004680000000c00 */
[----:B------:R2:W1:Y:S04]  /*a270*/  @P0 LDS.128 R112, [R0+0x400] ;  /* 0x0004000000700984 */ /* 0x0004680000000c00 */
[----:B------:R2:W1:Y:S04]  /*a280*/  @P0 LDS.128 R120, [R5+0x400] ;  /* 0x0004000005780984 */ /* 0x0004680000000c00 */
[----:B------:R2:W1:Y:S04]  /*a290*/  @P0 LDS.128 R128, [R4+0x400] ;  /* 0x0004000004800984 */ /* 0x0004680000000c00 */
[----:B------:R2:W1:Y:S04]  /*a2a0*/  @P0 LDS.128 R136, [R3+0x400] ;  /* 0x0004000003880984 */ /* 0x0004680000000c00 */
[----:B------:R2:W1:Y:S02]  /*a2b0*/  @P0 LDS.128 R144, [R108+0x400] ;  /* 0x000400006c900984 */ /* 0x0004640000000c00 */
.L_x_141:
[----:B------:R-:W-:Y:S05]  /*a2c0*/  BSYNC B1 ;  /* 0x0000000000017941 */ /* 0x000fea0003800000 */
.L_x_140:
[----:B--2---:R-:W-:Y:S05]  /*a2d0*/  VIADD R3, R80, 0xc0 ;  /* 0x000000c050037836 */ /* 0x004fea0000000000 */
[----:B------:R-:W-:Y:S04]  /*a2e0*/  SHF.R.U32.HI R3, RZ, 0x15, R3 ;  /* 0x00000015ff037819 */ /* 0x000fe80000011603 */
[----:B------:R-:W-:Y:S11]  /*a2f0*/  LOP3.LUT P0, RZ, R3, 0x3, R162, 0x48, !PT ;  /* 0x0000000303ff7812 */ /* 0x000ff600078048a2 */
[----:B------:R-:W-:Y:S02]  /*a300*/  @!UPT UIADD3 URZ, UPT, UPT, URZ, URZ, URZ ;  /* 0x000000fffffff290 */ /* 0x000fe4000fffe0ff */
[----:B------:R-:W-:Y:S05]  /*a310*/  @!P0 BRA `(.L_x_145) ;  /* 0x0000000000408947 */ /* 0x000fea0003800000 */
[----:B------:R-:W2:Y:S01]  /*a320*/  LDCU.64 UR8, c[0x4][0x70] ;  /* 0x01000e00ff0877ac */ /* 0x000ea20008000a00 */
[----:B------:R-:W-:Y:S01]  /*a330*/  MOV R3, 0x0 ;  /* 0x0000000000037802 */ /* 0x000fe20000000f00 */
[----:B------:R-:W-:Y:S02]  /*a340*/  HFMA2 R12, -RZ, RZ, 0, 5.9604644775390625e-08 ;  /* 0x00000001ff0c7431 */ /* 0x000fe400000001ff */
[----:B-1----:R-:W-:Y:S02]  /*a350*/  IMAD.MOV.U32 R8, RZ, RZ, 0x192 ;  /* 0x00000192ff087424 */ /* 0x002fe400078e00ff */
[----:B------:R-:W-:Y:S01]  /*a360*/  IMAD.MOV.U32 R13, RZ, RZ, RZ ;  /* 0x000000ffff0d7224 */ /* 0x000fe200078e00ff */
[----:B------:R-:W1:Y:S01]  /*a370*/  LDCU.64 UR6, c[0x4][0x78] ;  /* 0x01000f00ff0677ac */ /* 0x000e620008000a00 */
[----:B------:R-:W3:Y:S01]  /*a380*/  LDC.64 R2, c[0x4][R3] ;  /* 0x0100000003027b82 */ /* 0x000ee20000000a00 */
[----:B------:R-:W5:Y:S01]  /*a390*/  LDCU.64 UR4, c[0x4][0x10] ;  /* 0x01000200ff0477ac */ /* 0x000f620008000a00 */
[----:B--2---:R-:W-:Y:S01]  /*a3a0*/  MOV R5, UR9 ;  /* 0x0000000900057c02 */ /* 0x004fe20008000f00 */
[----:B------:R-:W-:Y:S01]  /*a3b0*/  IMAD.U32 R4, RZ, RZ, UR8 ;  /* 0x00000008ff047e24 */ /* 0x000fe2000f8e00ff */
[----:B-1----:R-:W-:Y:S01]  /*a3c0*/  MOV R7, UR7 ;  /* 0x0000000700077c02 */ /* 0x002fe20008000f00 */
[----:B------:R-:W-:Y:S01]  /*a3d0*/  IMAD.U32 R6, RZ, RZ, UR6 ;  /* 0x00000006ff067e24 */ /* 0x000fe2000f8e00ff */
[----:B-----5:R-:W-:Y:S01]  /*a3e0*/  MOV R11, UR5 ;  /* 0x00000005000b7c02 */ /* 0x020fe20008000f00 */
[----:B------:R-:W-:Y:S02]  /*a3f0*/  IMAD.U32 R10, RZ, RZ, UR4 ;  /* 0x00000004ff0a7e24 */ /* 0x000fe4000f8e00ff */
[----:B------:R-:W-:Y:S07]  /*a400*/  LEPC R20, `(.L_x_145) ;  /* 0x000000001014794e */ /* 0x000fee0000000000 */
[----:B---34-:R-:W-:Y:S05]  /*a410*/  CALL.ABS.NOINC R2 ;  /* 0x0000000002007343 */ /* 0x018fea0003c00000 */
.L_x_145:
[----:B------:R-:W-:Y:S01]  /*a420*/  ISETP.NE.AND P0, PT, R170, RZ, PT ;  /* 0x000000ffaa00720c */ /* 0x000fe20003f05270 */
[----:B------:R-:W-:Y:S05]  /*a430*/  WARPSYNC.ALL ;  /* 0x0000000000007948 */ /* 0x000fea0003800000 */
[----:B------:R-:W-:Y:S01]  /*a440*/  R2UR UR4, R80 ;  /* 0x00000000500472ca */ /* 0x000fe200000e0000 */
[--C-:B---3--:R-:W-:Y:S01]  /*a450*/  HADD2.F32 R82, -RZ, R88.reuse.H0_H0 ;  /* 0x20000058ff527230 */ /* 0x108fe20000004100 */
[----:B------:R-:W-:Y:S01]  /*a460*/  IADD3 R179, PT, PT, R179, 0x120, RZ ;  /* 0x00000120b3b37810 */ /* 0x000fe20007ffe0ff */
[----:B------:R-:W-:Y:S01]  /*a470*/  HADD2.F32 R84, -RZ, R88.H1_H1 ;  /* 0x30000058ff547230 */ /* 0x000fe20000004100 */
[----:B------:R-:W-:Y:S01]  /*a480*/  BSSY.RECONVERGENT B0, `(.L_x_146) ;  /* 0x00000fc000007945 */ /* 0x000fe20003800200 */
[--C-:B------:R-:W-:Y:S01]  /*a490*/  HADD2.F32 R83, -RZ, R89.reuse.H0_H0 ;  /* 0x20000059ff537230 */ /* 0x100fe20000004100 */
[----:B------:R-:W-:Y:S01]  /*a4a0*/  LOP3.LUT R179, R179, 0xfefffff8, RZ, 0xc0, !PT ;  /* 0xfefffff8b3b37812 */ /* 0x000fe200078ec0ff */
[----:B------:R-:W-:Y:S02]  /*a4b0*/  HADD2.F32 R86, -RZ, R89.H1_H1 ;  /* 0x30000059ff567230 */ /* 0x000fe40000004100 */
[--C-:B------:R-:W-:Y:S02]  /*a4c0*/  HADD2.F32 R85, -RZ, R90.reuse.H0_H0 ;  /* 0x2000005aff557230 */ /* 0x100fe40000004100 */
[----:B------:R-:W-:Y:S02]  /*a4d0*/  HADD2.F32 R88, -RZ, R90.H1_H1 ;  /* 0x3000005aff587230 */ /* 0x000fe40000004100 */
[----:B-1----:R-:W1:Y:S01]  /*a4e0*/  LDTM.x64 R4, tmem[UR4+0xc0] ;  /* 0x0000c004000479ee */ /* 0x002e620008340000 */
[----:B------:R-:W-:Y:S01]  /*a4f0*/  NOP ;  /* 0x0000000000007918 */ /* 0x000fe20000000000 */
[----:B-1----:R1:W-:Y:S01]  /*a500*/  SYNCS.ARRIVE.TRANS64.RED.A1T0 RZ, [R179+URZ], RZ ;  /* 0x000000ffb3ff79a7 */ /* 0x0023e200081004ff */
[--C-:B------:R-:W-:Y:S02]  /*a510*/  HADD2.F32 R87, -RZ, R91.reuse.H0_H0 ;  /* 0x2000005bff577230 */ /* 0x100fe40000004100 */
[----:B------:R-:W-:Y:S02]  /*a520*/  HADD2.F32 R90, -RZ, R91.H1_H1 ;  /* 0x3000005bff5a7230 */ /* 0x000fe40000004100 */
[--C-:B----4-:R-:W-:Y:S02]  /*a530*/  HADD2.F32 R89, -RZ, R96.reuse.H0_H0 ;  /* 0x20000060ff597230 */ /* 0x110fe40000004100 */
[----:B------:R-:W-:Y:S02]  /*a540*/  HADD2.F32 R91, -RZ, R96.H1_H1 ;  /* 0x30000060ff5b7230 */ /* 0x000fe40000004100 */
[--C-:B------:R-:W-:Y:S02]  /*a550*/  HADD2.F32 R92, -RZ, R97.reuse.H0_H0 ;  /* 0x20000061ff5c7230 */ /* 0x100fe40000004100 */
[----:B------:R-:W-:Y:S02]  /*a560*/  HADD2.F32 R94, -RZ, R97.H1_H1 ;  /* 0x30000061ff5e7230 */ /* 0x000fe40000004100 */
[--C-:B------:R-:W-:Y:S02]  /*a570*/  HADD2.F32 R93, -RZ, R98.reuse.H0_H0 ;  /* 0x20000062ff5d7230 */ /* 0x100fe40000004100 */
[----:B------:R-:W-:Y:S02]  /*a580*/  HADD2.F32 R96, -RZ, R98.H1_H1 ;  /* 0x30000062ff607230 */ /* 0x000fe40000004100 */
[--C-:B------:R-:W-:Y:S02]  /*a590*/  HADD2.F32 R95, -RZ, R99.reuse.H0_H0 ;  /* 0x20000063ff5f7230 */ /* 0x100fe40000004100 */
[----:B------:R-:W-:Y:S02]  /*a5a0*/  HADD2.F32 R98, -RZ, R99.H1_H1 ;  /* 0x30000063ff627230 */ /* 0x000fe40000004100 */
[--C-:B------:R-:W-:Y:S02]  /*a5b0*/  HADD2.F32 R97, -RZ, R104.reuse.H0_H0 ;  /* 0x20000068ff617230 */ /* 0x100fe40000004100 */
[C---:B------:R-:W-:Y:S01]  /*a5c0*/  FMUL R4, R78.reuse, R4 ;  /* 0x000000044e047220 */ /* 0x040fe20000400000 */
[C---:B------:R-:W-:Y:S01]  /*a5d0*/  FMUL R5, R78.reuse, R5 ;  /* 0x000000054e057220 */ /* 0x040fe20000400000 */
[C---:B------:R-:W-:Y:S01]  /*a5e0*/  FMUL R6, R78.reuse, R6 ;  /* 0x000000064e067220 */ /* 0x040fe20000400000 */
[C---:B------:R-:W-:Y:S01]  /*a5f0*/  FMUL R7, R78.reuse, R7 ;  /* 0x000000074e077220 */ /* 0x040fe20000400000 */
[C---:B------:R-:W-:Y:S01]  /*a600*/  FFMA R4, R81.reuse, R82, R4 ;  /* 0x0000005251047223 */ /* 0x040fe20000000004 */
[C---:B------:R-:W-:Y:S01]  /*a610*/  FFMA R5, R81.reuse, R84, R5 ;  /* 0x0000005451057223 */ /* 0x040fe20000000005 */
[C---:B------:R-:W-:Y:S01]  /*a620*/  FFMA R6, R81.reuse, R83, R6 ;  /* 0x0000005351067223 */ /* 0x040fe20000000006 */
[----:B------:R-:W-:Y:S01]  /*a630*/  FFMA R7, R81, R86, R7 ;  /* 0x0000005651077223 */ /* 0x000fe20000000007 */
[C---:B------:R-:W-:Y:S01]  /*a640*/  FMUL R8, R78.reuse, R8 ;  /* 0x000000084e087220 */ /* 0x040fe20000400000 */
[C---:B------:R-:W-:Y:S01]  /*a650*/  FMUL R9, R78.reuse, R9 ;  /* 0x000000094e097220 */ /* 0x040fe20000400000 */
[----:B------:R-:W-:Y:S01]  /*a660*/  F2FP.F16.F32.PACK_AB R4, R5, R4 ;  /* 0x000000040504723e */ /* 0x000fe200000000ff */
[C---:B------:R-:W-:Y:S01]  /*a670*/  FMUL R10, R78.reuse, R10 ;  /* 0x0000000a4e0a7220 */ /* 0x040fe20000400000 */
[----:B------:R-:W-:Y:S01]  /*a680*/  F2FP.F16.F32.PACK_AB R5, R7, R6 ;  /* 0x000000060705723e */ /* 0x000fe200000000ff */
[C---:B------:R-:W-:Y:S01]  /*a690*/  FFMA R8, R81.reuse, R85, R8 ;  /* 0x0000005551087223 */ /* 0x040fe20000000008 */
[C---:B------:R-:W-:Y:S01]  /*a6a0*/  FFMA R9, R81.reuse, R88, R9 ;  /* 0x0000005851097223 */ /* 0x040fe20000000009 */
[----:B------:R-:W-:Y:S01]  /*a6b0*/  FFMA R10, R81, R87, R10 ;  /* 0x00000057510a7223 */ /* 0x000fe2000000000a */
[C---:B------:R-:W-:Y:S01]  /*a6c0*/  FMUL R11, R78.reuse, R11 ;  /* 0x0000000b4e0b7220 */ /* 0x040fe20000400000 */
[C---:B------:R-:W-:Y:S01]  /*a6d0*/  FMUL R0, R78.reuse, R12 ;  /* 0x0000000c4e007220 */ /* 0x040fe20000400000 */
[C---:B------:R-:W-:Y:S01]  /*a6e0*/  FMUL R2, R78.reuse, R13 ;  /* 0x0000000d4e027220 */ /* 0x040fe20000400000 */
[----:B------:R-:W-:Y:S01]  /*a6f0*/  F2FP.F16.F32.PACK_AB R6, R9, R8 ;  /* 0x000000080906723e */ /* 0x000fe200000000ff */
[C---:B------:R-:W-:Y:S01]  /*a700*/  FFMA R11, R81.reuse, R90, R11 ;  /* 0x0000005a510b7223 */ /* 0x040fe2000000000b */
[C---:B------:R-:W-:Y:S01]  /*a710*/  FFMA R0, R81.reuse, R89, R0 ;  /* 0x0000005951007223 */ /* 0x040fe20000000000 */
[----:B------:R-:W-:Y:S01]  /*a720*/  FFMA R2, R81, R91, R2 ;  /* 0x0000005b51027223 */ /* 0x000fe20000000002 */
[C---:B------:R-:W-:Y:S01]  /*a730*/  FMUL R3, R78.reuse, R14 ;  /* 0x0000000e4e037220 */ /* 0x040fe20000400000 */
[C---:B------:R-:W-:Y:S01]  /*a740*/  FMUL R15, R78.reuse, R15 ;  /* 0x0000000f4e0f7220 */ /* 0x040fe20000400000 */
[----:B------:R-:W-:Y:S01]  /*a750*/  F2FP.F16.F32.PACK_AB R7, R11, R10 ;  /* 0x0000000a0b07723e */ /* 0x000fe200000000ff */
[----:B------:R-:W-:Y:S01]  /*a760*/  FMUL R12, R78, R16 ;  /* 0x000000104e0c7220 */ /* 0x000fe20000400000 */
[----:B------:R-:W-:Y:S01]  /*a770*/  F2FP.F16.F32.PACK_AB R8, R2, R0 ;  /* 0x000000000208723e */ /* 0x000fe200000000ff */
[C---:B------:R-:W-:Y:S01]  /*a780*/  FFMA R3, R81.reuse, R92, R3 ;  /* 0x0000005c51037223 */ /* 0x040fe20000000003 */
[C---:B------:R-:W-:Y:S01]  /*a790*/  FFMA R15, R81.reuse, R94, R15 ;  /* 0x0000005e510f7223 */ /* 0x040fe2000000000f */
[----:B------:R1:W-:Y:S01]  /*a7a0*/  STS.128 [R178+UR48+0xc400], R4 ;  /* 0x00c40004b2007988 */ /* 0x0003e20008000c30 */
[----:B------:R-:W-:Y:S01]  /*a7b0*/  FFMA R12, R81, R93, R12 ;  /* 0x0000005d510c7223 */ /* 0x000fe2000000000c */
[C---:B------:R-:W-:Y:S01]  /*a7c0*/  FMUL R13, R78.reuse, R17 ;  /* 0x000000114e0d7220 */ /* 0x040fe20000400000 */
[C---:B------:R-:W-:Y:S01]  /*a7d0*/  FMUL R14, R78.reuse, R18 ;  /* 0x000000124e0e7220 */ /* 0x040fe20000400000 */
[----:B------:R-:W-:Y:S01]  /*a7e0*/  F2FP.F16.F32.PACK_AB R9, R15, R3 ;  /* 0x000000030f09723e */ /* 0x000fe200000000ff */
[C---:B------:R-:W-:Y:S01]  /*a7f0*/  FMUL R19, R78.reuse, R19 ;  /* 0x000000134e137220 */ /* 0x040fe20000400000 */
[C---:B------:R-:W-:Y:S01]  /*a800*/  FFMA R13, R81.reuse, R96, R13 ;  /* 0x00000060510d7223 */ /* 0x040fe2000000000d */
[C---:B------:R-:W-:Y:S01]  /*a810*/  FFMA R14, R81.reuse, R95, R14 ;  /* 0x0000005f510e7223 */ /* 0x040fe2000000000e */
[----:B------:R-:W-:Y:S02]  /*a820*/  HADD2.F32 R100, -RZ, R104.H1_H1 ;  /* 0x30000068ff647230 */ /* 0x000fe40000004100 */
[----:B------:R-:W-:Y:S01]  /*a830*/  FFMA R19, R81, R98, R19 ;  /* 0x0000006251137223 */ /* 0x000fe20000000013 */
[C---:B------:R-:W-:Y:S01]  /*a840*/  FMUL R16, R78.reuse, R20 ;  /* 0x000000144e107220 */ /* 0x040fe20000400000 */
[----:B------:R-:W-:Y:S01]  /*a850*/  F2FP.F16.F32.PACK_AB R10, R13, R12 ;  /* 0x0000000c0d0a723e */ /* 0x000fe200000000ff */
[--C-:B------:R-:W-:Y:S02]  /*a860*/  HADD2.F32 R99, -RZ, R105.reuse.H0_H0 ;  /* 0x20000069ff637230 */ /* 0x100fe40000004100 */
[C---:B------:R-:W-:Y:S01]  /*a870*/  FMUL R17, R78.reuse, R21 ;  /* 0x000000154e117220 */ /* 0x040fe20000400000 */
[----:B------:R-:W-:Y:S01]  /*a880*/  F2FP.F16.F32.PACK_AB R11, R19, R14 ;  /* 0x0000000e130b723e */ /* 0x000fe200000000ff */
[C---:B------:R-:W-:Y:S01]  /*a890*/  FFMA R16, R81.reuse, R97, R16 ;  /* 0x0000006151107223 */ /* 0x040fe20000000010 */
[----:B------:R-:W-:Y:S02]  /*a8a0*/  HADD2.F32 R102, -RZ, R105.H1_H1 ;  /* 0x30000069ff667230 */ /* 0x000fe40000004100 */
[----:B------:R-:W-:Y:S01]  /*a8b0*/  FFMA R17, R81, R100, R17 ;  /* 0x0000006451117223 */ /* 0x000fe20000000011 */
[C---:B------:R-:W-:Y:S01]  /*a8c0*/  FMUL R18, R78.reuse, R22 ;  /* 0x000000164e127220 */ /* 0x040fe20000400000 */
[----:B------:R1:W-:Y:S01]  /*a8d0*/  STS.128 [R180+0xc400], R8 ;  /* 0x00c40008b4007388 */ /* 0x0003e20000000c00 */
[--C-:B------:R-:W-:Y:S02]  /*a8e0*/  HADD2.F32 R101, -RZ, R106.reuse.H0_H0 ;  /* 0x2000006aff657230 */ /* 0x100fe40000004100 */
[C---:B------:R-:W-:Y:S01]  /*a8f0*/  FMUL R23, R78.reuse, R23 ;  /* 0x000000174e177220 */ /* 0x040fe20000400000 */
[----:B------:R-:W-:Y:S01]  /*a900*/  F2FP.F16.F32.PACK_AB R16, R17, R16 ;  /* 0x000000101110723e */ /* 0x000fe200000000ff */
[C---:B------:R-:W-:Y:S01]  /*a910*/  FFMA R18, R81.reuse, R99, R18 ;  /* 0x0000006351127223 */ /* 0x040fe20000000012 */
[----:B------:R-:W-:Y:S02]  /*a920*/  HADD2.F32 R104, -RZ, R106.H1_H1 ;  /* 0x3000006aff687230 */ /* 0x000fe40000004100 */
[----:B------:R-:W-:Y:S01]  /*a930*/  FFMA R23, R81, R102, R23 ;  /* 0x0000006651177223 */ /* 0x000fe20000000017 */
[C---:B------:R-:W-:Y:S01]  /*a940*/  FMUL R20, R78.reuse, R24 ;  /* 0x000000184e147220 */ /* 0x040fe20000400000 */
[--C-:B------:R-:W-:Y:S02]  /*a950*/  HADD2.F32 R103, -RZ, R107.reuse.H0_H0 ;  /* 0x2000006bff677230 */ /* 0x100fe40000004100 */
[C---:B------:R-:W-:Y:S01]  /*a960*/  FMUL R21, R78.reuse, R25 ;  /* 0x000000194e157220 */ /* 0x040fe20000400000 */
[----:B------:R-:W-:Y:S01]  /*a970*/  HADD2.F32 R106, -RZ, R107.H1_H1 ;  /* 0x3000006bff6a7230 */ /* 0x000fe20000004100 */
[----:B------:R-:W-:Y:S01]  /*a980*/  F2FP.F16.F32.PACK_AB R17, R23, R18 ;  /* 0x000000121711723e */ /* 0x000fe200000000ff */
[C---:B------:R-:W-:Y:S01]  /*a990*/  FFMA R20, R81.reuse, R101, R20 ;  /* 0x0000006551147223 */ /* 0x040fe20000000014 */
        /* <DEDUP_REMOVED lines=16> */
[--C-:B------:R-:W-:Y:S01]  /*aaa0*/  HADD2.F32 R109, -RZ, R114.reuse.H0_H0 ;  /* 0x20000072ff6d7230 */ /* 0x100fe20000004100 */
[----:B------:R1:W-:Y:S01]  /*aab0*/  STS.128 [R177+0xc400], R16 ;  /* 0x00c40010b1007388 */ /* 0x0003e20000000c00 */
        /* <DEDUP_REMOVED lines=69> */
[C---:B------:R-:W-:Y:S01]  /*af10*/  FFMA R45, R81.reuse, R128, R45 ;  /* 0x00000080512d7223 */ /* 0x040fe2000000002d */
[C---:B------:R-:W-:Y:S01]  /*af20*/  FMUL R46, R78.reuse, R50 ;  /* 0x000000324e2e7220 */ /* 0x040fe20000400000 */
[--C-:B------:R-:W-:Y:S02]  /*af30*/  HADD2.F32 R129, -RZ, R136.reuse.H0_H0 ;  /* 0x20000088ff817230 */ /* 0x100fe40000004100 */
[C---:B------:R-:W-:Y:S01]  /*af40*/  FMUL R51, R78.reuse, R51 ;  /* 0x000000334e337220 */ /* 0x040fe20000400000 */
[----:B------:R-:W-:Y:S02]  /*af50*/  HADD2.F32 R132, -RZ, R136.H1_H1 ;  /* 0x30000088ff847230 */ /* 0x000fe40000004100 */
[C---:B------:R-:W-:Y:S01]  /*af60*/  FMUL R48, R78.reuse, R52 ;  /* 0x000000344e307220 */ /* 0x040fe20000400000 */
[--C-:B------:R-:W-:Y:S02]  /*af70*/  HADD2.F32 R131, -RZ, R137.reuse.H0_H0 ;  /* 0x20000089ff837230 */ /* 0x100fe40000004100 */
[C---:B------:R-:W-:Y:S01]  /*af80*/  FMUL R49, R78.reuse, R53 ;  /* 0x000000354e317220 */ /* 0x040fe20000400000 */
[C---:B------:R-:W-:Y:S01]  /*af90*/  FFMA R46, R81.reuse, R127, R46 ;  /* 0x0000007f512e7223 */ /* 0x040fe2000000002e */
[----:B------:R-:W-:Y:S02]  /*afa0*/  HADD2.F32 R134, -RZ, R137.H1_H1 ;  /* 0x30000089ff867230 */ /* 0x000fe40000004100 */
[C---:B------:R-:W-:Y:S01]  /*afb0*/  FMUL R50, R78.reuse, R54 ;  /* 0x000000364e327220 */ /* 0x040fe20000400000 */
[C---:B------:R-:W-:Y:S01]  /*afc0*/  FFMA R51, R81.reuse, R130, R51 ;  /* 0x0000008251337223 */ /* 0x040fe20000000033 */
        /* <DEDUP_REMOVED lines=11> */
[----:B------:R-:W-:Y:S01]  /*b080*/  FFMA R55, R81, R134, R55 ;  /* 0x0000008651377223 */ /* 0x000fe20000000037 */
[--C-:B------:R-:W-:Y:S02]  /*b090*/  HADD2.F32 R137, -RZ, R144.reuse.H0_H0 ;  /* 0x20000090ff897230 */ /* 0x100fe40000004100 */
[C---:B------:R-:W-:Y:S01]  /*b0a0*/  FMUL R59, R78.reuse, R59 ;  /* 0x0000003b4e3b7220 */ /* 0x040fe20000400000 */
[----:B------:R-:W-:Y:S01]  /*b0b0*/  F2FP.F16.F32.PACK_AB R42, R45, R44 ;  /* 0x0000002c2d2a723e */ /* 0x000fe200000000ff */
[----:B------:R-:W-:Y:S01]  /*b0c0*/  FFMA R52, R81, R133, R52 ;  /* 0x0000008551347223 */ /* 0x000fe20000000034 */
[----:B------:R-:W-:Y:S01]  /*b0d0*/  F2FP.F16.F32.PACK_AB R43, R51, R46 ;  /* 0x0000002e332b723e */ /* 0x000fe200000000ff */
[----:B------:R-:W-:Y:S02]  /*b0e0*/  HADD2.F32 R140, -RZ, R144.H1_H1 ;  /* 0x30000090ff8c7230 */ /* 0x000fe40000004100 */
[C---:B------:R-:W-:Y:S01]  /*b0f0*/  FMUL R56, R78.reuse, R60 ;  /* 0x0000003c4e387220 */ /* 0x040fe20000400000 */
[C---:B------:R-:W-:Y:S01]  /*b100*/  FFMA R53, R81.reuse, R136, R53 ;  /* 0x0000008851357223 */ /* 0x040fe20000000035 */
[--C-:B------:R-:W-:Y:S01]  /*b110*/  HADD2.F32 R139, -RZ, R145.reuse.H0_H0 ;  /* 0x20000091ff8b7230 */ /* 0x100fe20000004100 */
[----:B------:R1:W-:Y:S01]  /*b120*/  STS.128 [R183+0xc400], R40 ;  /* 0x00c40028b7007388 */ /* 0x0003e20000000c00 */
        /* <DEDUP_REMOVED lines=15> */
[----:B------:R-:W-:Y:S02]  /*b220*/  HADD2.F32 R146, -RZ, R147.H1_H1 ;  /* 0x30000093ff927230 */ /* 0x000fe40000004100 */
[C---:B------:R-:W-:Y:S01]  /*b230*/  FMUL R62, R78.reuse, R66 ;  /* 0x000000424e3e7220 */ /* 0x040fe20000400000 */
[----:B------:R-:W-:Y:S01]  /*b240*/  F2FP.F16.F32.PACK_AB R49, R55, R50 ;  /* 0x000000323731723e */ /* 0x000fe200000000ff */
        /* <DEDUP_REMOVED lines=31> */
.L_x_147:
[----:B------:R-:W-:Y:S05]  /*b440*/  BSYNC.RECONVERGENT B0 ;  /* 0x0000000000007941 */ /* 0x000fea0003800200 */
.L_x_146:
[----:B------:R-:W-:Y:S01]  /*b450*/  BAR.SYNC.DEFER_BLOCKING 0x1, 0x80 ;  /* 0x0042000000007b1d */ /* 0x000fe20000010000 */
[----:B------:R-:W-:Y:S01]  /*b460*/  UISETP.NE.AND UP0, UPT, UR49, -0x4, UPT ;  /* 0xfffffffc3100788c */ /* 0x000fe2000bf05270 */
[----:B------:R-:W-:Y:S08]  /*b470*/  IADD3 R76, PT, PT, R76, 0x1, RZ ;  /* 0x000000014c4c7810 */ /* 0x000ff00007ffe0ff */
[----:B------:R-:W-:Y:S05]  /*b480*/  BRA.U !UP0, `(.L_x_148) ;  /* 0x0000000108287547 */ /* 0x000fea000b800000 */
[----:B------:R-:W-:Y:S01]  /*b490*/  ISETP.NE.AND P0, PT, R176, RZ, PT ;  /* 0x000000ffb000720c */ /* 0x000fe20003f05270 */
[----:B------:R-:W-:Y:S01]  /*b4a0*/  IMAD.U32 R3, RZ, RZ, UR51 ;  /* 0x00000033ff037e24 */ /* 0x000fe2000f8e00ff */
[----:B------:R-:W-:Y:S01]  /*b4b0*/  UIADD3 UR51, UPT, UPT, UR51, 0x1, URZ ;  /* 0x0000000133337890 */ /* 0x000fe2000fffe0ff */
[----:B------:R-:W-:Y:S03]  /*b4c0*/  IMAD.U32 R0, RZ, RZ, UR37 ;  /* 0x00000025ff007e24 */ /* 0x000fe6000f8e00ff */
[----:B------:R-:W-:Y:S04]  /*b4d0*/  UISETP.NE.AND UP0, UPT, UR51, 0x4, UPT ;  /* 0x000000043300788c */ /* 0x000fe8000bf05270 */
[----:B------:R-:W-:Y:S03]  /*b4e0*/  USEL UR51, UR51, URZ, UP0 ;  /* 0x000000ff33337287 */ /* 0x000fe60008000000 */
[----:B------:R-:W-:Y:S05]  /*b4f0*/  @P0 LEA R3, R3, UR48, 0x3 ;  /* 0x0000003003030c11 */ /* 0x000fea000f8e18ff */
[----:B------:R-:W-:Y:S05]  /*b500*/  @P0 VIADD R3, R3, 0xc0 ;  /* 0x000000c003030836 */ /* 0x000fea0000000000 */
[----:B------:R-:W-:Y:S04]  /*b510*/  @P0 PRMT R0, R0, 0x654, R3 ;  /* 0x0000065400000816 */ /* 0x000fe80000000003 */
[----:B------:R2:W-:Y:S03]  /*b520*/  @P0 SYNCS.ARRIVE.TRANS64.RED.A1T0 RZ, [R0+URZ], RZ ;  /* 0x000000ff00ff09a7 */ /* 0x0005e600081004ff */
.L_x_148:
[----:B------:R-:W-:Y:S01]  /*b530*/  ISETP.NE.AND P2, PT, R171, RZ, PT ;  /* 0x000000ffab00720c */ /* 0x000fe20003f45270 */
[----:B------:R-:W-:Y:S01]  /*b540*/  UIADD3 UR49, UPT, UPT, UR49, 0x4, URZ ;  /* 0x0000000431317890 */ /* 0x000fe2000fffe0ff */
[----:B------:R-:W-:Y:S01]  /*b550*/  ISETP.NE.AND P0, PT, R173, 0x2, PT ;  /* 0x00000002ad00780c */ /* 0x000fe20003f05270 */
[----:B------:R-:W-:Y:S01]  /*b560*/  IMAD.IADD R20, R75, 0x1, R154 ;  /* 0x000000014b147824 */ /* 0x000fe200078e029a */
[----:B------:R-:W-:Y:S01]  /*b570*/  ISETP.NE.AND P1, PT, R76, 0x2, PT ;  /* 0x000000024c00780c */ /* 0x000fe20003f25270 */
[----:B------:R-:W-:Y:S01]  /*b580*/  IMAD.IADD R21, R77, 0x1, R156 ;  /* 0x000000014d157824 */ /* 0x000fe200078e029c */
[----:B--2---:R-:W-:Y:S02]  /*b590*/  SEL R0, RZ, 0x1, P0 ;  /* 0x00000001ff007807 */ /* 0x004fe40000000000 */
[----:B------:R-:W-:Y:S02]  /*b5a0*/  SEL R3, RZ, 0x1, P1 ;  /* 0x00000001ff037807 */ /* 0x000fe40000800000 */
[----:B------:R-:W-:Y:S02]  /*b5b0*/  LOP3.LUT R165, R165, R0, RZ, 0x3c, !PT ;  /* 0x00000000a5a57212 */ /* 0x000fe400078e3cff */
[----:B------:R-:W-:Y:S02]  /*b5c0*/  LOP3.LUT R166, R166, R3, RZ, 0x3c, !PT ;  /* 0x00000003a6a67212 */ /* 0x000fe400078e3cff */
[----:B------:R-:W-:Y:S02]  /*b5d0*/  @P2 R2UR UR36, R164 ;  /* 0x00000000a42422ca */ /* 0x000fe400000e0000 */
[----:B------:R-:W-:Y:S02]  /*b5e0*/  SEL R173, R173, RZ, P0 ;  /* 0x000000ffadad7207 */ /* 0x000fe40000000000 */
[----:B------:R-:W-:Y:S01]  /*b5f0*/  SEL R76, R76, RZ, P1 ;  /* 0x000000ff4c4c7207 */ /* 0x000fe20000800000 */
[----:B------:R-:W-:Y:S10]  /*b600*/  @P2 BRA `(.L_x_149) ;  /* 0xffffffa000102947 */ /* 0x000ff4000383ffff */
[----:B------:R-:W-:-:S09]  /*b610*/  UISETP.NE.AND UP0, UPT, UR50, URZ, UPT ;  /* 0x000000ff3200728c */ /* 0x000fd2000bf05270 */
[----:B------:R-:W-:Y:S05]  /*b620*/  BRA.U !UP0, `(.L_x_150) ;  /* 0x0000000108487547 */ /* 0x000fea000b800000 */
[----:B------:R-:W2:Y:S02]  /*b630*/  LDCU.64 UR4, c[0x0][0x890] ;  /* 0x00011200ff0477ac */ /* 0x000ea40008000a00 */
[----:B--2---:R-:W-:-:S04]  /*b640*/  UISETP.NE.U32.AND UP0, UPT, UR4, URZ, UPT ;  /* 0x000000ff0400728c */ /* 0x004fc8000bf05070 */
[----:B------:R-:W-:-:S09]  /*b650*/  UISETP.NE.AND.EX UP0, UPT, UR5, URZ, UPT, UP0 ;  /* 0x000000ff0500728c */ /* 0x000fd2000bf05300 */
[----:B------:R-:W-:Y:S05]  /*b660*/  BRA.U UP0, `(.L_x_151) ;  /* 0x00000001000c7547 */ /* 0x000fea000b800000 */
[----:B------:R-:W-:-:S13]  /*b670*/  FSETP.NEU.AND P0, PT, R81, RZ, PT ;  /* 0x000000ff5100720b */ /* 0x000fda0003f0d000 */
[----:B------:R-:W-:Y:S05]  /*b680*/  @!P0 EXIT ;  /* 0x000000000000894d */ /* 0x000fea0003800000 */
[----:B------:R-:W-:Y:S05]  /*b690*/  BRA `(.L_x_150) ;  /* 0x00000000002c7947 */ /* 0x000fea0003800000 */
.L_x_151:
[----:B------:R-:W-:Y:S01]  /*b6a0*/  ISETP.NE.AND P0, PT, R172, RZ, PT ;  /* 0x000000ffac00720c */ /* 0x000fe20003f05270 */
[----:B------:R-:W-:-:S12]  /*b6b0*/  BSSY.RECONVERGENT B0, `(.L_x_150) ;  /* 0x0000009000007945 */ /* 0x000fd80003800200 */
[----:B------:R-:W-:Y:S05]  /*b6c0*/  @P0 BRA `(.L_x_152) ;  /* 0x0000000000140947 */ /* 0x000fea0003800000 */
[----:B------:R-:W2:Y:S02]  /*b6d0*/  LDCU.64 UR4, c[0x0][0x888] ;  /* 0x00011100ff0477ac */ /* 0x000ea40008000a00 */
[----:B--2---:R-:W-:-:S04]  /*b6e0*/  ISETP.NE.U32.AND P0, PT, RZ, UR4, PT ;  /* 0x00000004ff007c0c */ /* 0x004fc8000bf05070 */
[----:B------:R-:W-:-:S13]  /*b6f0*/  ISETP.NE.AND.EX P0, PT, RZ, UR5, PT, P0 ;  /* 0x00000005ff007c0c */ /* 0x000fda000bf05300 */
[----:B------:R-:W-:Y:S05]  /*b700*/  @!P0 EXIT ;  /* 0x000000000000894d */ /* 0x000fea0003800000 */
[----:B------:R-:W-:Y:S05]  /*b710*/  BRA `(.L_x_153) ;  /* 0x0000000000087947 */ /* 0x000fea0003800000 */
.L_x_152:
[----:B------:R-:W-:-:S13]  /*b720*/  FSETP.NEU.AND P0, PT, R81, RZ, PT ;  /* 0x000000ff5100720b */ /* 0x000fda0003f0d000 */
[----:B------:R-:W-:Y:S05]  /*b730*/  @!P0 EXIT ;  /* 0x000000000000894d */ /* 0x000fea0003800000 */
.L_x_153:
[----:B------:R-:W-:Y:S05]  /*b740*/  BSYNC.RECONVERGENT B0 ;  /* 0x0000000000007941 */ /* 0x000fea0003800200 */
.L_x_150:
[----:B------:R-:W-:Y:S01]  /*b750*/  ULEA UR4, UR51, UR48, 0x3 ;  /* 0x0000003033047291 */ /* 0x000fe2000f8e18ff */
[----:B------:R-:W-:-:S04]  /*b760*/  DEPBAR.LE SB0, 0x0 ;  /* 0x000080000000791a */ /* 0x000fc80000000000 */
[----:B------:R-:W-:-:S04]  /*b770*/  UIADD3 UR4, UPT, UPT, UR4, 0xc0, URZ ;  /* 0x000000c004047890 */ /* 0x000fc8000fffe0ff */
[----:B------:R-:W-:-:S09]  /*b780*/  UPRMT UR4, UR37, 0x654, UR4 ;  /* 0x0000065425047896 */ /* 0x000fd20008000004 */
[----:B------:R-:W-:Y:S01]  /*b790*/  SYNCS.ARRIVE.TRANS64.RED.A1T0 RZ, [UR4], RZ ;  /* 0x000000ffffff79a7 */ /* 0x000fe20008100404 */
[----:B------:R-:W-:Y:S05]  /*b7a0*/  EXIT ;  /* 0x000000000000794d */ /* 0x000fea0003800000 */
.L_x_25:
[----:B--2---:R2:W4:Y:S02]  /*b7b0*/  SYNCS.PHASECHK.TRANS64.TRYWAIT P0, [R3+URZ+0x140], R2 ;  /* 0x00014002030075a7 */ /* 0x00452400080011ff */
[----:B----4-:R-:W-:Y:S05]  /*b7c0*/  @!P0 NANOSLEEP.SYNCS 0x989680 ;  /* 0x009896800000895d */ /* 0x010fea0003900000 */
[----:B------:R-:W4:Y:S02]  /*b7d0*/  @!P0 SYNCS.PHASECHK.TRANS64 P0, [R3+URZ+0x140], R2 ;  /* 0x00014002030085a7 */ /* 0x000f2400080010ff */
[----:B----4-:R-:W-:Y:S05]  /*b7e0*/  @!P0 BRA `(.L_x_25) ;  /* 0xfffffffc00f08947 */ /* 0x010fea000383ffff */
[----:B------:R-:W-:Y:S05]  /*b7f0*/  BRA `(.L_x_154) ;  /* 0xffffff6000307947 */ /* 0x000fea000383ffff */
.L_x_28:
[----:B-1----:R-:W-:-:S07]  /*b800*/  MOV R2, UR33 ;  /* 0x0000002100027c02 */ /* 0x002fce0008000f00 */
.L_x_155:
[----:B-1----:R1:W2:Y:S02]  /*b810*/  SYNCS.PHASECHK.TRANS64.TRYWAIT P0, [R2+URZ+0x50], R5 ;  /* 0x00005005020075a7 */ /* 0x0022a400080011ff */
[----:B--2---:R-:W-:Y:S05]  /*b820*/  @!P0 NANOSLEEP.SYNCS 0x989680 ;  /* 0x009896800000895d */ /* 0x004fea0003900000 */
[----:B------:R-:W2:Y:S02]  /*b830*/  @!P0 SYNCS.PHASECHK.TRANS64 P0, [R2+URZ+0x50], R5 ;  /* 0x00005005020085a7 */ /* 0x000ea400080010ff */
[----:B--2---:R-:W-:Y:S05]  /*b840*/  @!P0 BRA `(.L_x_155) ;  /* 0xfffffffc00f08947 */ /* 0x004fea000383ffff */
[----:B------:R-:W-:Y:S05]  /*b850*/  BRA `(.L_x_27) ;  /* 0xffffff6000947947 */ /* 0x000fea000383ffff */
.L_x_35:
[----:B-1----:R-:W-:-:S07]  /*b860*/  MOV R2, UR17 ;  /* 0x0000001100027c02 */ /* 0x002fce0008000f00 */
.L_x_156:
[----:B-1----:R1:W2:Y:S02]  /*b870*/  SYNCS.PHASECHK.TRANS64.TRYWAIT P0, [R2+URZ+0x50], R5 ;  /* 0x00005005020075a7 */ /* 0x0022a400080011ff */
[----:B--2---:R-:W-:Y:S05]  /*b880*/  @!P0 NANOSLEEP.SYNCS 0x989680 ;  /* 0x009896800000895d */ /* 0x004fea0003900000 */
[----:B------:R-:W2:Y:S02]  /*b890*/  @!P0 SYNCS.PHASECHK.TRANS64 P0, [R2+URZ+0x50], R5 ;  /* 0x00005005020085a7 */ /* 0x000ea400080010ff */
[----:B--2---:R-:W-:Y:S05]  /*b8a0*/  @!P0 BRA `(.L_x_156) ;  /* 0xfffffffc00f08947 */ /* 0x004fea000383ffff */
[----:B------:R-:W-:Y:S05]  /*b8b0*/  BRA `(.L_x_34) ;  /* 0xffffff64004c7947 */ /* 0x000fea000383ffff */
.L_x_40:
[----:B-1----:R1:W2:Y:S02]  /*b8c0*/  SYNCS.PHASECHK.TRANS64.TRYWAIT P0, [R2+URZ+0xf0], R3 ;  /* 0x0000f003020075a7 */ /* 0x0022a400080011ff */
[----:B--2---:R-:W-:Y:S05]  /*b8d0*/  @!P0 NANOSLEEP.SYNCS 0x989680 ;  /* 0x009896800000895d */ /* 0x004fea0003900000 */
[----:B------:R-:W2:Y:S02]  /*b8e0*/  @!P0 SYNCS.PHASECHK.TRANS64 P0, [R2+URZ+0xf0], R3 ;  /* 0x0000f003020085a7 */ /* 0x000ea400080010ff */
[----:B--2---:R-:W-:Y:S05]  /*b8f0*/  @!P0 BRA `(.L_x_40) ;  /* 0xfffffffc00f08947 */ /* 0x004fea000383ffff */
[----:B------:R-:W-:Y:S05]  /*b900*/  BRA `(.L_x_157) ;  /* 0xffffff6400ec7947 */ /* 0x000fea000383ffff */
.L_x_44:
[----:B---3--:R-:W-:-:S07]  /*b910*/  MOV R0, UR4 ;  /* 0x0000000400007c02 */ /* 0x008fce0008000f00 */
.L_x_158:
[----:B-1----:R1:W2:Y:S02]  /*b920*/  SYNCS.PHASECHK.TRANS64.TRYWAIT P0, [R0+URZ], R3 ;  /* 0x00000003000075a7 */ /* 0x0022a400080011ff */
[----:B--2---:R-:W-:Y:S05]  /*b930*/  @!P0 NANOSLEEP.SYNCS 0x989680 ;  /* 0x009896800000895d */ /* 0x004fea0003900000 */
[----:B------:R-:W2:Y:S02]  /*b940*/  @!P0 SYNCS.PHASECHK.TRANS64 P0, [R0+URZ], R3 ;  /* 0x00000003000085a7 */ /* 0x000ea400080010ff */
[----:B--2---:R-:W-:Y:S05]  /*b950*/  @!P0 BRA `(.L_x_158) ;  /* 0xfffffffc00f08947 */ /* 0x004fea000383ffff */
[----:B------:R-:W-:Y:S05]  /*b960*/  BRA `(.L_x_159) ;  /* 0xffffff6c005c7947 */ /* 0x000fea000383ffff */
.L_x_45:
[----:B---3--:R-:W-:-:S07]  /*b970*/  MOV R0, UR4 ;  /* 0x0000000400007c02 */ /* 0x008fce0008000f00 */
.L_x_160:
[----:B-1----:R1:W2:Y:S02]  /*b980*/  SYNCS.PHASECHK.TRANS64.TRYWAIT P0, [R0+URZ], R3 ;  /* 0x00000003000075a7 */ /* 0x0022a400080011ff */
[----:B--2---:R-:W-:Y:S05]  /*b990*/  @!P0 NANOSLEEP.SYNCS 0x989680 ;  /* 0x009896800000895d */ /* 0x004fea0003900000 */
[----:B------:R-:W2:Y:S02]  /*b9a0*/  @!P0 SYNCS.PHASECHK.TRANS64 P0, [R0+URZ], R3 ;  /* 0x00000003000085a7 */ /* 0x000ea400080010ff */
[----:B--2---:R-:W-:Y:S05]  /*b9b0*/  @!P0 BRA `(.L_x_160) ;  /* 0xfffffffc00f08947 */ /* 0x004fea000383ffff */
[----:B------:R-:W-:Y:S05]  /*b9c0*/  BRA `(.L_x_161) ;  /* 0xffffff6c00687947 */ /* 0x000fea000383ffff */
.L_x_46:
[----:B---3--:R-:W-:-:S07]  /*b9d0*/  MOV R0, UR4 ;  /* 0x0000000400007c02 */ /* 0x008fce0008000f00 */
.L_x_162:
[----:B-1----:R1:W2:Y:S02]  /*b9e0*/  SYNCS.PHASECHK.TRANS64.TRYWAIT P0, [R0+URZ], R3 ;  /* 0x00000003000075a7 */ /* 0x0022a400080011ff */
[----:B--2---:R-:W-:Y:S05]  /*b9f0*/  @!P0 NANOSLEEP.SYNCS 0x989680 ;  /* 0x009896800000895d */ /* 0x004fea0003900000 */
[----:B------:R-:W2:Y:S02]  /*ba00*/  @!P0 SYNCS.PHASECHK.TRANS64 P0, [R0+URZ], R3 ;  /* 0x00000003000085a7 */ /* 0x000ea400080010ff */
[----:B--2---:R-:W-:Y:S05]  /*ba10*/  @!P0 BRA `(.L_x_162) ;  /* 0xfffffffc00f08947 */ /* 0x004fea000383ffff */
[----:B------:R-:W-:Y:S05]  /*ba20*/  BRA `(.L_x_163) ;  /* 0xffffff6c00747947 */ /* 0x000fea000383ffff */
.L_x_47:
[----:B---3--:R-:W-:-:S07]  /*ba30*/  MOV R0, UR4 ;  /* 0x0000000400007c02 */ /* 0x008fce0008000f00 */
.L_x_164:
[----:B-1----:R1:W2:Y:S02]  /*ba40*/  SYNCS.PHASECHK.TRANS64.TRYWAIT P0, [R0+URZ], R3 ;  /* 0x00000003000075a7 */ /* 0x0022a400080011ff */
[----:B--2---:R-:W-:Y:S05]  /*ba50*/  @!P0 NANOSLEEP.SYNCS 0x989680 ;  /* 0x009896800000895d */ /* 0x004fea0003900000 */
[----:B------:R-:W2:Y:S02]  /*ba60*/  @!P0 SYNCS.PHASECHK.TRANS64 P0, [R0+URZ], R3 ;  /* 0x00000003000085a7 */ /* 0x000ea400080010ff */
[----:B--2---:R-:W-:Y:S05]  /*ba70*/  @!P0 BRA `(.L_x_164) ;  /* 0xfffffffc00f08947 */ /* 0x004fea000383ffff */
[----:B------:R-:W-:Y:S05]  /*ba80*/  BRA `(.L_x_165) ;  /* 0xffffff6c00807947 */ /* 0x000fea000383ffff */
.L_x_48:
[----:B---3--:R-:W-:-:S07]  /*ba90*/  MOV R0, UR4 ;  /* 0x0000000400007c02 */ /* 0x008fce0008000f00 */
.L_x_166:
[----:B-1----:R1:W2:Y:S02]  /*baa0*/  SYNCS.PHASECHK.TRANS64.TRYWAIT P0, [R0+URZ], R3 ;  /* 0x00000003000075a7 */ /* 0x0022a400080011ff */
[----:B--2---:R-:W-:Y:S05]  /*bab0*/  @!P0 NANOSLEEP.SYNCS 0x989680 ;  /* 0x009896800000895d */ /* 0x004fea0003900000 */
[----:B------:R-:W2:Y:S02]  /*bac0*/  @!P0 SYNCS.PHASECHK.TRANS64 P0, [R0+URZ], R3 ;  /* 0x00000003000085a7 */ /* 0x000ea400080010ff */
[----:B--2---:R-:W-:Y:S05]  /*bad0*/  @!P0 BRA `(.L_x_166) ;  /* 0xfffffffc00f08947 */ /* 0x004fea000383ffff */
[----:B------:R-:W-:Y:S05]  /*bae0*/  BRA `(.L_x_167) ;  /* 0xffffff6c008c7947 */ /* 0x000fea000383ffff */
.L_x_49:
[----:B---3--:R-:W-:-:S07]  /*baf0*/  MOV R0, UR4 ;  /* 0x0000000400007c02 */ /* 0x008fce0008000f00 */
.L_x_168:
[----:B-1----:R1:W2:Y:S02]  /*bb00*/  SYNCS.PHASECHK.TRANS64.TRYWAIT P0, [R0+URZ], R3 ;  /* 0x00000003000075a7 */ /* 0x0022a400080011ff */
[----:B--2---:R-:W-:Y:S05]  /*bb10*/  @!P0 NANOSLEEP.SYNCS 0x989680 ;  /* 0x009896800000895d */ /* 0x004fea0003900000 */
[----:B------:R-:W2:Y:S02]  /*bb20*/  @!P0 SYNCS.PHASECHK.TRANS64 P0, [R0+URZ], R3 ;  /* 0x00000003000085a7 */ /* 0x000ea400080010ff */
[----:B--2---:R-:W-:Y:S05]  /*bb30*/  @!P0 BRA `(.L_x_168) ;  /* 0xfffffffc00f08947 */ /* 0x004fea000383ffff */
[----:B------:R-:W-:Y:S05]  /*bb40*/  BRA `(.L_x_169) ;  /* 0xffffff6c00987947 */ /* 0x000fea000383ffff */
.L_x_50:
[----:B---3--:R-:W-:-:S07]  /*bb50*/  MOV R0, UR4 ;  /* 0x0000000400007c02 */ /* 0x008fce0008000f00 */
.L_x_170:
[----:B-1----:R1:W2:Y:S02]  /*bb60*/  SYNCS.PHASECHK.TRANS64.TRYWAIT P0, [R0+URZ], R3 ;  /* 0x00000003000075a7 */ /* 0x0022a400080011ff */
[----:B--2---:R-:W-:Y:S05]  /*bb70*/  @!P0 NANOSLEEP.SYNCS 0x989680 ;  /* 0x009896800000895d */ /* 0x004fea0003900000 */
[----:B------:R-:W2:Y:S02]  /*bb80*/  @!P0 SYNCS.PHASECHK.TRANS64 P0, [R0+URZ], R3 ;  /* 0x00000003000085a7 */ /* 0x000ea400080010ff */
[----:B--2---:R-:W-:Y:S05]  /*bb90*/  @!P0 BRA `(.L_x_170) ;  /* 0xfffffffc00f08947 */ /* 0x004fea000383ffff */
[----:B------:R-:W-:Y:S05]  /*bba0*/  BRA `(.L_x_171) ;  /* 0xffffff6c00a47947 */ /* 0x000fea000383ffff */
.L_x_51:
[----:B---3--:R-:W-:-:S07]  /*bbb0*/  MOV R0, UR4 ;  /* 0x0000000400007c02 */ /* 0x008fce0008000f00 */
.L_x_172:
[----:B-1----:R1:W2:Y:S02]  /*bbc0*/  SYNCS.PHASECHK.TRANS64.TRYWAIT P0, [R0+URZ], R3 ;  /* 0x00000003000075a7 */ /* 0x0022a400080011ff */
[----:B--2---:R-:W-:Y:S05]  /*bbd0*/  @!P0 NANOSLEEP.SYNCS 0x989680 ;  /* 0x009896800000895d */ /* 0x004fea0003900000 */
[----:B------:R-:W2:Y:S02]  /*bbe0*/  @!P0 SYNCS.PHASECHK.TRANS64 P0, [R0+URZ], R3 ;  /* 0x00000003000085a7 */ /* 0x000ea400080010ff */
[----:B--2---:R-:W-:Y:S05]  /*bbf0*/  @!P0 BRA `(.L_x_172) ;  /* 0xfffffffc00f08947 */ /* 0x004fea000383ffff */
[----:B------:R-:W-:Y:S05]  /*bc00*/  BRA `(.L_x_173) ;  /* 0xffffff6c00b07947 */ /* 0x000fea000383ffff */
.L_x_52:
[----:B---3--:R-:W-:-:S07]  /*bc10*/  MOV R0, UR4 ;  /* 0x0000000400007c02 */ /* 0x008fce0008000f00 */
.L_x_174:
[----:B-1----:R1:W2:Y:S02]  /*bc20*/  SYNCS.PHASECHK.TRANS64.TRYWAIT P0, [R0+URZ], R3 ;  /* 0x00000003000075a7 */ /* 0x0022a400080011ff */
[----:B--2---:R-:W-:Y:S05]  /*bc30*/  @!P0 NANOSLEEP.SYNCS 0x989680 ;  /* 0x009896800000895d */ /* 0x004fea0003900000 */
[----:B------:R-:W2:Y:S02]  /*bc40*/  @!P0 SYNCS.PHASECHK.TRANS64 P0, [R0+URZ], R3 ;  /* 0x00000003000085a7 */ /* 0x000ea400080010ff */
[----:B--2---:R-:W-:Y:S05]  /*bc50*/  @!P0 BRA `(.L_x_174) ;  /* 0xfffffffc00f08947 */ /* 0x004fea000383ffff */
[----:B------:R-:W-:Y:S05]  /*bc60*/  BRA `(.L_x_175) ;  /* 0xffffff6c00bc7947 */ /* 0x000fea000383ffff */
.L_x_55:
[----:B-1----:R1:W2:Y:S02]  /*bc70*/  SYNCS.PHASECHK.TRANS64.TRYWAIT P0, [R0+URZ+0x130], R5 ;  /* 0x00013005000075a7 */ /* 0x0022a400080011ff */
[----:B--2---:R-:W-:Y:S05]  /*bc80*/  @!P0 NANOSLEEP.SYNCS 0x989680 ;  /* 0x009896800000895d */ /* 0x004fea0003900000 */
[----:B------:R-:W2:Y:S02]  /*bc90*/  @!P0 SYNCS.PHASECHK.TRANS64 P0, [R0+URZ+0x130], R5 ;  /* 0x00013005000085a7 */ /* 0x000ea400080010ff */
[----:B--2---:R-:W-:Y:S05]  /*bca0*/  @!P0 BRA `(.L_x_55) ;  /* 0xfffffffc00f08947 */ /* 0x004fea000383ffff */
[----:B------:R-:W-:Y:S05]  /*bcb0*/  BRA `(.L_x_176) ;  /* 0xffffff70001c7947 */ /* 0x000fea000383ffff */
.L_x_56:
[----:B------:R-:W-:-:S07]  /*bcc0*/  MOV R0, UR5 ;  /* 0x0000000500007c02 */ /* 0x000fce0008000f00 */
.L_x_177:
[----:B-1----:R1:W2:Y:S02]  /*bcd0*/  SYNCS.PHASECHK.TRANS64.TRYWAIT P0, [R0+URZ+0x100], R7 ;  /* 0x00010007000075a7 */ /* 0x0022a400080011ff */
[----:B--2---:R-:W-:Y:S05]  /*bce0*/  @!P0 NANOSLEEP.SYNCS 0x989680 ;  /* 0x009896800000895d */ /* 0x004fea0003900000 */
[----:B------:R-:W2:Y:S02]  /*bcf0*/  @!P0 SYNCS.PHASECHK.TRANS64 P0, [R0+URZ+0x100], R7 ;  /* 0x00010007000085a7 */ /* 0x000ea400080010ff */
[----:B--2---:R-:W-:Y:S05]  /*bd00*/  @!P0 BRA `(.L_x_177) ;  /* 0xfffffffc00f08947 */ /* 0x004fea000383ffff */
[----:B------:R-:W-:Y:S05]  /*bd10*/  BRA `(.L_x_178) ;  /* 0xffffff70002c7947 */ /* 0x000fea000383ffff */
.L_x_57:
[----:B-1----:R1:W2:Y:S02]  /*bd20*/  SYNCS.PHASECHK.TRANS64.TRYWAIT P1, [R0+URZ+0xf0], R5 ;  /* 0x0000f005000075a7 */ /* 0x0022a400080211ff */
[----:B--2---:R-:W-:Y:S05]  /*bd30*/  @!P1 NANOSLEEP.SYNCS 0x989680 ;  /* 0x009896800000995d */ /* 0x004fea0003900000 */
[----:B------:R-:W2:Y:S02]  /*bd40*/  @!P1 SYNCS.PHASECHK.TRANS64 P1, [R0+URZ+0xf0], R5 ;  /* 0x0000f005000095a7 */ /* 0x000ea400080210ff */
[----:B--2---:R-:W-:Y:S05]  /*bd50*/  @!P1 BRA `(.L_x_57) ;  /* 0xfffffffc00f09947 */ /* 0x004fea000383ffff */
[----:B------:R-:W-:Y:S05]  /*bd60*/  BRA `(.L_x_179) ;  /* 0xffffff70005c7947 */ /* 0x000fea000383ffff */
.L_x_60:
[----:B------:R-:W-:-:S07]  /*bd70*/  MOV R0, UR5 ;  /* 0x0000000500007c02 */ /* 0x000fce0008000f00 */
.L_x_180:
[----:B-1----:R1:W2:Y:S02]  /*bd80*/  SYNCS.PHASECHK.TRANS64.TRYWAIT P0, [R0+URZ+0x100], R3 ;  /* 0x00010003000075a7 */ /* 0x0022a400080011ff */
[----:B--2---:R-:W-:Y:S05]  /*bd90*/  @!P0 NANOSLEEP.SYNCS 0x989680 ;  /* 0x009896800000895d */ /* 0x004fea0003900000 */
[----:B------:R-:W2:Y:S02]  /*bda0*/  @!P0 SYNCS.PHASECHK.TRANS64 P0, [R0+URZ+0x100], R3 ;  /* 0x00010003000085a7 */ /* 0x000ea400080010ff */
[----:B--2---:R-:W-:Y:S05]  /*bdb0*/  @!P0 BRA `(.L_x_180) ;  /* 0xfffffffc00f08947 */ /* 0x004fea000383ffff */
[----:B------:R-:W-:Y:S05]  /*bdc0*/  BRA `(.L_x_59) ;  /* 0xffffff7000b07947 */ /* 0x000fea000383ffff */
.L_x_69:
[----:B-1----:R-:W-:-:S04]  /*bdd0*/  MOV R4, UR6 ;  /* 0x0000000600047c02 */ /* 0x002fc80008000f00 */
[----:B------:R1:W2:Y:S03]  /*bde0*/  SYNCS.PHASECHK.TRANS64.TRYWAIT P0, [R4+URZ+0x8], R5 ;  /* 0x00000805040075a7 */ /* 0x0002a600080011ff */
[----:B--2---:R-:W-:Y:S05]  /*bdf0*/  @!P0 NANOSLEEP.SYNCS 0x989680 ;  /* 0x009896800000895d */ /* 0x004fea0003900000 */
[----:B------:R-:W2:Y:S02]  /*be00*/  @!P0 SYNCS.PHASECHK.TRANS64 P0, [R4+URZ+0x8], R5 ;  /* 0x00000805040085a7 */ /* 0x000ea400080010ff */
[----:B--2---:R-:W-:Y:S05]  /*be10*/  @!P0 BRA `(.L_x_69) ;  /* 0xfffffffc00ec8947 */ /* 0x004fea000383ffff */
[----:B------:R-:W-:Y:S05]  /*be20*/  BRA `(.L_x_68) ;  /* 0xffffff7400647947 */ /* 0x000fea000383ffff */
.L_x_71:
[----:B------:R-:W-:Y:S01]  /*be30*/  BSSY B0, `(.L_x_181) ;  /* 0x0000006000007945 */ /* 0x000fe20003800000 */
[----:B------:R-:W-:-:S07]  /*be40*/  MOV R15, 0xffffffff ;  /* 0xffffffff000f7802 */ /* 0x000fce0000000f00 */
[----:B-1---5:R-:W-:Y:S05]  /*be50*/  WARPSYNC.COLLECTIVE R15, `(.L_x_182) ;  /* 0x000000000f0c7348 */ /* 0x022fea0003c00000 */
[----:B------:R-:W-:Y:S02]  /*be60*/  ELECT P6, UR79, PT ;  /* 0x00000000004f782f */ /* 0x000fe400038c0000 */
[----:B------:R-:W-:Y:S01]  /*be70*/  MOV R14, UR79 ;  /* 0x0000004f000e7c02 */ /* 0x000fe20008000f00 */
[----:B-1---5:R-:W-:Y:S10]  /*be80*/  ENDCOLLECTIVE ;  /* 0x000000000000791b */ /* 0x022ff40003800000 */
.L_x_182:
[----:B------:R-:W-:Y:S05]  /*be90*/  BSYNC B0 ;  /* 0x0000000000007941 */ /* 0x000fea0003800000 */
.L_x_181:
[----:B------:R-:W-:Y:S05]  /*bea0*/  BRA `(.L_x_183) ;  /* 0xffffff7400947947 */ /* 0x000fea000383ffff */
.L_x_73:
[----:B-1----:R-:W-:-:S04]  /*beb0*/  MOV R2, UR6 ;  /* 0x0000000600027c02 */ /* 0x002fc80008000f00 */
[----:B------:R1:W2:Y:S03]  /*bec0*/  SYNCS.PHASECHK.TRANS64.TRYWAIT P0, [R2+URZ+0x8], R3 ;  /* 0x00000803020075a7 */ /* 0x0002a600080011ff */
[----:B--2---:R-:W-:Y:S05]  /*bed0*/  @!P0 NANOSLEEP.SYNCS 0x989680 ;  /* 0x009896800000895d */ /* 0x004fea0003900000 */
[----:B------:R-:W2:Y:S02]  /*bee0*/  @!P0 SYNCS.PHASECHK.TRANS64 P0, [R2+URZ+0x8], R3 ;  /* 0x00000803020085a7 */ /* 0x000ea400080010ff */
[----:B--2---:R-:W-:Y:S05]  /*bef0*/  @!P0 BRA `(.L_x_73) ;  /* 0xfffffffc00ec8947 */ /* 0x004fea000383ffff */
[----:B------:R-:W-:Y:S05]  /*bf00*/  BRA `(.L_x_72) ;  /* 0xffffff7400987947 */ /* 0x000fea000383ffff */
.L_x_74:
[----:B-1----:R1:W2:Y:S02]  /*bf10*/  SYNCS.PHASECHK.TRANS64.TRYWAIT P0, [R0+URZ+0xf0], R5 ;  /* 0x0000f005000075a7 */ /* 0x0022a400080011ff */
[----:B--2---:R-:W-:Y:S05]  /*bf20*/  @!P0 NANOSLEEP.SYNCS 0x989680 ;  /* 0x009896800000895d */ /* 0x004fea0003900000 */
[----:B------:R-:W2:Y:S02]  /*bf30*/  @!P0 SYNCS.PHASECHK.TRANS64 P0, [R0+URZ+0xf0], R5 ;  /* 0x0000f005000085a7 */ /* 0x000ea400080010ff */
[----:B--2---:R-:W-:Y:S05]  /*bf40*/  @!P0 BRA `(.L_x_74) ;  /* 0xfffffffc00f08947 */ /* 0x004fea000383ffff */
[----:B------:R-:W-:Y:S05]  /*bf50*/  BRA `(.L_x_184) ;  /* 0xffffff7800747947 */ /* 0x000fea000383ffff */
.L_x_76:
[----:B------:R-:W-:-:S07]  /*bf60*/  MOV R0, UR10 ;  /* 0x0000000a00007c02 */ /* 0x000fce0008000f00 */
.L_x_185:
[----:B-1----:R1:W2:Y:S02]  /*bf70*/  SYNCS.PHASECHK.TRANS64.TRYWAIT P0, [R0+URZ+0x120], R5 ;  /* 0x00012005000075a7 */ /* 0x0022a400080011ff */
[----:B--2---:R-:W-:Y:S05]  /*bf80*/  @!P0 NANOSLEEP.SYNCS 0x989680 ;  /* 0x009896800000895d */ /* 0x004fea0003900000 */
[----:B------:R-:W2:Y:S02]  /*bf90*/  @!P0 SYNCS.PHASECHK.TRANS64 P0, [R0+URZ+0x120], R5 ;  /* 0x00012005000085a7 */ /* 0x000ea400080010ff */
[----:B--2---:R-:W-:Y:S05]  /*bfa0*/  @!P0 BRA `(.L_x_185) ;  /* 0xfffffffc00f08947 */ /* 0x004fea000383ffff */
[----:B------:R-:W-:Y:S05]  /*bfb0*/  BRA `(.L_x_186) ;  /* 0xffffff7800c07947 */ /* 0x000fea000383ffff */
.L_x_79:
[----:B------:R-:W-:Y:S07]  /*bfc0*/  MOV R0, UR9 ;  /* 0x0000000900007c02 */ /* 0x000fee0008000f00 */
.L_x_187:
[----:B-1----:R1:W2:Y:S02]  /*bfd0*/  SYNCS.PHASECHK.TRANS64.TRYWAIT P0, [R0+URZ], R5 ;  /* 0x00000005000075a7 */ /* 0x0022a400080011ff */
[----:B--2---:R-:W-:Y:S05]  /*bfe0*/  @!P0 NANOSLEEP.SYNCS 0x989680 ;  /* 0x009896800000895d */ /* 0x004fea0003900000 */
[----:B------:R-:W2:Y:S02]  /*bff0*/  @!P0 SYNCS.PHASECHK.TRANS64 P0, [R0+URZ], R5 ;  /* 0x00000005000085a7 */ /* 0x000ea400080010ff */
[----:B--2---:R-:W-:Y:S05]  /*c000*/  @!P0 BRA `(.L_x_187) ;  /* 0xfffffffc00f08947 */ /* 0x004fea000383ffff */
[----:B------:R-:W-:Y:S05]  /*c010*/  BRA `(.L_x_78) ;  /* 0xffffff7800d47947 */ /* 0x000fea000383ffff */
.L_x_83:
[----:B-1----:R-:W-:-:S07]  /*c020*/  MOV R0, UR5 ;  /* 0x0000000500007c02 */ /* 0x002fce0008000f00 */
.L_x_188:
[----:B-1----:R1:W2:Y:S02]  /*c030*/  SYNCS.PHASECHK.TRANS64.TRYWAIT P0, [R0+URZ], R3 ;  /* 0x00000003000075a7 */ /* 0x0022a400080011ff */
[----:B--2---:R-:W-:Y:S05]  /*c040*/  @!P0 NANOSLEEP.SYNCS 0x989680 ;  /* 0x009896800000895d */ /* 0x004fea0003900000 */
[----:B------:R-:W2:Y:S02]  /*c050*/  @!P0 SYNCS.PHASECHK.TRANS64 P0, [R0+URZ], R3 ;  /* 0x00000003000085a7 */ /* 0x000ea400080010ff */
[----:B--2---:R-:W-:Y:S05]  /*c060*/  @!P0 BRA `(.L_x_188) ;  /* 0xfffffffc00f08947 */ /* 0x004fea000383ffff */
[----:B------:R-:W-:Y:S05]  /*c070*/  BRA `(.L_x_189) ;  /* 0xffffff7c00a07947 */ /* 0x000fea000383ffff */
.L_x_86:
[----:B------:R-:W-:-:S07]  /*c080*/  MOV R0, UR8 ;  /* 0x0000000800007c02 */ /* 0x000fce0008000f00 */
.L_x_190:
[----:B-1----:R1:W2:Y:S02]  /*c090*/  SYNCS.PHASECHK.TRANS64.TRYWAIT P1, [R0+URZ+0x150], R3 ;  /* 0x00015003000075a7 */ /* 0x0022a400080211ff */
[----:B--2---:R-:W-:Y:S05]  /*c0a0*/  @!P1 NANOSLEEP.SYNCS 0x989680 ;  /* 0x009896800000995d */ /* 0x004fea0003900000 */
[----:B------:R-:W2:Y:S02]  /*c0b0*/  @!P1 SYNCS.PHASECHK.TRANS64 P1, [R0+URZ+0x150], R3 ;  /* 0x00015003000095a7 */ /* 0x000ea400080210ff */
[----:B--2---:R-:W-:Y:S05]  /*c0c0*/  @!P1 BRA `(.L_x_190) ;  /* 0xfffffffc00f09947 */ /* 0x004fea000383ffff */
[----:B------:R-:W-:Y:S05]  /*c0d0*/  BRA `(.L_x_191) ;  /* 0xffffff7c00ec7947 */ /* 0x000fea000383ffff */
.L_x_91:
[----:B--2---:R2:W4:Y:S02]  /*c0e0*/  SYNCS.PHASECHK.TRANS64.TRYWAIT P0, [R0+URZ+0xf0], R3 ;  /* 0x0000f003000075a7 */ /* 0x00452400080011ff */
[----:B----4-:R-:W-:Y:S05]  /*c0f0*/  @!P0 NANOSLEEP.SYNCS 0x989680 ;  /* 0x009896800000895d */ /* 0x010fea0003900000 */
[----:B------:R-:W4:Y:S02]  /*c100*/  @!P0 SYNCS.PHASECHK.TRANS64 P0, [R0+URZ+0xf0], R3 ;  /* 0x0000f003000085a7 */ /* 0x000f2400080010ff */
[----:B----4-:R-:W-:Y:S05]  /*c110*/  @!P0 BRA `(.L_x_91) ;  /* 0xfffffffc00f08947 */ /* 0x010fea000383ffff */
[----:B------:R-:W-:Y:S05]  /*c120*/  BRA `(.L_x_192) ;  /* 0xffffff8400007947 */ /* 0x000fea000383ffff */
.L_x_94:
[----:B------:R-:W-:Y:S07]  /*c130*/  MOV R0, UR7 ;  /* 0x0000000700007c02 */ /* 0x000fee0008000f00 */
.L_x_193:
[----:B--2---:R2:W4:Y:S02]  /*c140*/  SYNCS.PHASECHK.TRANS64.TRYWAIT P0, [R0+URZ+0xe8], R3 ;  /* 0x0000e803000075a7 */ /* 0x00452400080011ff */
[----:B----4-:R-:W-:Y:S05]  /*c150*/  @!P0 NANOSLEEP.SYNCS 0x989680 ;  /* 0x009896800000895d */ /* 0x010fea0003900000 */
[----:B------:R-:W4:Y:S02]  /*c160*/  @!P0 SYNCS.PHASECHK.TRANS64 P0, [R0+URZ+0xe8], R3 ;  /* 0x0000e803000085a7 */ /* 0x000f2400080010ff */
[----:B----4-:R-:W-:Y:S05]  /*c170*/  @!P0 BRA `(.L_x_193) ;  /* 0xfffffffc00f08947 */ /* 0x010fea000383ffff */
[----:B------:R-:W-:Y:S05]  /*c180*/  BRA `(.L_x_93) ;  /* 0xffffff8400e07947 */ /* 0x000fea000383ffff */
.L_x_97:
[----:B------:R-:W-:Y:S07]  /*c190*/  MOV R3, UR7 ;  /* 0x0000000700037c02 */ /* 0x000fee0008000f00 */
.L_x_194:
[----:B-1----:R1:W2:Y:S02]  /*c1a0*/  SYNCS.PHASECHK.TRANS64.TRYWAIT P0, [R3+URZ+0xc0], R12 ;  /* 0x0000c00c030075a7 */ /* 0x0022a400080011ff */
[----:B--2---:R-:W-:Y:S05]  /*c1b0*/  @!P0 NANOSLEEP.SYNCS 0x989680 ;  /* 0x009896800000895d */ /* 0x004fea0003900000 */
[----:B------:R-:W2:Y:S02]  /*c1c0*/  @!P0 SYNCS.PHASECHK.TRANS64 P0, [R3+URZ+0xc0], R12 ;  /* 0x0000c00c030085a7 */ /* 0x000ea400080010ff */
[----:B--2---:R-:W-:Y:S05]  /*c1d0*/  @!P0 BRA `(.L_x_194) ;  /* 0xfffffffc00f08947 */ /* 0x004fea000383ffff */
[----:B------:R-:W-:Y:S05]  /*c1e0*/  BRA `(.L_x_195) ;  /* 0xffffff8800587947 */ /* 0x000fea000383ffff */
.L_x_98:
[----:B-1----:R-:W-:Y:S07]  /*c1f0*/  MOV R3, UR7 ;  /* 0x0000000700037c02 */ /* 0x002fee0008000f00 */
.L_x_196:
[----:B-1----:R1:W2:Y:S02]  /*c200*/  SYNCS.PHASECHK.TRANS64.TRYWAIT P0, [R3+URZ+0xc8], R12 ;  /* 0x0000c80c030075a7 */ /* 0x0022a400080011ff */
[----:B--2---:R-:W-:Y:S05]  /*c210*/  @!P0 NANOSLEEP.SYNCS 0x989680 ;  /* 0x009896800000895d */ /* 0x004fea0003900000 */
[----:B------:R-:W2:Y:S02]  /*c220*/  @!P0 SYNCS.PHASECHK.TRANS64 P0, [R3+URZ+0xc8], R12 ;  /* 0x0000c80c030085a7 */ /* 0x000ea400080010ff */
[----:B--2---:R-:W-:Y:S05]  /*c230*/  @!P0 BRA `(.L_x_196) ;  /* 0xfffffffc00f08947 */ /* 0x004fea000383ffff */
[----:B------:R-:W-:Y:S05]  /*c240*/  BRA `(.L_x_197) ;  /* 0xffffff8800947947 */ /* 0x000fea000383ffff */
.L_x_99:
[----:B-1----:R-:W-:Y:S07]  /*c250*/  MOV R3, UR7 ;  /* 0x0000000700037c02 */ /* 0x002fee0008000f00 */
.L_x_198:
[----:B-1----:R1:W2:Y:S02]  /*c260*/  SYNCS.PHASECHK.TRANS64.TRYWAIT P0, [R3+URZ+0xd0], R12 ;  /* 0x0000d00c030075a7 */ /* 0x0022a400080011ff */
[----:B--2---:R-:W-:Y:S05]  /*c270*/  @!P0 NANOSLEEP.SYNCS 0x989680 ;  /* 0x009896800000895d */ /* 0x004fea0003900000 */
[----:B------:R-:W2:Y:S02]  /*c280*/  @!P0 SYNCS.PHASECHK.TRANS64 P0, [R3+URZ+0xd0], R12 ;  /* 0x0000d00c030085a7 */ /* 0x000ea400080010ff */
[----:B--2---:R-:W-:Y:S05]  /*c290*/  @!P0 BRA `(.L_x_198) ;  /* 0xfffffffc00f08947 */ /* 0x004fea000383ffff */
[----:B------:R-:W-:Y:S05]  /*c2a0*/  BRA `(.L_x_199) ;  /* 0xffffff8800dc7947 */ /* 0x000fea000383ffff */
.L_x_100:
[----:B------:R-:W-:Y:S07]  /*c2b0*/  MOV R3, UR7 ;  /* 0x0000000700037c02 */ /* 0x000fee0008000f00 */
.L_x_200:
[----:B-1----:R1:W2:Y:S02]  /*c2c0*/  SYNCS.PHASECHK.TRANS64.TRYWAIT P0, [R3+URZ+0xd8], R12 ;  /* 0x0000d80c030075a7 */ /* 0x0022a400080011ff */
[----:B--2---:R-:W-:Y:S05]  /*c2d0*/  @!P0 NANOSLEEP.SYNCS 0x989680 ;  /* 0x009896800000895d */ /* 0x004fea0003900000 */
[----:B------:R-:W2:Y:S02]  /*c2e0*/  @!P0 SYNCS.PHASECHK.TRANS64 P0, [R3+URZ+0xd8], R12 ;  /* 0x0000d80c030085a7 */ /* 0x000ea400080010ff */
[----:B--2---:R-:W-:Y:S05]  /*c2f0*/  @!P0 BRA `(.L_x_200) ;  /* 0xfffffffc00f08947 */ /* 0x004fea000383ffff */
[----:B------:R-:W-:Y:S05]  /*c300*/  BRA `(.L_x_201) ;  /* 0xffffff8c00647947 */ /* 0x000fea000383ffff */
.L_x_102:
[----:B------:R-:W-:-:S07]  /*c310*/  MOV R0, UR7 ;  /* 0x0000000700007c02 */ /* 0x000fce0008000f00 */
.L_x_202:
[----:B-1----:R1:W4:Y:S02]  /*c320*/  SYNCS.PHASECHK.TRANS64.TRYWAIT P0, [R0+URZ+0xc0], R3 ;  /* 0x0000c003000075a7 */ /* 0x00232400080011ff */
[----:B----4-:R-:W-:Y:S05]  /*c330*/  @!P0 NANOSLEEP.SYNCS 0x989680 ;  /* 0x009896800000895d */ /* 0x010fea0003900000 */
[----:B------:R-:W4:Y:S02]  /*c340*/  @!P0 SYNCS.PHASECHK.TRANS64 P0, [R0+URZ+0xc0], R3 ;  /* 0x0000c003000085a7 */ /* 0x000f2400080010ff */
[----:B----4-:R-:W-:Y:S05]  /*c350*/  @!P0 BRA `(.L_x_202) ;  /* 0xfffffffc00f08947 */ /* 0x010fea000383ffff */
[----:B------:R-:W-:Y:S05]  /*c360*/  BRA `(.L_x_203) ;  /* 0xffffff8c00d47947 */ /* 0x000fea000383ffff */
.L_x_103:
[----:B-1----:R-:W-:-:S07]  /*c370*/  MOV R0, UR7 ;  /* 0x0000000700007c02 */ /* 0x002fce0008000f00 */
.L_x_204:
[----:B-1----:R1:W4:Y:S02]  /*c380*/  SYNCS.PHASECHK.TRANS64.TRYWAIT P0, [R0+URZ+0xc8], R3 ;  /* 0x0000c803000075a7 */ /* 0x00232400080011ff */
[----:B----4-:R-:W-:Y:S05]  /*c390*/  @!P0 NANOSLEEP.SYNCS 0x989680 ;  /* 0x009896800000895d */ /* 0x010fea0003900000 */
[----:B------:R-:W4:Y:S02]  /*c3a0*/  @!P0 SYNCS.PHASECHK.TRANS64 P0, [R0+URZ+0xc8], R3 ;  /* 0x0000c803000085a7 */ /* 0x000f2400080010ff */
[----:B----4-:R-:W-:Y:S05]  /*c3b0*/  @!P0 BRA `(.L_x_204) ;  /* 0xfffffffc00f08947 */ /* 0x010fea000383ffff */
[----:B------:R-:W-:Y:S05]  /*c3c0*/  BRA `(.L_x_205) ;  /* 0xffffff8c00c47947 */ /* 0x000fea000383ffff */
.L_x_104:
[----:B-1----:R-:W-:-:S07]  /*c3d0*/  MOV R0, UR7 ;  /* 0x0000000700007c02 */ /* 0x002fce0008000f00 */
.L_x_206:
[----:B-1----:R1:W4:Y:S02]  /*c3e0*/  SYNCS.PHASECHK.TRANS64.TRYWAIT P0, [R0+URZ+0xd0], R3 ;  /* 0x0000d003000075a7 */ /* 0x00232400080011ff */
[----:B----4-:R-:W-:Y:S05]  /*c3f0*/  @!P0 NANOSLEEP.SYNCS 0x989680 ;  /* 0x009896800000895d */ /* 0x010fea0003900000 */
[----:B------:R-:W4:Y:S02]  /*c400*/  @!P0 SYNCS.PHASECHK.TRANS64 P0, [R0+URZ+0xd0], R3 ;  /* 0x0000d003000085a7 */ /* 0x000f2400080010ff */
[----:B----4-:R-:W-:Y:S05]  /*c410*/  @!P0 BRA `(.L_x_206) ;  /* 0xfffffffc00f08947 */ /* 0x010fea000383ffff */
[----:B------:R-:W-:Y:S05]  /*c420*/  BRA `(.L_x_207) ;  /* 0xffffff8c00b47947 */ /* 0x000fea000383ffff */
.L_x_106:
[----:B--2---:R2:W3:Y:S02]  /*c430*/  SYNCS.PHASECHK.TRANS64.TRYWAIT P0, [R0+URZ+0xf0], R3 ;  /* 0x0000f003000075a7 */ /* 0x0044e400080011ff */
[----:B---3--:R-:W-:Y:S05]  /*c440*/  @!P0 NANOSLEEP.SYNCS 0x989680 ;  /* 0x009896800000895d */ /* 0x008fea0003900000 */
[----:B------:R-:W3:Y:S02]  /*c450*/  @!P0 SYNCS.PHASECHK.TRANS64 P0, [R0+URZ+0xf0], R3 ;  /* 0x0000f003000085a7 */ /* 0x000ee400080010ff */
[----:B---3--:R-:W-:Y:S05]  /*c460*/  @!P0 BRA `(.L_x_106) ;  /* 0xfffffffc00f08947 */ /* 0x008fea000383ffff */
[----:B------:R-:W-:Y:S05]  /*c470*/  BRA `(.L_x_208) ;  /* 0xffffff9000887947 */ /* 0x000fea000383ffff */
.L_x_117:
[----:B-1----:R-:W-:Y:S04]  /*c480*/  MOV R3, UR48 ;  /* 0x0000003000037c02 */ /* 0x002fe80008000f00 */
[----:B------:R1:W3:Y:S03]  /*c490*/  SYNCS.PHASECHK.TRANS64.TRYWAIT P1, [R3+URZ+0xa0], R4 ;  /* 0x0000a004030075a7 */ /* 0x0002e600080211ff */
[----:B---3--:R-:W-:Y:S05]  /*c4a0*/  @!P1 NANOSLEEP.SYNCS 0x989680 ;  /* 0x009896800000995d */ /* 0x008fea0003900000 */
[----:B------:R-:W3:Y:S02]  /*c4b0*/  @!P1 SYNCS.PHASECHK.TRANS64 P1, [R3+URZ+0xa0], R4 ;  /* 0x0000a004030095a7 */ /* 0x000ee400080210ff */
[----:B---3--:R-:W-:Y:S05]  /*c4c0*/  @!P1 BRA `(.L_x_117) ;  /* 0xfffffffc00ec9947 */ /* 0x008fea000383ffff */
[----:B------:R-:W-:Y:S05]  /*c4d0*/  BRA `(.L_x_116) ;  /* 0xffffff9c00dc7947 */ /* 0x000fea000383ffff */
.L_x_119:
[----:B-1----:R1:W4:Y:S02]  /*c4e0*/  SYNCS.PHASECHK.TRANS64.TRYWAIT P0, [R179+URZ+0x110], R0 ;  /* 0x00011000b30075a7 */ /* 0x00232400080011ff */
[----:B----4-:R-:W-:Y:S05]  /*c4f0*/  @!P0 NANOSLEEP.SYNCS 0x989680 ;  /* 0x009896800000895d */ /* 0x010fea0003900000 */
[----:B------:R-:W4:Y:S02]  /*c500*/  @!P0 SYNCS.PHASECHK.TRANS64 P0, [R179+URZ+0x110], R0 ;  /* 0x00011000b30085a7 */ /* 0x000f2400080010ff */
[----:B----4-:R-:W-:Y:S05]  /*c510*/  @!P0 BRA `(.L_x_119) ;  /* 0xfffffffc00f08947 */ /* 0x010fea000383ffff */
[----:B------:R-:W-:Y:S05]  /*c520*/  BRA `(.L_x_118) ;  /* 0xffffffa0003c7947 */ /* 0x000fea000383ffff */
.L_x_128:
[----:B--2---:R2:W3:Y:S02]  /*c530*/  SYNCS.PHASECHK.TRANS64.TRYWAIT P0, [R3+URZ+0xa0], R0 ;  /* 0x0000a000030075a7 */ /* 0x0044e400080011ff */
[----:B---3--:R-:W-:Y:S05]  /*c540*/  @!P0 NANOSLEEP.SYNCS 0x989680 ;  /* 0x009896800000895d */ /* 0x008fea0003900000 */
[----:B------:R-:W3:Y:S02]  /*c550*/  @!P0 SYNCS.PHASECHK.TRANS64 P0, [R3+URZ+0xa0], R0 ;  /* 0x0000a000030085a7 */ /* 0x000ee400080010ff */
[----:B---3--:R-:W-:Y:S05]  /*c560*/  @!P0 BRA `(.L_x_128) ;  /* 0xfffffffc00f08947 */ /* 0x008fea000383ffff */
[----:B------:R-:W-:Y:S05]  /*c570*/  BRA `(.L_x_127) ;  /* 0xffffffb400047947 */ /* 0x000fea000383ffff */
.L_x_136:
[----:B--2---:R2:W3:Y:S02]  /*c580*/  SYNCS.PHASECHK.TRANS64.TRYWAIT P0, [R0+URZ+0xa0], R7 ;  /* 0x0000a007000075a7 */ /* 0x0044e400080011ff */
[----:B---3--:R-:W-:Y:S05]  /*c590*/  @!P0 NANOSLEEP.SYNCS 0x989680 ;  /* 0x009896800000895d */ /* 0x008fea0003900000 */
[----:B------:R-:W3:Y:S02]  /*c5a0*/  @!P0 SYNCS.PHASECHK.TRANS64 P0, [R0+URZ+0xa0], R7 ;  /* 0x0000a007000085a7 */ /* 0x000ee400080010ff */
[----:B---3--:R-:W-:Y:S05]  /*c5b0*/  @!P0 BRA `(.L_x_136) ;  /* 0xfffffffc00f08947 */ /* 0x008fea000383ffff */
[----:B------:R-:W-:Y:S05]  /*c5c0*/  BRA `(.L_x_135) ;  /* 0xffffffc400f87947 */ /* 0x000fea000383ffff */
.L_x_144:
[----:B-1----:R1:W2:Y:S02]  /*c5d0*/  SYNCS.PHASECHK.TRANS64.TRYWAIT P0, [R3+URZ+0xa0], R0 ;  /* 0x0000a000030075a7 */ /* 0x0022a400080011ff */
[----:B--2---:R-:W-:Y:S05]  /*c5e0*/  @!P0 NANOSLEEP.SYNCS 0x989680 ;  /* 0x009896800000895d */ /* 0x004fea0003900000 */
[----:B------:R-:W2:Y:S02]  /*c5f0*/  @!P0 SYNCS.PHASECHK.TRANS64 P0, [R3+URZ+0xa0], R0 ;  /* 0x0000a000030085a7 */ /* 0x000ea400080010ff */
[----:B--2---:R-:W-:Y:S05]  /*c600*/  @!P0 BRA `(.L_x_144) ;  /* 0xfffffffc00f08947 */ /* 0x004fea000383ffff */
[----:B------:R-:W-:Y:S05]  /*c610*/  BRA `(.L_x_143) ;  /* 0xffffffd800ec7947 */ /* 0x000fea000383ffff */
        .weak           $__internal_0_$__cuda_sm10x_tcgen05_guardrail_trap_col_being_dealloced_not_returned_by_alloc
        .type           $__internal_0_$__cuda_sm10x_tcgen05_guardrail_trap_col_being_dealloced_not_returned_by_alloc,@function
        .size           $__internal_0_$__cuda_sm10x_tcgen05_guardrail_trap_col_being_dealloced_not_returned_by_alloc,($__internal_1_$__cuda_sm10x_tcgen05_guardrail_trap_phase_invalid_during_alloc - $__internal_0_$__cuda_sm10x_tcgen05_guardrail_trap_col_being_dealloced_not_returned_by_alloc)
$__internal_0_$__cuda_sm10x_tcgen05_guardrail_trap_col_being_dealloced_not_returned_by_alloc:
[----:B------:R-:W-:Y:S05]  /*c620*/  BPT.TRAP 0x1 ;  /* 0x000000040000795c */ /* 0x000fea0000300000 */
[----:B------:R-:W-:-:S04]  /*c630*/  HFMA2 R3, -RZ, RZ, 0, 0 ;  /* 0x00000000ff037431 */ /* 0x000fc800000001ff */
[----:B------:R-:W-:Y:S05]  /*c640*/  RET.REL.NODEC R2 `(_ZN7cutlass13device_kernelINS_4gemm6kernel13GemmUniversalIN4cute5tupleIJiiiiEEENS1_10collective13CollectiveMmaINS1_35MainloopSm100TmaUmmaWarpSpecializedILi10ELi2ELi2ENS5_IJNS4_1CILi2EEENSA_ILi1EEESC_EEEEENS5_IJNSA_ILi256EEESF_NSA_ILi32EEEEEENS_6half_tENS5_IJlSC_lEEESI_SJ_NS4_8TiledMMAINS4_8MMA_AtomIJNS4_26SM100_MMA_F16BF16_2x1SM_SSISI_SI_fLi256ELi256ELNS4_4UMMA5MajorE0ELSO_0ELNSN_7ScaleInE0ELSP_0EEEEEENS4_6LayoutINS5_IJSC_SC_SC_EEENS5_IJNSA_ILi0EEESU_SU_EEEEENS5_IJNS4_10UnderscoreESX_SX_EEEEENS4_18SM100_TMA_2SM_LOADENS4_14ComposedLayoutINS4_7SwizzleILi2ELi4ELi3EEENS4_18smem_ptr_flag_bitsILi16EEENSS_INS5_IJNSA_ILi8EEESG_EEENS5_IJSG_SC_EEEEEEEvNS4_8identityES10_S1A_vS1B_EENS_8epilogue10collective18CollectiveEpilogueINS1D_23Sm100TmaWarpSpecializedILi4ELi2ELi64ELb1ELb0EEEJNS5_IJNSA_ILi128EEESF_SG_EEENS5_IJNSS_IS1I_SC_EENSS_INSA_ILi64EEESC_EEEEESI_SJ_SI_SJ_NS1D_6fusion15FusionCallbacksIS1H_NS1O_17LinearCombinationISI_fSI_fLNS_15FloatRoundStyleE2EEES1J_S1N_JEEENS4_5SM1004TMEM4LOAD26SM100_TMEM_LOAD_32dp32b64xENS4_13SM90_TMA_LOADENS11_INS12_ILi3ELi4ELi3EEES15_NSS_INS5_IJS16_S1L_EEENS5_IJS1L_SC_EEEEEEENS4_39AutoVectorizingCopyWithAssumedAlignmentILi128EEENS4_14SM90_TMA_STOREES23_S25_S25_EEEvvEEEEvNT_6ParamsE) ;  /* 0xffffff38026c7950 */ /* 0x000fea0003c3ffff */
        .weak           $__internal_1_$__cuda_sm10x_tcgen05_guardrail_trap_phase_invalid_during_alloc
        .type           $__internal_1_$__cuda_sm10x_tcgen05_guardrail_trap_phase_invalid_during_alloc,@function
        .size           $__internal_1_$__cuda_sm10x_tcgen05_guardrail_trap_phase_invalid_during_alloc,($__internal_2_$__cuda_sm10x_tcgen05_guardrail_trap_unallocated_columns_being_dealloced - $__internal_1_$__cuda_sm10x_tcgen05_guardrail_trap_phase_invalid_during_alloc)
$__internal_1_$__cuda_sm10x_tcgen05_guardrail_trap_phase_invalid_during_alloc:
[----:B------:R-:W-:Y:S05]  /*c650*/  BPT.TRAP 0x1 ;  /* 0x000000040000795c */ /* 0x000fea0000300000 */
[----:B------:R-:W-:-:S04]  /*c660*/  MOV R3, 0x0 ;  /* 0x0000000000037802 */ /* 0x000fc80000000f00 */
[----:B------:R-:W-:Y:S05]  /*c670*/  RET.REL.NODEC R2 `(_ZN7cutlass13device_kernelINS_4gemm6kernel13GemmUniversalIN4cute5tupleIJiiiiEEENS1_10collective13CollectiveMmaINS1_35MainloopSm100TmaUmmaWarpSpecializedILi10ELi2ELi2ENS5_IJNS4_1CILi2EEENSA_ILi1EEESC_EEEEENS5_IJNSA_ILi256EEESF_NSA_ILi32EEEEEENS_6half_tENS5_IJlSC_lEEESI_SJ_NS4_8TiledMMAINS4_8MMA_AtomIJNS4_26SM100_MMA_F16BF16_2x1SM_SSISI_SI_fLi256ELi256ELNS4_4UMMA5MajorE0ELSO_0ELNSN_7ScaleInE0ELSP_0EEEEEENS4_6LayoutINS5_IJSC_SC_SC_EEENS5_IJNSA_ILi0EEESU_SU_EEEEENS5_IJNS4_10UnderscoreESX_SX_EEEEENS4_18SM100_TMA_2SM_LOADENS4_14ComposedLayoutINS4_7SwizzleILi2ELi4ELi3EEENS4_18smem_ptr_flag_bitsILi16EEENSS_INS5_IJNSA_ILi8EEESG_EEENS5_IJSG_SC_EEEEEEEvNS4_8identityES10_S1A_vS1B_EENS_8epilogue10collective18CollectiveEpilogueINS1D_23Sm100TmaWarpSpecializedILi4ELi2ELi64ELb1ELb0EEEJNS5_IJNSA_ILi128EEESF_SG_EEENS5_IJNSS_IS1I_SC_EENSS_INSA_ILi64EEESC_EEEEESI_SJ_SI_SJ_NS1D_6fusion15FusionCallbacksIS1H_NS1O_17LinearCombinationISI_fSI_fLNS_15FloatRoundStyleE2EEES1J_S1N_JEEENS4_5SM1004TMEM4LOAD26SM100_TMEM_LOAD_32dp32b64xENS4_13SM90_TMA_LOADENS11_INS12_ILi3ELi4ELi3EEES15_NSS_INS5_IJS16_S1L_EEENS5_IJS1L_SC_EEEEEEENS4_39AutoVectorizingCopyWithAssumedAlignmentILi128EEENS4_14SM90_TMA_STOREES23_S25_S25_EEEvvEEEEvNT_6ParamsE) ;  /* 0xffffff3802607950 */ /* 0x000fea0003c3ffff */
        .weak           $__internal_2_$__cuda_sm10x_tcgen05_guardrail_trap_unallocated_columns_being_dealloced
        .type           $__internal_2_$__cuda_sm10x_tcgen05_guardrail_trap_unallocated_columns_being_dealloced,@function
        .size           $__internal_2_$__cuda_sm10x_tcgen05_guardrail_trap_unallocated_columns_being_dealloced,(.L_x_210 - $__internal_2_$__cuda_sm10x_tcgen05_guardrail_trap_unallocated_columns_being_dealloced)
$__internal_2_$__cuda_sm10x_tcgen05_guardrail_trap_unallocated_columns_being_dealloced:
[----:B------:R-:W-:Y:S05]  /*c680*/  BPT.TRAP 0x1 ;  /* 0x000000040000795c */ /* 0x000fea0000300000 */
[----:B------:R-:W-:-:S04]  /*c690*/  HFMA2 R3, -RZ, RZ, 0, 0 ;  /* 0x00000000ff037431 */ /* 0x000fc800000001ff */
[----:B------:R-:W-:Y:S05]  /*c6a0*/  RET.REL.NODEC R2 `(_ZN7cutlass13device_kernelINS_4gemm6kernel13GemmUniversalIN4cute5tupleIJiiiiEEENS1_10collective13CollectiveMmaINS1_35MainloopSm100TmaUmmaWarpSpecializedILi10ELi2ELi2ENS5_IJNS4_1CILi2EEENSA_ILi1EEESC_EEEEENS5_IJNSA_ILi256EEESF_NSA_ILi32EEEEEENS_6half_tENS5_IJlSC_lEEESI_SJ_NS4_8TiledMMAINS4_8MMA_AtomIJNS4_26SM100_MMA_F16BF16_2x1SM_SSISI_SI_fLi256ELi256ELNS4_4UMMA5MajorE0ELSO_0ELNSN_7ScaleInE0ELSP_0EEEEEENS4_6LayoutINS5_IJSC_SC_SC_EEENS5_IJNSA_ILi0EEESU_SU_EEEEENS5_IJNS4_10UnderscoreESX_SX_EEEEENS4_18SM100_TMA_2SM_LOADENS4_14ComposedLayoutINS4_7SwizzleILi2ELi4ELi3EEENS4_18smem_ptr_flag_bitsILi16EEENSS_INS5_IJNSA_ILi8EEESG_EEENS5_IJSG_SC_EEEEEEEvNS4_8identityES10_S1A_vS1B_EENS_8epilogue10collective18CollectiveEpilogueINS1D_23Sm100TmaWarpSpecializedILi4ELi2ELi64ELb1ELb0EEEJNS5_IJNSA_ILi128EEESF_SG_EEENS5_IJNSS_IS1I_SC_EENSS_INSA_ILi64EEESC_EEEEESI_SJ_SI_SJ_NS1D_6fusion15FusionCallbacksIS1H_NS1O_17LinearCombinationISI_fSI_fLNS_15FloatRoundStyleE2EEES1J_S1N_JEEENS4_5SM1004TMEM4LOAD26SM100_TMEM_LOAD_32dp32b64xENS4_13SM90_TMA_LOADENS11_INS12_ILi3ELi4ELi3EEES15_NSS_INS5_IJS16_S1L_EEENS5_IJS1L_SC_EEEEEEENS4_39AutoVectorizingCopyWithAssumedAlignmentILi128EEENS4_14SM90_TMA_STOREES23_S25_S25_EEEvvEEEEvNT_6ParamsE) ;  /* 0xffffff3802547950 */ /* 0x000fea0003c3ffff */
.L_x_209:
[----:B------:R-:W-:-:S00]  /*c6b0*/  BRA `(.L_x_209) ;  /* 0xfffffffc00fc7947 */ /* 0x000fc0000383ffff */
[----:B------:R-:W-:-:S00]  /*c6c0*/  NOP ;  /* 0x0000000000007918 */ /* 0x000fc00000000000 */
        /* <DEDUP_REMOVED lines=11> */
.L_x_210:


//--------------------- .nv.global.init           --------------------------
	.section	.nv.global.init,"aw",@progbits
.nv.global.init:
	.type		$str$27,@object
	.size		$str$27,($str$28 - $str$27)
$str$27:
        /*0000*/ 	.byte	0x28, 0x61, 0x64, 0x64, 0x72, 0x65, 0x73, 0x73, 0x20, 0x26, 0x20, 0x6d, 0x61, 0x73, 0x6b, 0x29
        /*0010*/ 	.byte	0x20, 0x3d, 0x3d, 0x20, 0x30, 0x00
	.type		$str$28,@object
	.size		$str$28,($str$26 - $str$28)
$str$28:
        /*0016*/ 	.byte	0x2f, 0x74, 0x6d, 0x70, 0x2f, 0x63, 0x75, 0x74, 0x6c, 0x61, 0x73, 0x73, 0x5f, 0x73, 0x77, 0x65
        /*0026*/ 	.byte	0x65, 0x70, 0x5f, 0x73, 0x72, 0x63, 0x2f, 0x69, 0x6e, 0x63, 0x6c, 0x75, 0x64, 0x65, 0x2f, 0x63
        /*0036*/ 	.byte	0x75, 0x74, 0x65, 0x2f, 0x70, 0x6f, 0x69, 0x6e, 0x74, 0x65, 0x72, 0x5f, 0x66, 0x6c, 0x61, 0x67
        /*0046*/ 	.byte	0x67, 0x65, 0x64, 0x2e, 0x68, 0x70, 0x70, 0x00
	.type		$str$26,@object
	.size		$str$26,($str$25 - $str$26)
$str$26:
        /*004e*/ 	.byte	0x2f, 0x74, 0x6d, 0x70, 0x2f, 0x63, 0x75, 0x74, 0x6c, 0x61, 0x73, 0x73, 0x5f, 0x73, 0x77, 0x65
        /*005e*/ 	.byte	0x65, 0x70, 0x5f, 0x73, 0x72, 0x63, 0x2f, 0x69, 0x6e, 0x63, 0x6c, 0x75, 0x64, 0x65, 0x2f, 0x63
        /*006e*/ 	.byte	0x75, 0x74, 0x65, 0x2f, 0x61, 0x74, 0x6f, 0x6d, 0x2f, 0x63, 0x6f, 0x70, 0x79, 0x5f, 0x74, 0x72
        /*007e*/ 	.byte	0x61, 0x69, 0x74, 0x73, 0x5f, 0x73, 0x6d, 0x31, 0x30, 0x30, 0x2e, 0x68, 0x70, 0x70, 0x00
	.type		$str$25,@object
	.size		$str$25,(__unnamed_1 - $str$25)
$str$25:
        /*008d*/ 	.byte	0x28, 0x28, 0x75, 0x69, 0x6e, 0x74, 0x33, 0x32, 0x5f, 0x74, 0x28, 0x74, 0x68, 0x72, 0x65, 0x61
        /*009d*/ 	.byte	0x64, 0x49, 0x64, 0x78, 0x2e, 0x78, 0x29, 0x20, 0x2f, 0x20, 0x33, 0x32, 0x29, 0x20, 0x25, 0x20
        /*00ad*/ 	.byte	0x34, 0x29, 0x20, 0x3d, 0x3d, 0x20, 0x28, 0x28, 0x28, 0x74, 0x6d, 0x65, 0x6d, 0x5f, 0x61, 0x64
        /*00bd*/ 	.byte	0x64, 0x72, 0x20, 0x3e, 0x3e, 0x20, 0x31, 0x36, 0x29, 0x20, 0x2f, 0x20, 0x33, 0x32, 0x29, 0x20
        /*00cd*/ 	.byte	0x25, 0x20, 0x34, 0x29, 0x00
	.type		__unnamed_1,@object
	.size		__unnamed_1,(__unnamed_2 - __unnamed_1)
__unnamed_1:
        /*00d2*/ 	.byte	0x61, 0x75, 0x74, 0x6f, 0x20, 0x63, 0x75, 0x74, 0x65, 0x3a, 0x3a, 0x61, 0x73, 0x5f, 0x70, 0x6f
        /* <DEDUP_REMOVED lines=24> */
        /*0262*/ 	.byte	0x3e, 0x3e, 0x3e, 0x3e, 0x5d, 0x00
	.type		__unnamed_2,@object
	.size		__unnamed_2,(.L_2 - __unnamed_2)
__unnamed_2:
        /* <DEDUP_REMOVED lines=43> */
        /*0518*/ 	.byte	0x74, 0x65, 0x3a, 0x3a, 0x43, 0x3c, 0x30, 0x3e, 0x3e, 0x3e, 0x3e, 0x5d, 0x00
.L_2:


//--------------------- .nv.shared._ZN7cutlass13device_kernelINS_4gemm6kernel13GemmUniversalIN4cute5tupleIJiiiiEEENS1_10collective13CollectiveMmaINS1_35MainloopSm100TmaUmmaWarpSpecializedILi10ELi2ELi2ENS5_IJNS4_1CILi2EEENSA_ILi1EEESC_EEEEENS5_IJNSA_ILi256EEESF_NSA_ILi32EEEEEENS_6half_tENS5_IJlSC_lEEESI_SJ_NS4_8TiledMMAINS4_8MMA_AtomIJNS4_26SM100_MMA_F16BF16_2x1SM_SSISI_SI_fLi256ELi256ELNS4_4UMMA5MajorE0ELSO_0ELNSN_7ScaleInE0ELSP_0EEEEEENS4_6LayoutINS5_IJSC_SC_SC_EEENS5_IJNSA_ILi0EEESU_SU_EEEEENS5_IJNS4_10UnderscoreESX_SX_EEEEENS4_18SM100_TMA_2SM_LOADENS4_14ComposedLayoutINS4_7SwizzleILi2ELi4ELi3EEENS4_18smem_ptr_flag_bitsILi16EEENSS_INS5_IJNSA_ILi8EEESG_EEENS5_IJSG_SC_EEEEEEEvNS4_8identityES10_S1A_vS1B_EENS_8epilogue10collective18CollectiveEpilogueINS1D_23Sm100TmaWarpSpecializedILi4ELi2ELi64ELb1ELb0EEEJNS5_IJNSA_ILi128EEESF_SG_EEENS5_IJNSS_IS1I_SC_EENSS_INSA_ILi64EEESC_EEEEESI_SJ_SI_SJ_NS1D_6fusion15FusionCallbacksIS1H_NS1O_17LinearCombinationISI_fSI_fLNS_15FloatRoundStyleE2EEES1J_S1N_JEEENS4_5SM1004TMEM4LOAD26SM100_TMEM_LOAD_32dp32b64xENS4_13SM90_TMA_LOADENS11_INS12_ILi3ELi4ELi3EEES15_NSS_INS5_IJS16_S1L_EEENS5_IJS1L_SC_EEEEEEENS4_39AutoVectorizingCopyWithAssumedAlignmentILi128EEENS4_14SM90_TMA_STOREES23_S25_S25_EEEvvEEEEvNT_6ParamsE --------------------------
	.section	.nv.shared._ZN7cutlass13device_kernelINS_4gemm6kernel13GemmUniversalIN4cute5tupleIJiiiiEEENS1_10collective13CollectiveMmaINS1_35MainloopSm100TmaUmmaWarpSpecializedILi10ELi2ELi2ENS5_IJNS4_1CILi2EEENSA_ILi1EEESC_EEEEENS5_IJNSA_ILi256EEESF_NSA_ILi32EEEEEENS_6half_tENS5_IJlSC_lEEESI_SJ_NS4_8TiledMMAINS4_8MMA_AtomIJNS4_26SM100_MMA_F16BF16_2x1SM_SSISI_SI_fLi256ELi256ELNS4_4UMMA5MajorE0ELSO_0ELNSN_7ScaleInE0ELSP_0EEEEEENS4_6LayoutINS5_IJSC_SC_SC_EEENS5_IJNSA_ILi0EEESU_SU_EEEEENS5_IJNS4_10UnderscoreESX_SX_EEEEENS4_18SM100_TMA_2SM_LOADENS4_14ComposedLayoutINS4_7SwizzleILi2ELi4ELi3EEENS4_18smem_ptr_flag_bitsILi16EEENSS_INS5_IJNSA_ILi8EEESG_EEENS5_IJSG_SC_EEEEEEEvNS4_8identityES10_S1A_vS1B_EENS_8epilogue10collective18CollectiveEpilogueINS1D_23Sm100TmaWarpSpecializedILi4ELi2ELi64ELb1ELb0EEEJNS5_IJNSA_ILi128EEESF_SG_EEENS5_IJNSS_IS1I_SC_EENSS_INSA_ILi64EEESC_EEEEESI_SJ_SI_SJ_NS1D_6fusion15FusionCallbacksIS1H_NS1O_17LinearCombinationISI_fSI_fLNS_15FloatRoundStyleE2EEES1J_S1N_JEEENS4_5SM1004TMEM4LOAD26SM100_TMEM_LOAD_32dp32b64xENS4_13SM90_TMA_LOADENS11_INS12_ILi3ELi4ELi3EEES15_NSS_INS5_IJS16_S1L_EEENS5_IJS1L_SC_EEEEEEENS4_39AutoVectorizingCopyWithAssumedAlignmentILi128EEENS4_14SM90_TMA_STOREES23_S25_S25_EEEvvEEEEvNT_6ParamsE,"aw",@nobits
	.sectionflags	@""
	.align	16
	.zero		1024


//--------------------- .nv.shared.reserved.0     --------------------------
	.section	.nv.shared.reserved.0,"aw",@nobits
	.weak		__nv_reservedSMEM_offset_0_alias
	.size		__nv_reservedSMEM_offset_0_alias, 0, 64
	.other		__nv_reservedSMEM_offset_0_alias,@"STO_CUDA_RESERVED_SHARED STV_DEFAULT"
__nv_reservedSMEM_offset_0_alias:
	.zero		0
.nv.shared.reserved.0:
	.zero		64
	.weak		__nv_reservedSMEM_tcgen05_partition
	.type		__nv_reservedSMEM_tcgen05_partition,@object
	.size		__nv_reservedSMEM_tcgen05_partition,(.L_0 - __nv_reservedSMEM_tcgen05_partition)
__nv_reservedSMEM_tcgen05_partition:
	.zero		32
.L_0:


//--------------------- .nv.global                --------------------------
	.section	.nv.global,"aw",@nobits
.nv.global:
	.type		_ZN40_INTERNAL_00584439_4_k_cu_0f38a0f4_316434cute1_E,@object
	.size		_ZN40_INTERNAL_00584439_4_k_cu_0f38a0f4_316434cute1_E,(_ZN40_INTERNAL_00584439_4_k_cu_0f38a0f4_316434cuda3std3__45__cpo6cbeginE - _ZN40_INTERNAL_00584439_4_k_cu_0f38a0f4_316434cute1_E)
_ZN40_INTERNAL_00584439_4_k_cu_0f38a0f4_316434cute1_E:
	.zero		1
	.type		_ZN40_INTERNAL_00584439_4_k_cu_0f38a0f4_316434cuda3std3__45__cpo6cbeginE,@object
	.size		_ZN40_INTERNAL_00584439_4_k_cu_0f38a0f4_316434cuda3std3__45__cpo6cbeginE,(_ZN40_INTERNAL_00584439_4_k_cu_0f38a0f4_316434cuda3std3__48in_placeE - _ZN40_INTERNAL_00584439_4_k_cu_0f38a0f4_316434cuda3std3__45__cpo6cbeginE)
_ZN40_INTERNAL_00584439_4_k_cu_0f38a0f4_316434cuda3std3__45__cpo6cbeginE:
	.zero		1
	.type		_ZN40_INTERNAL_00584439_4_k_cu_0f38a0f4_316434cuda3std3__48in_placeE,@object
	.size		_ZN40_INTERNAL_00584439_4_k_cu_0f38a0f4_316434cuda3std3__48in_placeE,(_ZN40_INTERNAL_00584439_4_k_cu_0f38a0f4_316434cuda3std6ranges3__45__cpo9iter_moveE - _ZN40_INTERNAL_00584439_4_k_cu_0f38a0f4_316434cuda3std3__48in_placeE)
_ZN40_INTERNAL_00584439_4_k_cu_0f38a0f4_316434cuda3std3__48in_placeE:
	.zero		1
	.type		_ZN40_INTERNAL_00584439_4_k_cu_0f38a0f4_316434cuda3std6ranges3__45__cpo9iter_moveE,@object
	.size		_ZN40_INTERNAL_00584439_4_k_cu_0f38a0f4_316434cuda3std6ranges3__45__cpo9iter_moveE,(_ZN40_INTERNAL_00584439_4_k_cu_0f38a0f4_316434cuda3std3__45__cpo5beginE - _ZN40_INTERNAL_00584439_4_k_cu_0f38a0f4_316434cuda3std6ranges3__45__cpo9iter_moveE)
_ZN40_INTERNAL_00584439_4_k_cu_0f38a0f4_316434cuda3std6ranges3__45__cpo9iter_moveE:
	.zero		1
	.type		_ZN40_INTERNAL_00584439_4_k_cu_0f38a0f4_316434cuda3std3__45__cpo5beginE,@object
	.size		_ZN40_INTERNAL_00584439_4_k_cu_0f38a0f4_316434cuda3std3__45__cpo5beginE,(_ZN40_INTERNAL_00584439_4_k_cu_0f38a0f4_316434cuda3std3__442_GLOBAL__N__00584439_4_k_cu_0f38a0f4_316436ignoreE - _ZN40_INTERNAL_00584439_4_k_cu_0f38a0f4_316434cuda3std3__45__cpo5beginE)
_ZN40_INTERNAL_00584439_4_k_cu_0f38a0f4_316434cuda3std3__45__cpo5beginE:
	.zero		1
	.type		_ZN40_INTERNAL_00584439_4_k_cu_0f38a0f4_316434cuda3std3__442_GLOBAL__N__00584439_4_k_cu_0f38a0f4_316436ignoreE,@object
	.size		_ZN40_INTERNAL_00584439_4_k_cu_0f38a0f4_316434cuda3std3__442_GLOBAL__N__00584439_4_k_cu_0f38a0f4_316436ignoreE,(_ZN40_INTERNAL_00584439_4_k_cu_0f38a0f4_316434cute7productE - _ZN40_INTERNAL_00584439_4_k_cu_0f38a0f4_316434cuda3std3__442_GLOBAL__N__00584439_4_k_cu_0f38a0f4_316436ignoreE)
_ZN40_INTERNAL_00584439_4_k_cu_0f38a0f4_316434cuda3std3__442_GLOBAL__N__00584439_4_k_cu_0f38a0f4_316436ignoreE:
	.zero		1
	.type		_ZN40_INTERNAL_00584439_4_k_cu_0f38a0f4_316434cute7productE,@object
	.size		_ZN40_INTERNAL_00584439_4_k_cu_0f38a0f4_316434cute7productE,(_ZN40_INTERNAL_00584439_4_k_cu_0f38a0f4_316434cuda3std3__45__cpo3endE - _ZN40_INTERNAL_00584439_4_k_cu_0f38a0f4_316434cute7productE)
_ZN40_INTERNAL_00584439_4_k_cu_0f38a0f4_316434cute7productE:
	.zero		1
	.type		_ZN40_INTERNAL_00584439_4_k_cu_0f38a0f4_316434cuda3std3__45__cpo3endE,@object
	.size		_ZN40_INTERNAL_00584439_4_k_cu_0f38a0f4_316434cuda3std3__45__cpo3endE,(_ZN40_INTERNAL_00584439_4_k_cu_0f38a0f4_316434cuda3std3__419piecewise_constructE - _ZN40_INTERNAL_00584439_4_k_cu_0f38a0f4_316434cuda3std3__45__cpo3endE)
_ZN40_INTERNAL_00584439_4_k_cu_0f38a0f4_316434cuda3std3__45__cpo3endE:
	.zero		1
	.type		_ZN40_INTERNAL_00584439_4_k_cu_0f38a0f4_316434cuda3std3__419piecewise_constructE,@object
	.size		_ZN40_INTERNAL_00584439_4_k_cu_0f38a0f4_316434cuda3std3__419piecewise_constructE,(_ZN40_INTERNAL_00584439_4_k_cu_0f38a0f4_316434cuda3std3__45__cpo4cendE - _ZN40_INTERNAL_00584439_4_k_cu_0f38a0f4_316434cuda3std3__419piecewise_constructE)
_ZN40_INTERNAL_00584439_4_k_cu_0f38a0f4_316434cuda3std3__419piecewise_constructE:
	.zero		1
	.type		_ZN40_INTERNAL_00584439_4_k_cu_0f38a0f4_316434cuda3std3__45__cpo4cendE,@object
	.size		_ZN40_INTERNAL_00584439_4_k_cu_0f38a0f4_316434cuda3std3__45__cpo4cendE,(_ZN40_INTERNAL_00584439_4_k_cu_0f38a0f4_316434cuda3std6ranges3__45__cpo4swapE - _ZN40_INTERNAL_00584439_4_k_cu_0f38a0f4_316434cuda3std3__45__cpo4cendE)
_ZN40_INTERNAL_00584439_4_k_cu_0f38a0f4_316434cuda3std3__45__cpo4cendE:
	.zero		1
	.type		_ZN40_INTERNAL_00584439_4_k_cu_0f38a0f4_316434cuda3std6ranges3__45__cpo4swapE,@object
	.size		_ZN40_INTERNAL_00584439_4_k_cu_0f38a0f4_316434cuda3std6ranges3__45__cpo4swapE,(.L_10 - _ZN40_INTERNAL_00584439_4_k_cu_0f38a0f4_316434cuda3std6ranges3__45__cpo4swapE)
_ZN40_INTERNAL_00584439_4_k_cu_0f38a0f4_316434cuda3std6ranges3__45__cpo4swapE:
	.zero		1
.L_10:


//--------------------- .nv.constant0._ZN7cutlass13device_kernelINS_4gemm6kernel13GemmUniversalIN4cute5tupleIJiiiiEEENS1_10collective13CollectiveMmaINS1_35MainloopSm100TmaUmmaWarpSpecializedILi10ELi2ELi2ENS5_IJNS4_1CILi2EEENSA_ILi1EEESC_EEEEENS5_IJNSA_ILi256EEESF_NSA_ILi32EEEEEENS_6half_tENS5_IJlSC_lEEESI_SJ_NS4_8TiledMMAINS4_8MMA_AtomIJNS4_26SM100_MMA_F16BF16_2x1SM_SSISI_SI_fLi256ELi256ELNS4_4UMMA5MajorE0ELSO_0ELNSN_7ScaleInE0ELSP_0EEEEEENS4_6LayoutINS5_IJSC_SC_SC_EEENS5_IJNSA_ILi0EEESU_SU_EEEEENS5_IJNS4_10UnderscoreESX_SX_EEEEENS4_18SM100_TMA_2SM_LOADENS4_14ComposedLayoutINS4_7SwizzleILi2ELi4ELi3EEENS4_18smem_ptr_flag_bitsILi16EEENSS_INS5_IJNSA_ILi8EEESG_EEENS5_IJSG_SC_EEEEEEEvNS4_8identityES10_S1A_vS1B_EENS_8epilogue10collective18CollectiveEpilogueINS1D_23Sm100TmaWarpSpecializedILi4ELi2ELi64ELb1ELb0EEEJNS5_IJNSA_ILi128EEESF_SG_EEENS5_IJNSS_IS1I_SC_EENSS_INSA_ILi64EEESC_EEEEESI_SJ_SI_SJ_NS1D_6fusion15FusionCallbacksIS1H_NS1O_17LinearCombinationISI_fSI_fLNS_15FloatRoundStyleE2EEES1J_S1N_JEEENS4_5SM1004TMEM4LOAD26SM100_TMEM_LOAD_32dp32b64xENS4_13SM90_TMA_LOADENS11_INS12_ILi3ELi4ELi3EEES15_NSS_INS5_IJS16_S1L_EEENS5_IJS1L_SC_EEEEEEENS4_39AutoVectorizingCopyWithAssumedAlignmentILi128EEENS4_14SM90_TMA_STOREES23_S25_S25_EEEvvEEEEvNT_6ParamsE --------------------------
	.section	.nv.constant0._ZN7cutlass13device_kernelINS_4gemm6kernel13GemmUniversalIN4cute5tupleIJiiiiEEENS1_10collective13CollectiveMmaINS1_35MainloopSm100TmaUmmaWarpSpecializedILi10ELi2ELi2ENS5_IJNS4_1CILi2EEENSA_ILi1EEESC_EEEEENS5_IJNSA_ILi256EEESF_NSA_ILi32EEEEEENS_6half_tENS5_IJlSC_lEEESI_SJ_NS4_8TiledMMAINS4_8MMA_AtomIJNS4_26SM100_MMA_F16BF16_2x1SM_SSISI_SI_fLi256ELi256ELNS4_4UMMA5MajorE0ELSO_0ELNSN_7ScaleInE0ELSP_0EEEEEENS4_6LayoutINS5_IJSC_SC_SC_EEENS5_IJNSA_ILi0EEESU_SU_EEEEENS5_IJNS4_10UnderscoreESX_SX_EEEEENS4_18SM100_TMA_2SM_LOADENS4_14ComposedLayoutINS4_7SwizzleILi2ELi4ELi3EEENS4_18smem_ptr_flag_bitsILi16EEENSS_INS5_IJNSA_ILi8EEESG_EEENS5_IJSG_SC_EEEEEEEvNS4_8identityES10_S1A_vS1B_EENS_8epilogue10collective18CollectiveEpilogueINS1D_23Sm100TmaWarpSpecializedILi4ELi2ELi64ELb1ELb0EEEJNS5_IJNSA_ILi128EEESF_SG_EEENS5_IJNSS_IS1I_SC_EENSS_INSA_ILi64EEESC_EEEEESI_SJ_SI_SJ_NS1D_6fusion15FusionCallbacksIS1H_NS1O_17LinearCombinationISI_fSI_fLNS_15FloatRoundStyleE2EEES1J_S1N_JEEENS4_5SM1004TMEM4LOAD26SM100_TMEM_LOAD_32dp32b64xENS4_13SM90_TMA_LOADENS11_INS12_ILi3ELi4ELi3EEES15_NSS_INS5_IJS16_S1L_EEENS5_IJS1L_SC_EEEEEEENS4_39AutoVectorizingCopyWithAssumedAlignmentILi128EEENS4_14SM90_TMA_STOREES23_S25_S25_EEEvvEEEEvNT_6ParamsE,"a",@progbits
	.sectionflags	@""
	.align	4
.nv.constant0._ZN7cutlass13device_kernelINS_4gemm6kernel13GemmUniversalIN4cute5tupleIJiiiiEEENS1_10collective13CollectiveMmaINS1_35MainloopSm100TmaUmmaWarpSpecializedILi10ELi2ELi2ENS5_IJNS4_1CILi2EEENSA_ILi1EEESC_EEEEENS5_IJNSA_ILi256EEESF_NSA_ILi32EEEEEENS_6half_tENS5_IJlSC_lEEESI_SJ_NS4_8TiledMMAINS4_8MMA_AtomIJNS4_26SM100_MMA_F16BF16_2x1SM_SSISI_SI_fLi256ELi256ELNS4_4UMMA5MajorE0ELSO_0ELNSN_7ScaleInE0ELSP_0EEEEEENS4_6LayoutINS5_IJSC_SC_SC_EEENS5_IJNSA_ILi0EEESU_SU_EEEEENS5_IJNS4_10UnderscoreESX_SX_EEEEENS4_18SM100_TMA_2SM_LOADENS4_14ComposedLayoutINS4_7SwizzleILi2ELi4ELi3EEENS4_18smem_ptr_flag_bitsILi16EEENSS_INS5_IJNSA_ILi8EEESG_EEENS5_IJSG_SC_EEEEEEEvNS4_8identityES10_S1A_vS1B_EENS_8epilogue10collective18CollectiveEpilogueINS1D_23Sm100TmaWarpSpecializedILi4ELi2ELi64ELb1ELb0EEEJNS5_IJNSA_ILi128EEESF_SG_EEENS5_IJNSS_IS1I_SC_EENSS_INSA_ILi64EEESC_EEEEESI_SJ_SI_SJ_NS1D_6fusion15FusionCallbacksIS1H_NS1O_17LinearCombinationISI_fSI_fLNS_15FloatRoundStyleE2EEES1J_S1N_JEEENS4_5SM1004TMEM4LOAD26SM100_TMEM_LOAD_32dp32b64xENS4_13SM90_TMA_LOADENS11_INS12_ILi3ELi4ELi3EEES15_NSS_INS5_IJS16_S1L_EEENS5_IJS1L_SC_EEEEEEENS4_39AutoVectorizingCopyWithAssumedAlignmentILi128EEENS4_14SM90_TMA_STOREES23_S25_S25_EEEvvEEEEvNT_6ParamsE:
	.zero		2944


//--------------------- SYMBOLS --------------------------

	.type		.nv.reservedSmem.offset0,@object
	.size		.nv.reservedSmem.offset0,0x4
	.type		.nv.reservedSmem.cap,@object
	.size		.nv.reservedSmem.cap,0x4
	.type		__assertfail,@function
